def matmul_kernel(
    a_ptr,
    b_ptr,
    c_ptr,
    M,
    N,
    K,
    stride_am,
    stride_ak,
    stride_bk,
    stride_bn,
    stride_cm,
    stride_cn,
    BLOCK_M: tl.constexpr,
    BLOCK_N: tl.constexpr,
    BLOCK_K: tl.constexpr,
    GROUP_M: tl.constexpr,
):
    pid = tl.program_id(axis=0)
    num_pid_m = tl.cdiv(M, BLOCK_M)
    num_pid_n = tl.cdiv(N, BLOCK_N)
    num_pid_in_group = GROUP_M * num_pid_n
    group_id = pid // num_pid_in_group
    first_pid_m = group_id * GROUP_M
    group_size_m = min(num_pid_m - first_pid_m, GROUP_M)
    pid_m = first_pid_m + ((pid % num_pid_in_group) % group_size_m)
    pid_n = (pid % num_pid_in_group) // group_size_m

    offs_am = (pid_m * BLOCK_M + tl.arange(0, BLOCK_M)) % M
    offs_bn = (pid_n * BLOCK_N + tl.arange(0, BLOCK_N)) % N
    offs_k = tl.arange(0, BLOCK_K)
    a_ptrs = a_ptr + offs_am[:, None] * stride_am + offs_k[None, :] * stride_ak
    b_ptrs = b_ptr + offs_k[:, None] * stride_bk + offs_bn[None, :] * stride_bn

    acc = tl.zeros((BLOCK_M, BLOCK_N), dtype=tl.float32)
    for kk in range(0, tl.cdiv(K, BLOCK_K)):
        a = tl.load(a_ptrs, mask=offs_k[None, :] < K - kk * BLOCK_K, other=0.0)
        b = tl.load(b_ptrs, mask=offs_k[:, None] < K - kk * BLOCK_K, other=0.0)
        acc = tl.dot(a, b, acc)
        a_ptrs += BLOCK_K * stride_ak
        b_ptrs += BLOCK_K * stride_bk

    c = acc.to(c_ptr.dtype.element_ty)
    offs_cm = pid_m * BLOCK_M + tl.arange(0, BLOCK_M)
    offs_cn = pid_n * BLOCK_N + tl.arange(0, BLOCK_N)
    c_ptrs = c_ptr + offs_cm[:, None] * stride_cm + offs_cn[None, :] * stride_cn
    mask = (offs_cm[:, None] < M) & (offs_cn[None, :] < N)
    tl.store(c_ptrs, c, mask=mask)

# config = {"BLOCK_K": 64, "BLOCK_M": 256, "BLOCK_N": 64, "GROUP_M": 8, "arch": "sm_100", "dtype": "bf16", "num_ctas": 1, "num_stages": 2, "num_warps": 4}
# arch = sm_100


// ===== COMPILED SASS (sm_100a) =====

	.target	sm_100a

	.elftype	@"ET_EXEC"


//--------------------- .note.nv.tkinfo           --------------------------
	.section	.note.nv.tkinfo,"",@"SHT_NOTE"
	.sectionflags	@"SHF_NOTE_NV_TKINFO"
	.tkinfo
        /*0018*/ 	.word	0x00000081
        /*0030*/ 	.string	""
        /*0030*/ 	.string	"ptxas-blackwell"
        /*0030*/ 	.string	"Cuda compilation tools, release 12.9, V12.9.86"
        /*0030*/ 	.string	"Build cuda_12.9.r12.9/compiler.36037853_0"
        /*0030*/ 	.string	"-v  -suppress-debug-info  -lineinfo  -arch sm_100a "



//--------------------- .note.nv.cuver            --------------------------
	.section	.note.nv.cuver,"",@"SHT_NOTE"
	.sectionflags	@"SHF_NOTE_NV_CUVER"
        /*0018*/ 	.short	0x0001
        /*001a*/ 	.short	0x0064
        /*001c*/ 	.short	0x0001
        /*001e*/ 	.short	0x0000
        /*0020*/ 	.short	0x0001
        /*0022*/ 	.short	0x0000


//--------------------- .nv.info                  --------------------------
	.section	.nv.info,"",@"SHT_CUDA_INFO"
	.align	4


	//----- nvinfo : EIATTR_REGCOUNT
	.align		4
        /*0000*/ 	.byte	0x04, 0x2f
        /*0002*/ 	.short	(.L_4 - .L_3)
	.align		4
.L_3:
        /*0004*/ 	.word	index@(matmul_kernel)
        /*0008*/ 	.word	0x000000a8


	//----- nvinfo : EIATTR_FRAME_SIZE
	.align		4
.L_4:
        /*000c*/ 	.byte	0x04, 0x11
        /*000e*/ 	.short	(.L_6 - .L_5)
	.align		4
.L_5:
        /*0010*/ 	.word	index@($__internal_2_$__cuda_sm10x_tcgen05_guardrail_trap_unallocated_columns_being_dealloced)
        /*0014*/ 	.word	0x00000970


	//----- nvinfo : EIATTR_FRAME_SIZE
	.align		4
.L_6:
        /*0018*/ 	.byte	0x04, 0x11
        /*001a*/ 	.short	(.L_8 - .L_7)
	.align		4
.L_7:
        /*001c*/ 	.word	index@($__internal_1_$__cuda_sm10x_tcgen05_guardrail_trap_phase_invalid_during_alloc)
        /*0020*/ 	.word	0x00000970


	//----- nvinfo : EIATTR_FRAME_SIZE
	.align		4
.L_8:
        /*0024*/ 	.byte	0x04, 0x11
        /*0026*/ 	.short	(.L_10 - .L_9)
	.align		4
.L_9:
        /*0028*/ 	.word	index@($__internal_0_$__cuda_sm10x_tcgen05_guardrail_trap_col_being_dealloced_not_returned_by_alloc)
        /*002c*/ 	.word	0x00000970


	//----- nvinfo : EIATTR_FRAME_SIZE
	.align		4
.L_10:
        /*0030*/ 	.byte	0x04, 0x11
        /*0032*/ 	.short	(.L_12 - .L_11)
	.align		4
.L_11:
        /*0034*/ 	.word	index@(matmul_kernel)
        /*0038*/ 	.word	0x00000970


	//----- nvinfo : EIATTR_MIN_STACK_SIZE
	.align		4
.L_12:
        /*003c*/ 	.byte	0x04, 0x12
        /*003e*/ 	.short	(.L_14 - .L_13)
	.align		4
.L_13:
        /*0040*/ 	.word	index@(matmul_kernel)
        /*0044*/ 	.word	0x00000970
.L_14:


//--------------------- .nv.info.matmul_kernel    --------------------------
	.section	.nv.info.matmul_kernel,"",@"SHT_CUDA_INFO"
	.sectionflags	@""
	.align	4


	//----- nvinfo : EIATTR_CUDA_API_VERSION
	.align		4
        /*0000*/ 	.byte	0x04, 0x37
        /*0002*/ 	.short	(.L_16 - .L_15)
.L_15:
        /*0004*/ 	.word	0x00000081


	//----- nvinfo : EIATTR_KPARAM_INFO
	.align		4
.L_16:
        /*0008*/ 	.byte	0x04, 0x17
        /*000a*/ 	.short	(.L_18 - .L_17)
.L_17:
        /*000c*/ 	.word	0x00000000
        /*0010*/ 	.short	0x000d
        /*0012*/ 	.short	0x0048
        /*0014*/ 	.byte	0x00, 0xf4, 0x21, 0x00


	//----- nvinfo : EIATTR_KPARAM_INFO
	.align		4
.L_18:
        /*0018*/ 	.byte	0x04, 0x17
        /*001a*/ 	.short	(.L_20 - .L_19)
.L_19:
        /*001c*/ 	.word	0x00000000
        /*0020*/ 	.short	0x000c
        /*0022*/ 	.short	0x0040
        /*0024*/ 	.byte	0x00, 0xf4, 0x21, 0x00


	//----- nvinfo : EIATTR_KPARAM_INFO
	.align		4
.L_20:
        /*0028*/ 	.byte	0x04, 0x17
        /*002a*/ 	.short	(.L_22 - .L_21)
.L_21:
        /*002c*/ 	.word	0x00000000
        /*0030*/ 	.short	0x000b
        /*0032*/ 	.short	0x0038
        /*0034*/ 	.byte	0x00, 0xf0, 0x11, 0x00


	//----- nvinfo : EIATTR_KPARAM_INFO
	.align		4
.L_22:
        /*0038*/ 	.byte	0x04, 0x17
        /*003a*/ 	.short	(.L_24 - .L_23)
.L_23:
        /*003c*/ 	.word	0x00000000
        /*0040*/ 	.short	0x000a
        /*0042*/ 	.short	0x0034
        /*0044*/ 	.byte	0x00, 0xf0, 0x11, 0x00


	//----- nvinfo : EIATTR_KPARAM_INFO
	.align		4
.L_24:
        /*0048*/ 	.byte	0x04, 0x17
        /*004a*/ 	.short	(.L_26 - .L_25)
.L_25:
        /*004c*/ 	.word	0x00000000
        /*0050*/ 	.short	0x0009
        /*0052*/ 	.short	0x0030
        /*0054*/ 	.byte	0x00, 0xf0, 0x11, 0x00


	//----- nvinfo : EIATTR_KPARAM_INFO
	.align		4
.L_26:
        /*0058*/ 	.byte	0x04, 0x17
        /*005a*/ 	.short	(.L_28 - .L_27)
.L_27:
        /*005c*/ 	.word	0x00000000
        /*0060*/ 	.short	0x0008
        /*0062*/ 	.short	0x002c
        /*0064*/ 	.byte	0x00, 0xf0, 0x11, 0x00


	//----- nvinfo : EIATTR_KPARAM_INFO
	.align		4
.L_28:
        /*0068*/ 	.byte	0x04, 0x17
        /*006a*/ 	.short	(.L_30 - .L_29)
.L_29:
        /*006c*/ 	.word	0x00000000
        /*0070*/ 	.short	0x0007
        /*0072*/ 	.short	0x0028
        /*0074*/ 	.byte	0x00, 0xf0, 0x11, 0x00


	//----- nvinfo : EIATTR_KPARAM_INFO
	.align		4
.L_30:
        /*0078*/ 	.byte	0x04, 0x17
        /*007a*/ 	.short	(.L_32 - .L_31)
.L_31:
        /*007c*/ 	.word	0x00000000
        /*0080*/ 	.short	0x0006
        /*0082*/ 	.short	0x0024
        /*0084*/ 	.byte	0x00, 0xf0, 0x11, 0x00


	//----- nvinfo : EIATTR_KPARAM_INFO
	.align		4
.L_32:
        /*0088*/ 	.byte	0x04, 0x17
        /*008a*/ 	.short	(.L_34 - .L_33)
.L_33:
        /*008c*/ 	.word	0x00000000
        /*0090*/ 	.short	0x0005
        /*0092*/ 	.short	0x0020
        /*0094*/ 	.byte	0x00, 0xf0, 0x11, 0x00


	//----- nvinfo : EIATTR_KPARAM_INFO
	.align		4
.L_34:
        /*0098*/ 	.byte	0x04, 0x17
        /*009a*/ 	.short	(.L_36 - .L_35)
.L_35:
        /*009c*/ 	.word	0x00000000
        /*00a0*/ 	.short	0x0004
        /*00a2*/ 	.short	0x001c
        /*00a4*/ 	.byte	0x00, 0xf0, 0x11, 0x00


	//----- nvinfo : EIATTR_KPARAM_INFO
	.align		4
.L_36:
        /*00a8*/ 	.byte	0x04, 0x17
        /*00aa*/ 	.short	(.L_38 - .L_37)
.L_37:
        /*00ac*/ 	.word	0x00000000
        /*00b0*/ 	.short	0x0003
        /*00b2*/ 	.short	0x0018
        /*00b4*/ 	.byte	0x00, 0xf0, 0x11, 0x00


	//----- nvinfo : EIATTR_KPARAM_INFO
	.align		4
.L_38:
        /*00b8*/ 	.byte	0x04, 0x17
        /*00ba*/ 	.short	(.L_40 - .L_39)
.L_39:
        /*00bc*/ 	.word	0x00000000
        /*00c0*/ 	.short	0x0002
        /*00c2*/ 	.short	0x0010
        /*00c4*/ 	.byte	0x00, 0xf4, 0x21, 0x00


	//----- nvinfo : EIATTR_KPARAM_INFO
	.align		4
.L_40:
        /*00c8*/ 	.byte	0x04, 0x17
        /*00ca*/ 	.short	(.L_42 - .L_41)
.L_41:
        /*00cc*/ 	.word	0x00000000
        /*00d0*/ 	.short	0x0001
        /*00d2*/ 	.short	0x0008
        /*00d4*/ 	.byte	0x00, 0xf4, 0x21, 0x00


	//----- nvinfo : EIATTR_KPARAM_INFO
	.align		4
.L_42:
        /*00d8*/ 	.byte	0x04, 0x17
        /*00da*/ 	.short	(.L_44 - .L_43)
.L_43:
        /*00dc*/ 	.word	0x00000000
        /*00e0*/ 	.short	0x0000
        /*00e2*/ 	.short	0x0000
        /*00e4*/ 	.byte	0x00, 0xf4, 0x21, 0x00


	//----- nvinfo : EIATTR_AT_ENTRY_FRAGMENTS
	.align		4
.L_44:
        /*00e8*/ 	.byte	0x04, 0x4f
        /*00ea*/ 	.short	(.L_46 - .L_45)


	//   ....[0]....
.L_45:
        /*00ec*/ 	.word	0x00000004


	//----- nvinfo : EIATTR_RESERVED_SMEM_USED
	.align		4
.L_46:
        /*00f0*/ 	.byte	0x01, 0x41
	.zero		2


	//----- nvinfo : EIATTR_SPARSE_MMA_MASK
	.align		4
        /*00f4*/ 	.byte	0x03, 0x50
        /*00f6*/ 	.short	0x0000


	//----- nvinfo : EIATTR_TCGEN05_1CTA_USED
	.align		4
        /*00f8*/ 	.byte	0x01, 0x51
	.zero		2


	//----- nvinfo : EIATTR_MAXREG_COUNT
	.align		4
        /*00fc*/ 	.byte	0x03, 0x1b
        /*00fe*/ 	.short	0x00ff


	//----- nvinfo : EIATTR_NUM_BARRIERS
	.align		4
        /*0100*/ 	.byte	0x02, 0x4c
        /*0102*/ 	.byte	0x01
	.zero		1


	//----- nvinfo : EIATTR_ANNOTATIONS
	.align		4
        /*0104*/ 	.byte	0x04, 0x55
        /*0106*/ 	.short	(.L_48 - .L_47)


	//   ....[0]....
.L_47:
        /*0108*/ 	.word	0x00000001
        /*010c*/ 	.byte	0x10, 0x09, 0x00, 0x00, 0x01, 0x00, 0x00, 0x00, 0x10, 0x1c, 0x00, 0x00, 0x01, 0x00, 0x00, 0x00
        /* <DEDUP_REMOVED lines=801> */
        /*332c*/ 	.byte	0x70, 0x2e, 0x01, 0x00


	//----- nvinfo : EIATTR_INT_WARP_WIDE_INSTR_OFFSETS
	.align		4
.L_48:
        /*3330*/ 	.byte	0x04, 0x31
        /*3332*/ 	.short	(.L_50 - .L_49)


	//   ....[0]....
.L_49:
        /*3334*/ 	.word	0x00002ca0


	//   ....[1]....
        /*3338*/ 	.word	0x00002e30


	//   ....[2]....
        /*333c*/ 	.word	0x00005200


	//   ....[3]....
        /*3340*/ 	.word	0x00015d00


	//   ....[4]....
        /*3344*/ 	.word	0x00015d50


	//----- nvinfo : EIATTR_COOP_GROUP_MASK_REGIDS
	.align		4
.L_50:
        /*3348*/ 	.byte	0x04, 0x29
        /*334a*/ 	.short	(.L_52 - .L_51)


	//   ....[0]....
.L_51:
        /*334c*/ 	.word	0xffffffff


	//   ....[1]....
        /*3350*/ 	.word	0xffffffff


	//   ....[2]....
        /*3354*/ 	.word	0xffffffff


	//   ....[3]....
        /*3358*/ 	.word	0xffffffff


	//----- nvinfo : EIATTR_COOP_GROUP_INSTR_OFFSETS
	.align		4
.L_52:
        /*335c*/ 	.byte	0x04, 0x28
        /*335e*/ 	.short	(.L_54 - .L_53)


	//   ....[0]....
.L_53:
        /*3360*/ 	.word	0x00000070


	//   ....[1]....
        /*3364*/ 	.word	0x00000330


	//   ....[2]....
        /*3368*/ 	.word	0x00015b90


	//   ....[3]....
        /*336c*/ 	.word	0x00015e00


	//----- nvinfo : EIATTR_VRC_CTA_INIT_COUNT
	.align		4
.L_54:
        /*3370*/ 	.byte	0x02, 0x4a
        /*3372*/ 	.byte	0x80
	.zero		1


	//----- nvinfo : EIATTR_MBARRIER_INSTR_OFFSETS
	.align		4
        /*3374*/ 	.byte	0x04, 0x39
        /*3376*/ 	.short	(.L_56 - .L_55)


	//   ....[0]....
.L_55:
        /*3378*/ 	.word	0x00002fd0
        /*337c*/ 	.word	0x000000ff
        /*3380*/ 	.word	0x00000000
        /*3384*/ 	.short	0x0100
        /*3386*/ 	.byte	0x0c
	.zero		1


	//   ....[1]....
        /*3388*/ 	.word	0x00005230
        /*338c*/ 	.word	0x000000ff
        /*3390*/ 	.word	0x00014008
        /*3394*/ 	.short	0x0100
        /*3396*/ 	.byte	0x0a
	.zero		1


	//   ....[2]....
        /*3398*/ 	.word	0x0000b820
        /*339c*/ 	.word	0x000000ff
        /*33a0*/ 	.word	0x00000000
        /*33a4*/ 	.short	0x010a
        /*33a6*/ 	.byte	0x0c
	.zero		1


	//   ....[3]....
        /*33a8*/ 	.word	0x00012e10
        /*33ac*/ 	.word	0x000000ff
        /*33b0*/ 	.word	0x00000000
        /*33b4*/ 	.short	0x010a
        /*33b6*/ 	.byte	0x0c
	.zero		1


	//   ....[4]....
        /*33b8*/ 	.word	0x00012e90
        /*33bc*/ 	.word	0x000000ff
        /*33c0*/ 	.word	0x00014000
        /*33c4*/ 	.short	0x0108
        /*33c6*/ 	.byte	0x0a
	.zero		1


	//   ....[5]....
        /*33c8*/ 	.word	0x00012ec0
        /*33cc*/ 	.word	0x000000ff
        /*33d0*/ 	.word	0x00014008
        /*33d4*/ 	.short	0x0108
        /*33d6*/ 	.byte	0x0a
	.zero		1


	//   ....[6]....
        /*33d8*/ 	.word	0x00015e20
        /*33dc*/ 	.word	0x000000ff
        /*33e0*/ 	.word	0x00000000
        /*33e4*/ 	.short	0x010a
        /*33e6*/ 	.byte	0x0c
	.zero		1


	//   ....[7]....
        /*33e8*/ 	.word	0x00015e50
        /*33ec*/ 	.word	0x000000ff
        /*33f0*/ 	.word	0x00000000
        /*33f4*/ 	.short	0x010a
        /*33f6*/ 	.byte	0x0c
	.zero		1


	//----- nvinfo : EIATTR_NUM_MBARRIERS
	.align		4
.L_56:
        /*33f8*/ 	.byte	0x03, 0x38
        /*33fa*/ 	.short	0x0002


	//----- nvinfo : EIATTR_EXIT_INSTR_OFFSETS
	.align		4
        /*33fc*/ 	.byte	0x04, 0x1c
        /*33fe*/ 	.short	(.L_58 - .L_57)


	//   ....[0]....
.L_57:
        /*3400*/ 	.word	0x00015e10


	//----- nvinfo : EIATTR_REQNTID
	.align		4
.L_58:
        /*3404*/ 	.byte	0x04, 0x10
        /*3406*/ 	.short	(.L_60 - .L_59)
.L_59:
        /*3408*/ 	.word	0x00000080
        /*340c*/ 	.word	0x00000001
        /*3410*/ 	.word	0x00000001


	//----- nvinfo : EIATTR_CRS_STACK_SIZE
	.align		4
.L_60:
        /*3414*/ 	.byte	0x04, 0x1e
        /*3416*/ 	.short	(.L_62 - .L_61)
.L_61:
        /*3418*/ 	.word	0x00000000


	//----- nvinfo : EIATTR_CBANK_PARAM_SIZE
	.align		4
.L_62:
        /*341c*/ 	.byte	0x03, 0x19
        /*341e*/ 	.short	0x0050


	//----- nvinfo : EIATTR_PARAM_CBANK
	.align		4
        /*3420*/ 	.byte	0x04, 0x0a
        /*3422*/ 	.short	(.L_64 - .L_63)
	.align		4
.L_63:
        /*3424*/ 	.word	index@(.nv.constant0.matmul_kernel)
        /*3428*/ 	.short	0x0380
        /*342a*/ 	.short	0x0050


	//----- nvinfo : EIATTR_SW_WAR
	.align		4
.L_64:
        /*342c*/ 	.byte	0x04, 0x36
        /*342e*/ 	.short	(.L_66 - .L_65)
.L_65:
        /*3430*/ 	.word	0x00000008
.L_66:


//--------------------- .nv.compat                --------------------------
	.section	.nv.compat,"",@"SHT_CUDA_COMPAT_INFO"
	.align	4
        /*0000*/ 	.byte	0x02, 0x02, 0x02, 0x00, 0x02, 0x05, 0x05, 0x00, 0x02, 0x03, 0x00, 0x00, 0x02, 0x06, 0x01, 0x00


//--------------------- .nv.callgraph             --------------------------
	.section	.nv.callgraph,"",@"SHT_CUDA_CALLGRAPH"
	.align	4
	.sectionentsize	8
	.align		4
        /*0000*/ 	.word	0x00000000
	.align		4
        /*0004*/ 	.word	0xffffffff
	.align		4
        /*0008*/ 	.word	0x00000000
	.align		4
        /*000c*/ 	.word	0xfffffffe
	.align		4
        /*0010*/ 	.word	0x00000000
	.align		4
        /*0014*/ 	.word	0xfffffffd
	.align		4
        /*0018*/ 	.word	0x00000000
	.align		4
        /*001c*/ 	.word	0xfffffffc


//--------------------- .text.matmul_kernel       --------------------------
	.section	.text.matmul_kernel,"ax",@progbits
	.align	128
        .global         matmul_kernel
        .type           matmul_kernel,@function
        .size           matmul_kernel,(.L_x_20 - matmul_kernel)
        .other          matmul_kernel,@"STO_CUDA_ENTRY STV_DEFAULT"
matmul_kernel:
.text.matmul_kernel:
[----:B------:R-:W0:Y:S01]  /*0000*/  LDC R1, c[0x0][0x37c] ;  /* 0x0000df00ff017b82 */ /* 0x000e220000000800 */
[----:B------:R-:W1:Y:S01]  /*0010*/  S2R R0, SR_TID.X ;  /* 0x0000000000007919 */ /* 0x000e620000002100 */
[----:B0-----:R-:W-:Y:S01]  /*0020*/  VIADD R1, R1, 0xfffff690 ;  /* 0xfffff69001017836 */ /* 0x001fe20000000000 */
[----:B-1----:R-:W-:-:S13]  /*0030*/  ISETP.GE.U32.AND P0, PT, R0, 0x20, PT ;  /* 0x000000200000780c */ /* 0x002fda0003f06070 */
[----:B------:R-:W-:Y:S02]  /*0040*/  VOTEU.ANY UP0, P0 ;  /* 0x0000000000ff7886 */ /* 0x000fe40000000100 */
[----:B------:R-:W-:Y:S05]  /*0050*/  BRA.U UP0, `(.L_x_0) ;  /* 0x0000000100b87547 */ /* 0x000fea000b800000 */
[----:B------:R-:W0:Y:S01]  /*0060*/  S2UR UR6, SR_CgaCtaId ;  /* 0x00000000000679c3 */ /* 0x000e220000008800 */
[----:B------:R-:W-:Y:S01]  /*0070*/  NOP ;  /* 0x0000000000007918 */ /* 0x000fe20000000000 */
[----:B------:R-:W-:Y:S02]  /*0080*/  UMOV UR4, 0x40 ;  /* 0x0000004000047882 */ /* 0x000fe40000000000 */
[----:B0-----:R-:W-:-:S09]  /*0090*/  ULEA UR4, UR6, UR4, 0x18 ;  /* 0x0000000406047291 */ /* 0x001fd2000f8ec0ff */
[----:B------:R-:W0:Y:S01]  /*00a0*/  LDS.U8 R2, [UR4] ;  /* 0x00000004ff027984 */ /* 0x000e220008000000 */
[----:B------:R-:W-:Y:S02]  /*00b0*/  UMOV UR4, 0x400 ;  /* 0x0000040000047882 */ /* 0x000fe40000000000 */
[----:B------:R-:W-:Y:S01]  /*00c0*/  ULEA UR4, UR6, UR4, 0x18 ;  /* 0x0000000406047291 */ /* 0x000fe2000f8ec0ff */
[----:B0-----:R-:W-:-:S13]  /*00d0*/  ISETP.NE.AND P0, PT, R2, RZ, PT ;  /* 0x000000ff0200720c */ /* 0x001fda0003f05270 */
[----:B------:R-:W-:Y:S05]  /*00e0*/  @P0 BRA `(.L_x_1) ;  /* 0x00000000007c0947 */ /* 0x000fea0003800000 */
[----:B------:R-:W-:-:S13]  /*00f0*/  ELECT P0, URZ, PT ;  /* 0x0000000000ff782f */ /* 0x000fda0003800000 */
[----:B------:R-:W-:Y:S05]  /*0100*/  @!P0 BRA `(.L_x_2) ;  /* 0x0000000000848947 */ /* 0x000fea0003800000 */
[----:B------:R-:W-:Y:S01]  /*0110*/  UMOV UR5, 0x4 ;  /* 0x0000000400057882 */ /* 0x000fe20000000000 */
[----:B------:R-:W-:Y:S02]  /*0120*/  IMAD.MOV.U32 R5, RZ, RZ, 0x1 ;  /* 0x00000001ff057424 */ /* 0x000fe400078e00ff */
[----:B------:R-:W-:Y:S02]  /*0130*/  IMAD.MOV.U32 R3, RZ, RZ, 0xf ;  /* 0x0000000fff037424 */ /* 0x000fe400078e00ff */
[----:B------:R-:W-:Y:S04]  /*0140*/  DEPBAR.LE SB0, 0x36 ;  /* 0x00008d800000791a */ /* 0x000fe80000000000 */
[----:B------:R-:W0:Y:S02]  /*0150*/  UTCATOMSWS.FIND_AND_SET.ALIGN UP1, UR5, UR5 ;  /* 0x00000005000575e3 */ /* 0x000e240008020800 */
[----:B0-----:R-:W-:-:S04]  /*0160*/  PLOP3.LUT P0, PT, PT, PT, UP1, 0x80, 0x8 ;  /* 0x000000000008781c */ /* 0x001fc80003f0f018 */
[----:B------:R-:W-:-:S04]  /*0170*/  SEL R2, RZ, 0xffffffff, !P0 ;  /* 0xffffffffff027807 */ /* 0x000fc80004000000 */
[----:B------:R-:W-:Y:S01]  /*0180*/  ISETP.NE.AND P0, PT, R2, RZ, PT ;  /* 0x000000ff0200720c */ /* 0x000fe20003f05270 */
[----:B------:R-:W-:-:S12]  /*0190*/  IMAD.U32 R2, RZ, RZ, UR5 ;  /* 0x00000005ff027e24 */ /* 0x000fd8000f8e00ff */
[----:B------:R-:W-:Y:S05]  /*01a0*/  @P0 BRA `(.L_x_3) ;  /* 0x0000000000240947 */ /* 0x000fea0003800000 */
.L_x_4:
[----:B------:R-:W-:Y:S05]  /*01b0*/  NANOSLEEP 0x64 ;  /* 0x000000640000795d */ /* 0x000fea0003800000 */
[----:B------:R-:W-:-:S05]  /*01c0*/  UMOV UR5, 0x4 ;  /* 0x0000000400057882 */ /* 0x000fca0000000000 */
[----:B------:R-:W-:Y:S04]  /*01d0*/  DEPBAR.LE SB0, 0x36 ;  /* 0x00008d800000791a */ /* 0x000fe80000000000 */
[----:B------:R-:W0:Y:S02]  /*01e0*/  UTCATOMSWS.FIND_AND_SET.ALIGN UP1, UR5, UR5 ;  /* 0x00000005000575e3 */ /* 0x000e240008020800 */
[----:B0-----:R-:W-:-:S04]  /*01f0*/  PLOP3.LUT P0, PT, PT, PT, UP1, 0x80, 0x8 ;  /* 0x000000000008781c */ /* 0x001fc80003f0f018 */
[----:B------:R-:W-:-:S04]  /*0200*/  SEL R2, RZ, 0xffffffff, !P0 ;  /* 0xffffffffff027807 */ /* 0x000fc80004000000 */
[----:B------:R-:W-:Y:S01]  /*0210*/  ISETP.NE.AND P0, PT, R2, RZ, PT ;  /* 0x000000ff0200720c */ /* 0x000fe20003f05270 */
[----:B------:R-:W-:-:S12]  /*0220*/  IMAD.U32 R2, RZ, RZ, UR5 ;  /* 0x00000005ff027e24 */ /* 0x000fd8000f8e00ff */
[----:B------:R-:W-:Y:S05]  /*0230*/  @!P0 BRA `(.L_x_4) ;  /* 0xfffffffc00dc8947 */ /* 0x000fea000383ffff */
.L_x_3:
[C---:B------:R-:W-:Y:S01]  /*0240*/  VIADD R4, R2.reuse, 0x10 ;  /* 0x0000001002047836 */ /* 0x040fe20000000000 */
[----:B------:R-:W-:Y:S01]  /*0250*/  UMOV UR5, 0x50 ;  /* 0x0000005000057882 */ /* 0x000fe20000000000 */
[----:B------:R-:W-:Y:S01]  /*0260*/  SHF.L.U32 R3, R3, R2, RZ ;  /* 0x0000000203037219 */ /* 0x000fe200000006ff */
[----:B------:R-:W-:Y:S01]  /*0270*/  ULEA UR5, UR6, UR5, 0x18 ;  /* 0x0000000506057291 */ /* 0x000fe2000f8ec0ff */
[----:B------:R-:W-:Y:S01]  /*0280*/  IMAD.SHL.U32 R2, R2, 0x20, RZ ;  /* 0x0000002002027824 */ /* 0x000fe200078e00ff */
[----:B------:R-:W-:-:S04]  /*0290*/  SHF.L.U32 R4, R5, R4, RZ ;  /* 0x0000000405047219 */ /* 0x000fc800000006ff */
[----:B------:R-:W-:-:S05]  /*02a0*/  LOP3.LUT R3, R4, R3, RZ, 0xfc, !PT ;  /* 0x0000000304037212 */ /* 0x000fca00078efcff */
[----:B------:R0:W-:Y:S04]  /*02b0*/  ATOMS.OR RZ, [UR5], R3 ;  /* 0x00000003ffff798c */ /* 0x0001e8000b000005 */
[----:B------:R0:W-:Y:S01]  /*02c0*/  STS [UR4], R2 ;  /* 0x00000002ff007988 */ /* 0x0001e20008000804 */
[----:B------:R-:W-:Y:S05]  /*02d0*/  BRA `(.L_x_2) ;  /* 0x0000000000107947 */ /* 0x000fea0003800000 */
.L_x_1:
[----:B------:R-:W-:-:S05]  /*02e0*/  IMAD.MOV.U32 R2, RZ, RZ, -0x1 ;  /* 0xffffffffff027424 */ /* 0x000fca00078e00ff */
[----:B------:R0:W-:Y:S02]  /*02f0*/  STS [UR4], R2 ;  /* 0x00000002ff007988 */ /* 0x0001e40008000804 */
[----:B0-----:R-:W-:-:S07]  /*0300*/  MOV R2, 0x320 ;  /* 0x0000032000027802 */ /* 0x001fce0000000f00 */
[----:B------:R-:W-:Y:S05]  /*0310*/  CALL.REL.NOINC `($__internal_1_$__cuda_sm10x_tcgen05_guardrail_trap_phase_invalid_during_alloc) ;  /* 0x0000015800e47944 */ /* 0x000fea0003c00000 */
.L_x_2:
[----:B------:R-:W-:Y:S05]  /*0320*/  WARPSYNC.ALL ;  /* 0x0000000000007948 */ /* 0x000fea0003800000 */
[----:B------:R-:W-:Y:S01]  /*0330*/  NOP ;  /* 0x0000000000007918 */ /* 0x000fe20000000000 */
.L_x_0:
[----:B------:R-:W1:Y:S01]  /*0340*/  LDC.64 R8, c[0x0][0x398] ;  /* 0x0000e600ff087b82 */ /* 0x000e620000000a00 */
[----:B------:R-:W2:Y:S01]  /*0350*/  S2R R7, SR_CTAID.X ;  /* 0x0000000000077919 */ /* 0x000ea20000002500 */
[----:B------:R-:W-:Y:S01]  /*0360*/  SHF.R.U32.HI R19, RZ, 0x5, R0 ;  /* 0x00000005ff137819 */ /* 0x000fe20000011600 */
[----:B------:R-:W-:Y:S01]  /*0370*/  UMOV UR10, 0x400 ;  /* 0x00000400000a7882 */ /* 0x000fe20000000000 */
[----:B------:R-:W-:-:S04]  /*0380*/  LOP3.LUT R81, R0, 0x3f, RZ, 0xc0, !PT ;  /* 0x0000003f00517812 */ /* 0x000fc800078ec0ff */
[----:B------:R-:W3:Y:S01]  /*0390*/  S2UR UR4, SR_CgaCtaId ;  /* 0x00000000000479c3 */ /* 0x000ee20000008800 */
[----:B------:R-:W-:Y:S02]  /*03a0*/  IMAD.SHL.U32 R81, R81, 0x2, RZ ;  /* 0x0000000251517824 */ /* 0x000fe400078e00ff */
[----:B01----:R-:W-:-:S05]  /*03b0*/  VIADD R2, R9, 0x3f ;  /* 0x0000003f09027836 */ /* 0x003fca0000000000 */
[----:B------:R-:W-:Y:S01]  /*03c0*/  SHF.R.S32.HI R3, RZ, 0x1f, R2 ;  /* 0x0000001fff037819 */ /* 0x000fe20000011402 */
[----:B---3--:R-:W-:-:S03]  /*03d0*/  ULEA UR10, UR4, UR10, 0x18 ;  /* 0x0000000a040a7291 */ /* 0x008fc6000f8ec0ff */
[----:B------:R-:W-:Y:S02]  /*03e0*/  LEA.HI R3, R3, R2, RZ, 0x6 ;  /* 0x0000000203037211 */ /* 0x000fe400078f30ff */
[----:B--2---:R-:W-:Y:S02]  /*03f0*/  IABS R10, R7 ;  /* 0x00000007000a7213 */ /* 0x004fe40000000000 */
[----:B------:R-:W-:-:S05]  /*0400*/  SHF.R.S32.HI R3, RZ, 0x6, R3 ;  /* 0x00000006ff037819 */ /* 0x000fca0000011403 */
[----:B------:R-:W-:-:S05]  /*0410*/  IMAD.SHL.U32 R4, R3, 0x8, RZ ;  /* 0x0000000803047824 */ /* 0x000fca00078e00ff */
[-C--:B------:R-:W-:Y:S02]  /*0420*/  IABS R11, R4.reuse ;  /* 0x00000004000b7213 */ /* 0x080fe40000000000 */
[----:B------:R-:W-:Y:S02]  /*0430*/  IABS R12, R4 ;  /* 0x00000004000c7213 */ /* 0x000fe40000000000 */
[----:B------:R-:W0:Y:S08]  /*0440*/  I2F.RP R5, R11 ;  /* 0x0000000b00057306 */ /* 0x000e300000209400 */
[----:B0-----:R-:W0:Y:S02]  /*0450*/  MUFU.RCP R5, R5 ;  /* 0x0000000500057308 */ /* 0x001e240000001000 */
[----:B0-----:R-:W-:-:S02]  /*0460*/  VIADD R2, R5, 0xffffffe ;  /* 0x0ffffffe05027836 */ /* 0x001fc40000000000 */
[----:B------:R-:W-:Y:S01]  /*0470*/  IMAD.MOV R5, RZ, RZ, -R12 ;  /* 0x000000ffff057224 */ /* 0x000fe200078e0a0c */
[----:B------:R-:W-:-:S03]  /*0480*/  IABS R12, R9 ;  /* 0x00000009000c7213 */ /* 0x000fc60000000000 */
[----:B------:R0:W1:Y:S02]  /*0490*/  F2I.FTZ.U32.TRUNC.NTZ R3, R2 ;  /* 0x0000000200037305 */ /* 0x000064000021f000 */
[----:B0-----:R-:W-:Y:S02]  /*04a0*/  IMAD.MOV.U32 R2, RZ, RZ, RZ ;  /* 0x000000ffff027224 */ /* 0x001fe400078e00ff */
[----:B-1----:R-:W-:-:S04]  /*04b0*/  IMAD.MOV R6, RZ, RZ, -R3 ;  /* 0x000000ffff067224 */ /* 0x002fc800078e0a03 */
[----:B------:R-:W-:Y:S02]  /*04c0*/  IMAD R13, R6, R11, RZ ;  /* 0x0000000b060d7224 */ /* 0x000fe400078e02ff */
[----:B------:R-:W-:Y:S02]  /*04d0*/  IMAD.MOV.U32 R6, RZ, RZ, R10 ;  /* 0x000000ffff067224 */ /* 0x000fe400078e000a */
[----:B------:R-:W-:-:S06]  /*04e0*/  IMAD.HI.U32 R3, R3, R13, R2 ;  /* 0x0000000d03037227 */ /* 0x000fcc00078e0002 */
[----:B------:R-:W-:-:S04]  /*04f0*/  IMAD.HI.U32 R3, R3, R6, RZ ;  /* 0x0000000603037227 */ /* 0x000fc800078e00ff */
[----:B------:R-:W-:Y:S01]  /*0500*/  IMAD R2, R3, R5, R6 ;  /* 0x0000000503027224 */ /* 0x000fe200078e0206 */
[----:B------:R-:W-:Y:S04]  /*0510*/  BAR.SYNC.DEFER_BLOCKING 0x0 ;  /* 0x0000000000007b1d */ /* 0x000fe80000010000 */
[----:B------:R-:W-:-:S13]  /*0520*/  ISETP.GT.U32.AND P1, PT, R11, R2, PT ;  /* 0x000000020b00720c */ /* 0x000fda0003f24070 */
[----:B------:R-:W-:Y:S02]  /*0530*/  @!P1 IMAD.IADD R2, R2, 0x1, -R11 ;  /* 0x0000000102029824 */ /* 0x000fe400078e0a0b */
[----:B------:R-:W-:Y:S01]  /*0540*/  @!P1 VIADD R3, R3, 0x1 ;  /* 0x0000000103039836 */ /* 0x000fe20000000000 */
[----:B------:R-:W-:Y:S02]  /*0550*/  ISETP.NE.AND P1, PT, R4, RZ, PT ;  /* 0x000000ff0400720c */ /* 0x000fe40003f25270 */
[----:B------:R-:W-:Y:S02]  /*0560*/  ISETP.GE.U32.AND P0, PT, R2, R11, PT ;  /* 0x0000000b0200720c */ /* 0x000fe40003f06070 */
[----:B------:R-:W-:-:S04]  /*0570*/  LOP3.LUT R2, R7, R4, RZ, 0x3c, !PT ;  /* 0x0000000407027212 */ /* 0x000fc800078e3cff */
[----:B------:R-:W-:Y:S01]  /*0580*/  ISETP.GE.AND P2, PT, R2, RZ, PT ;  /* 0x000000ff0200720c */ /* 0x000fe20003f46270 */
[----:B------:R-:W-:-:S06]  /*0590*/  VIADD R2, R8, 0xff ;  /* 0x000000ff08027836 */ /* 0x000fcc0000000000 */
[----:B------:R-:W-:-:S04]  /*05a0*/  @P0 VIADD R3, R3, 0x1 ;  /* 0x0000000103030836 */ /* 0x000fc80000000000 */
[----:B------:R-:W-:Y:S01]  /*05b0*/  IMAD.MOV.U32 R5, RZ, RZ, R3 ;  /* 0x000000ffff057224 */ /* 0x000fe200078e0003 */
[----:B------:R-:W-:-:S03]  /*05c0*/  SHF.R.S32.HI R3, RZ, 0x1f, R2 ;  /* 0x0000001fff037819 */ /* 0x000fc60000011402 */
[----:B------:R-:W-:Y:S01]  /*05d0*/  @!P2 IMAD.MOV R5, RZ, RZ, -R5 ;  /* 0x000000ffff05a224 */ /* 0x000fe200078e0a05 */
[----:B------:R-:W-:Y:S02]  /*05e0*/  @!P1 LOP3.LUT R5, RZ, R4, RZ, 0x33, !PT ;  /* 0x00000004ff059212 */ /* 0x000fe400078e33ff */
[----:B------:R-:W-:-:S03]  /*05f0*/  LEA.HI R3, R3, R2, RZ, 0x8 ;  /* 0x0000000203037211 */ /* 0x000fc600078f40ff */
[----:B------:R-:W-:Y:S02]  /*0600*/  IMAD.SHL.U32 R14, R5, 0x8, RZ ;  /* 0x00000008050e7824 */ /* 0x000fe400078e00ff */
[----:B------:R-:W-:-:S03]  /*0610*/  IMAD.MOV R5, RZ, RZ, -R5 ;  /* 0x000000ffff057224 */ /* 0x000fc600078e0a05 */
[----:B------:R-:W-:Y:S01]  /*0620*/  LEA.HI.SX32 R3, R3, -R14, 0x18 ;  /* 0x8000000e03037211 */ /* 0x000fe200078fc2ff */
[----:B------:R-:W-:-:S03]  /*0630*/  IMAD R16, R4, R5, R7 ;  /* 0x0000000504107224 */ /* 0x000fc600078e0207 */
[----:B------:R-:W-:Y:S02]  /*0640*/  VIMNMX R17, PT, PT, R3, 0x8, PT ;  /* 0x0000000803117848 */ /* 0x000fe40003fe0100 */
[----:B------:R-:W-:Y:S02]  /*0650*/  IABS R4, R16 ;  /* 0x0000001000047213 */ /* 0x000fe40000000000 */
[-C--:B------:R-:W-:Y:S02]  /*0660*/  IABS R10, R17.reuse ;  /* 0x00000011000a7213 */ /* 0x080fe40000000000 */
[----:B------:R-:W-:Y:S02]  /*0670*/  IABS R7, R17 ;  /* 0x0000001100077213 */ /* 0x000fe40000000000 */
[----:B------:R-:W0:Y:S08]  /*0680*/  I2F.RP R6, R10 ;  /* 0x0000000a00067306 */ /* 0x000e300000209400 */
[----:B0-----:R-:W0:Y:S02]  /*0690*/  MUFU.RCP R6, R6 ;  /* 0x0000000600067308 */ /* 0x001e240000001000 */
[----:B0-----:R-:W-:-:S02]  /*06a0*/  VIADD R2, R6, 0xffffffe ;  /* 0x0ffffffe06027836 */ /* 0x001fc40000000000 */
[----:B------:R-:W-:-:S04]  /*06b0*/  IMAD.MOV R6, RZ, RZ, -R7 ;  /* 0x000000ffff067224 */ /* 0x000fc800078e0a07 */
[----:B------:R0:W1:Y:S02]  /*06c0*/  F2I.FTZ.U32.TRUNC.NTZ R3, R2 ;  /* 0x0000000200037305 */ /* 0x000064000021f000 */
[----:B0-----:R-:W-:Y:S02]  /*06d0*/  IMAD.MOV.U32 R2, RZ, RZ, RZ ;  /* 0x000000ffff027224 */ /* 0x001fe400078e00ff */
[----:B-1----:R-:W-:-:S04]  /*06e0*/  IMAD.MOV R11, RZ, RZ, -R3 ;  /* 0x000000ffff0b7224 */ /* 0x002fc800078e0a03 */
[----:B------:R-:W-:-:S04]  /*06f0*/  IMAD R5, R11, R10, RZ ;  /* 0x0000000a0b057224 */ /* 0x000fc800078e02ff */
[----:B------:R-:W-:-:S04]  /*0700*/  IMAD.HI.U32 R3, R3, R5, R2 ;  /* 0x0000000503037227 */ /* 0x000fc800078e0002 */
[----:B------:R-:W-:Y:S02]  /*0710*/  IMAD.MOV.U32 R5, RZ, RZ, R4 ;  /* 0x000000ffff057224 */ /* 0x000fe400078e0004 */
[----:B------:R-:W-:Y:S02]  /*0720*/  IMAD.MOV.U32 R2, RZ, RZ, R12 ;  /* 0x000000ffff027224 */ /* 0x000fe400078e000c */
[----:B------:R-:W-:Y:S01]  /*0730*/  IMAD.HI.U32 R4, R3, R5, RZ ;  /* 0x0000000503047227 */ /* 0x000fe200078e00ff */
[----:B------:R-:W-:Y:S01]  /*0740*/  IABS R3, R8 ;  /* 0x0000000800037213 */ /* 0x000fe20000000000 */
[----:B------:R-:W0:Y:S02]  /*0750*/  I2F.RP R7, R2 ;  /* 0x0000000200077306 */ /* 0x000e240000209400 */
[----:B------:R-:W-:-:S05]  /*0760*/  IMAD R5, R4, R6, R5 ;  /* 0x0000000604057224 */ /* 0x000fca00078e0205 */
[----:B------:R-:W-:Y:S01]  /*0770*/  ISETP.GT.U32.AND P1, PT, R10, R5, PT ;  /* 0x000000050a00720c */ /* 0x000fe20003f24070 */
[----:B------:R-:W1:Y:S08]  /*0780*/  I2F.RP R6, R3 ;  /* 0x0000000300067306 */ /* 0x000e700000209400 */
[----:B0-----:R-:W0:Y:S04]  /*0790*/  MUFU.RCP R7, R7 ;  /* 0x0000000700077308 */ /* 0x001e280000001000 */
[----:B------:R-:W-:-:S02]  /*07a0*/  @!P1 IMAD.IADD R5, R5, 0x1, -R10 ;  /* 0x0000000105059824 */ /* 0x000fc400078e0a0a */
[----:B------:R-:W-:Y:S01]  /*07b0*/  @!P1 VIADD R4, R4, 0x1 ;  /* 0x0000000104049836 */ /* 0x000fe20000000000 */
[----:B------:R-:W-:Y:S01]  /*07c0*/  ISETP.NE.AND P1, PT, R17, RZ, PT ;  /* 0x000000ff1100720c */ /* 0x000fe20003f25270 */
[----:B-1----:R-:W1:Y:S01]  /*07d0*/  MUFU.RCP R6, R6 ;  /* 0x0000000600067308 */ /* 0x002e620000001000 */
[----:B------:R-:W-:Y:S02]  /*07e0*/  ISETP.GE.U32.AND P0, PT, R5, R10, PT ;  /* 0x0000000a0500720c */ /* 0x000fe40003f06070 */
[----:B------:R-:W-:-:S04]  /*07f0*/  LOP3.LUT R5, R16, R17, RZ, 0x3c, !PT ;  /* 0x0000001110057212 */ /* 0x000fc800078e3cff */
[----:B------:R-:W-:Y:S01]  /*0800*/  ISETP.GE.AND P2, PT, R5, RZ, PT ;  /* 0x000000ff0500720c */ /* 0x000fe20003f46270 */
[----:B0-----:R-:W-:Y:S01]  /*0810*/  VIADD R10, R7, 0xffffffe ;  /* 0x0ffffffe070a7836 */ /* 0x001fe20000000000 */
[----:B------:R-:W-:-:S03]  /*0820*/  SHF.R.U32.HI R5, RZ, 0x6, R0 ;  /* 0x00000006ff057819 */ /* 0x000fc60000011600 */
[----:B------:R0:W2:Y:S02]  /*0830*/  F2I.FTZ.U32.TRUNC.NTZ R11, R10 ;  /* 0x0000000a000b7305 */ /* 0x0000a4000021f000 */
[----:B------:R-:W-:Y:S01]  /*0840*/  @P0 VIADD R4, R4, 0x1 ;  /* 0x0000000104040836 */ /* 0x000fe20000000000 */
[----:B------:R-:W-:Y:S01]  /*0850*/  SGXT.U32 R5, R5, 0x1 ;  /* 0x000000010505781a */ /* 0x000fe20000000000 */
[----:B-1----:R-:W-:Y:S02]  /*0860*/  VIADD R7, R6, 0xffffffe ;  /* 0x0ffffffe06077836 */ /* 0x002fe40000000000 */
[----:B------:R-:W-:Y:S02]  /*0870*/  IMAD.MOV.U32 R12, RZ, RZ, R4 ;  /* 0x000000ffff0c7224 */ /* 0x000fe400078e0004 */
[----:B0-----:R-:W-:Y:S02]  /*0880*/  IMAD.MOV.U32 R10, RZ, RZ, RZ ;  /* 0x000000ffff0a7224 */ /* 0x001fe400078e00ff */
[----:B------:R-:W0:Y:S01]  /*0890*/  F2I.FTZ.U32.TRUNC.NTZ R7, R7 ;  /* 0x0000000700077305 */ /* 0x000e22000021f000 */
[----:B------:R-:W-:Y:S01]  /*08a0*/  @!P2 IMAD.MOV R12, RZ, RZ, -R12 ;  /* 0x000000ffff0ca224 */ /* 0x000fe200078e0a0c */
[----:B------:R-:W-:Y:S01]  /*08b0*/  @!P1 LOP3.LUT R12, RZ, R17, RZ, 0x33, !PT ;  /* 0x00000011ff0c9212 */ /* 0x000fe200078e33ff */
[----:B--2---:R-:W-:-:S04]  /*08c0*/  IMAD.MOV R13, RZ, RZ, -R11 ;  /* 0x000000ffff0d7224 */ /* 0x004fc800078e0a0b */
[----:B------:R-:W-:Y:S02]  /*08d0*/  IMAD.SHL.U32 R15, R12, 0x40, RZ ;  /* 0x000000400c0f7824 */ /* 0x000fe400078e00ff */
[----:B------:R-:W-:Y:S02]  /*08e0*/  IMAD R13, R13, R2, RZ ;  /* 0x000000020d0d7224 */ /* 0x000fe400078e02ff */
[----:B------:R-:W-:Y:S01]  /*08f0*/  IMAD.MOV R12, RZ, RZ, -R12 ;  /* 0x000000ffff0c7224 */ /* 0x000fe200078e0a0c */
[----:B------:R-:W-:Y:S01]  /*0900*/  LOP3.LUT R5, R15, R5, RZ, 0xfc, !PT ;  /* 0x000000050f057212 */ /* 0x000fe200078efcff */
[----:B------:R1:W-:Y:S01]  /*0910*/  STL [R1+0x26c], R15 ;  /* 0x00026c0f01007387 */ /* 0x0003e20000100800 */
[----:B------:R-:W-:Y:S02]  /*0920*/  IMAD.HI.U32 R4, R11, R13, R10 ;  /* 0x0000000d0b047227 */ /* 0x000fe400078e000a */
[----:B------:R-:W-:Y:S02]  /*0930*/  LOP3.LUT R18, R5, 0x3e, RZ, 0xfc, !PT ;  /* 0x0000003e05127812 */ /* 0x000fe400078efcff */
[----:B------:R-:W-:Y:S01]  /*0940*/  IABS R6, R5 ;  /* 0x0000000500067213 */ /* 0x000fe20000000000 */
[----:B------:R-:W-:Y:S01]  /*0950*/  IMAD.SHL.U32 R11, R19, 0x200000, RZ ;  /* 0x00200000130b7824 */ /* 0x000fe200078e00ff */
[C---:B------:R-:W-:Y:S01]  /*0960*/  LOP3.LUT R42, R5.reuse, 0x26, RZ, 0xfc, !PT ;  /* 0x00000026052a7812 */ /* 0x040fe200078efcff */
[----:B0-----:R-:W-:Y:S01]  /*0970*/  IMAD.MOV R19, RZ, RZ, -R7 ;  /* 0x000000ffff137224 */ /* 0x001fe200078e0a07 */
[----:B------:R-:W-:Y:S01]  /*0980*/  LOP3.LUT R40, R5, 0x24, RZ, 0xfc, !PT ;  /* 0x0000002405287812 */ /* 0x000fe200078efcff */
[----:B------:R-:W-:Y:S01]  /*0990*/  IMAD.MOV.U32 R13, RZ, RZ, R6 ;  /* 0x000000ffff0d7224 */ /* 0x000fe200078e0006 */
[----:B-1----:R-:W-:-:S02]  /*09a0*/  IABS R15, R18 ;  /* 0x00000012000f7213 */ /* 0x002fc40000000000 */
[----:B------:R-:W-:Y:S01]  /*09b0*/  LOP3.LUT R11, R11, 0x600000, RZ, 0xc0, !PT ;  /* 0x006000000b0b7812 */ /* 0x000fe200078ec0ff */
[C---:B------:R-:W-:Y:S01]  /*09c0*/  IMAD.HI.U32 R6, R4.reuse, R13, RZ ;  /* 0x0000000d04067227 */ /* 0x040fe200078e00ff */
[----:B------:R-:W-:Y:S02]  /*09d0*/  LOP3.LUT R46, R5, 0x28, RZ, 0xfc, !PT ;  /* 0x00000028052e7812 */ /* 0x000fe400078efcff */
[----:B------:R-:W-:Y:S01]  /*09e0*/  R2UR UR11, R11 ;  /* 0x000000000b0b72ca */ /* 0x000fe200000e0000 */
[----:B------:R-:W-:Y:S01]  /*09f0*/  IMAD.HI.U32 R10, R4, R15, RZ ;  /* 0x0000000f040a7227 */ /* 0x000fe200078e00ff */
[C---:B------:R-:W-:Y:S02]  /*0a00*/  LOP3.LUT R48, R5.reuse, 0x2a, RZ, 0xfc, !PT ;  /* 0x0000002a05307812 */ /* 0x040fe400078efcff */
[C---:B------:R-:W-:Y:S01]  /*0a10*/  LOP3.LUT R49, R5.reuse, 0x2c, RZ, 0xfc, !PT ;  /* 0x0000002c05317812 */ /* 0x040fe200078efcff */
[----:B------:R-:W-:Y:S01]  /*0a20*/  IMAD.MOV R38, RZ, RZ, -R10 ;  /* 0x000000ffff267224 */ /* 0x000fe200078e0a0a */
[----:B------:R-:W-:Y:S01]  /*0a30*/  IABS R37, R48 ;  /* 0x0000003000257213 */ /* 0x000fe20000000000 */
[----:B------:R-:W-:Y:S01]  /*0a40*/  IMAD.MOV R6, RZ, RZ, -R6 ;  /* 0x000000ffff067224 */ /* 0x000fe200078e0a06 */
[----:B------:R-:W-:Y:S01]  /*0a50*/  LOP3.LUT R50, R5, 0x2e, RZ, 0xfc, !PT ;  /* 0x0000002e05327812 */ /* 0x000fe200078efcff */
[----:B------:R-:W-:Y:S01]  /*0a60*/  IMAD R10, R17, R12, R16 ;  /* 0x0000000c110a7224 */ /* 0x000fe200078e0210 */
[C---:B------:R-:W-:Y:S01]  /*0a70*/  LOP3.LUT R16, R5.reuse, 0x4, RZ, 0xfc, !PT ;  /* 0x0000000405107812 */ /* 0x040fe200078efcff */
[C---:B------:R-:W-:Y:S01]  /*0a80*/  IMAD R38, R2.reuse, R38, R15 ;  /* 0x0000002602267224 */ /* 0x040fe200078e020f */
[C---:B------:R-:W-:Y:S01]  /*0a90*/  LOP3.LUT R15, R5.reuse, 0x2, RZ, 0xfc, !PT ;  /* 0x00000002050f7812 */ /* 0x040fe200078efcff */
[----:B------:R-:W-:Y:S01]  /*0aa0*/  IMAD.MOV.U32 R12, RZ, RZ, R19 ;  /* 0x000000ffff0c7224 */ /* 0x000fe200078e0013 */
[----:B------:R-:W-:Y:S01]  /*0ab0*/  LOP3.LUT R17, R5, 0x6, RZ, 0xfc, !PT ;  /* 0x0000000605117812 */ /* 0x000fe200078efcff */
[C---:B------:R-:W-:Y:S01]  /*0ac0*/  IMAD R36, R2.reuse, R6, R13 ;  /* 0x0000000602247224 */ /* 0x040fe200078e020d */
[----:B------:R-:W-:Y:S01]  /*0ad0*/  IABS R35, R15 ;  /* 0x0000000f00237213 */ /* 0x000fe20000000000 */
[----:B------:R-:W-:Y:S01]  /*0ae0*/  IMAD.MOV.U32 R6, RZ, RZ, RZ ;  /* 0x000000ffff067224 */ /* 0x000fe200078e00ff */
[----:B------:R-:W-:Y:S01]  /*0af0*/  ISETP.GT.U32.AND P1, PT, R2, R38, PT ;  /* 0x000000260200720c */ /* 0x000fe20003f24070 */
[----:B------:R-:W-:Y:S01]  /*0b00*/  IMAD R11, R12, R3, RZ ;  /* 0x000000030c0b7224 */ /* 0x000fe200078e02ff */
[----:B------:R-:W-:-:S02]  /*0b10*/  ISETP.GT.U32.AND P0, PT, R2, R36, PT ;  /* 0x000000240200720c */ /* 0x000fc40003f04070 */
[----:B------:R-:W-:Y:S01]  /*0b20*/  IABS R13, R16 ;  /* 0x00000010000d7213 */ /* 0x000fe20000000000 */
[----:B------:R-:W-:Y:S01]  /*0b30*/  IMAD.HI.U32 R6, R7, R11, R6 ;  /* 0x0000000b07067227 */ /* 0x000fe200078e0006 */
[----:B------:R-:W-:Y:S02]  /*0b40*/  IABS R33, R17 ;  /* 0x0000001100217213 */ /* 0x000fe40000000000 */
[----:B------:R-:W-:Y:S01]  /*0b50*/  ISETP.GE.AND P2, PT, R15, RZ, PT ;  /* 0x000000ff0f00720c */ /* 0x000fe20003f46270 */
[----:B------:R-:W-:Y:S01]  /*0b60*/  IMAD.HI.U32 R11, R4, R35, RZ ;  /* 0x00000023040b7227 */ /* 0x000fe200078e00ff */
[C---:B------:R-:W-:Y:S02]  /*0b70*/  LOP3.LUT R15, R5.reuse, 0x10, RZ, 0xfc, !PT ;  /* 0x00000010050f7812 */ /* 0x040fe400078efcff */
[----:B------:R-:W-:Y:S01]  /*0b80*/  IABS R19, R46 ;  /* 0x0000002e00137213 */ /* 0x000fe20000000000 */
[----:B------:R-:W-:Y:S01]  /*0b90*/  IMAD.MOV R12, RZ, RZ, -R11 ;  /* 0x000000ffff0c7224 */ /* 0x000fe200078e0a0b */
[C---:B------:R-:W-:Y:S01]  /*0ba0*/  LOP3.LUT R51, R5.reuse, 0x30, RZ, 0xfc, !PT ;  /* 0x0000003005337812 */ /* 0x040fe200078efcff */
[----:B------:R-:W-:Y:S01]  /*0bb0*/  IMAD.IADD R7, R14, 0x1, R10 ;  /* 0x000000010e077824 */ /* 0x000fe200078e020a */
[C---:B------:R-:W-:Y:S01]  /*0bc0*/  LOP3.LUT R14, R5.reuse, 0xc, RZ, 0xfc, !PT ;  /* 0x0000000c050e7812 */ /* 0x040fe200078efcff */
[----:B------:R-:W-:Y:S01]  /*0bd0*/  IMAD R35, R2, R12, R35 ;  /* 0x0000000c02237224 */ /* 0x000fe200078e0223 */
[C---:B------:R-:W-:Y:S01]  /*0be0*/  LOP3.LUT R12, R5.reuse, 0x8, RZ, 0xfc, !PT ;  /* 0x00000008050c7812 */ /* 0x040fe200078efcff */
[----:B------:R-:W-:Y:S01]  /*0bf0*/  IMAD.HI.U32 R10, R4, R13, RZ ;  /* 0x0000000d040a7227 */ /* 0x000fe200078e00ff */
[----:B------:R-:W-:-:S02]  /*0c00*/  LOP3.LUT R52, R5, 0x32, RZ, 0xfc, !PT ;  /* 0x0000003205347812 */ /* 0x000fc400078efcff */
[----:B------:R-:W-:Y:S01]  /*0c10*/  ISETP.GT.U32.AND P6, PT, R2, R35, PT ;  /* 0x000000230200720c */ /* 0x000fe20003fc4070 */
[----:B------:R-:W-:Y:S01]  /*0c20*/  IMAD.HI.U32 R11, R4, R33, RZ ;  /* 0x00000021040b7227 */ /* 0x000fe200078e00ff */
[----:B------:R-:W-:Y:S02]  /*0c30*/  IABS R39, R51 ;  /* 0x0000003300277213 */ /* 0x000fe40000000000 */
[----:B------:R-:W-:Y:S01]  /*0c40*/  IABS R41, R52 ;  /* 0x0000003400297213 */ /* 0x000fe20000000000 */
[----:B------:R-:W-:Y:S01]  /*0c50*/  IMAD.MOV R10, RZ, RZ, -R10 ;  /* 0x000000ffff0a7224 */ /* 0x000fe200078e0a0a */
[C---:B------:R-:W-:Y:S01]  /*0c60*/  LOP3.LUT R53, R5.reuse, 0x34, RZ, 0xfc, !PT ;  /* 0x0000003405357812 */ /* 0x040fe200078efcff */
[--C-:B------:R-:W-:Y:S01]  /*0c70*/  @!P0 IMAD.IADD R36, R36, 0x1, -R2.reuse ;  /* 0x0000000124248824 */ /* 0x100fe200078e0a02 */
[----:B------:R-:W-:Y:S01]  /*0c80*/  ISETP.GE.AND P0, PT, R18, RZ, PT ;  /* 0x000000ff1200720c */ /* 0x000fe20003f06270 */
[----:B------:R-:W-:Y:S01]  /*0c90*/  IMAD.MOV R11, RZ, RZ, -R11 ;  /* 0x000000ffff0b7224 */ /* 0x000fe200078e0a0b */
[C---:B------:R-:W-:Y:S01]  /*0ca0*/  LOP3.LUT R18, R5.reuse, 0x22, RZ, 0xfc, !PT ;  /* 0x0000002205127812 */ /* 0x040fe200078efcff */
[--C-:B------:R-:W-:Y:S01]  /*0cb0*/  @!P1 IMAD.IADD R38, R38, 0x1, -R2.reuse ;  /* 0x0000000126269824 */ /* 0x100fe200078e0a02 */
[C---:B------:R-:W-:Y:S01]  /*0cc0*/  ISETP.GT.U32.AND P4, PT, R2.reuse, R36, PT ;  /* 0x000000240200720c */ /* 0x040fe20003f84070 */
[C---:B------:R-:W-:Y:S01]  /*0cd0*/  IMAD R34, R2.reuse, R10, R13 ;  /* 0x0000000a02227224 */ /* 0x040fe200078e020d */
[----:B------:R-:W-:Y:S01]  /*0ce0*/  LOP3.LUT R13, R5, 0xa, RZ, 0xfc, !PT ;  /* 0x0000000a050d7812 */ /* 0x000fe200078efcff */
[C---:B------:R-:W-:Y:S01]  /*0cf0*/  IMAD R33, R2.reuse, R11, R33 ;  /* 0x0000000b02217224 */ /* 0x040fe200078e0221 */
[----:B------:R-:W-:Y:S01]  /*0d00*/  IABS R11, R12 ;  /* 0x0000000c000b7213 */ /* 0x000fe20000000000 */
[----:B------:R-:W-:Y:S01]  /*0d10*/  @!P6 IMAD.IADD R35, R35, 0x1, -R2 ;  /* 0x000000012323e824 */ /* 0x000fe200078e0a02 */
[----:B------:R-:W-:-:S02]  /*0d20*/  ISETP.GT.U32.AND P3, PT, R2, R38, PT ;  /* 0x000000260200720c */ /* 0x000fc40003f64070 */
[----:B------:R-:W-:Y:S01]  /*0d30*/  ISETP.GT.U32.AND P5, PT, R2, R34, PT ;  /* 0x000000220200720c */ /* 0x000fe20003fa4070 */
[----:B------:R-:W-:Y:S01]  /*0d40*/  IMAD.HI.U32 R10, R4, R11, RZ ;  /* 0x0000000b040a7227 */ /* 0x000fe200078e00ff */
[----:B------:R-:W-:Y:S02]  /*0d50*/  ISETP.GE.AND P6, PT, R5, RZ, PT ;  /* 0x000000ff0500720c */ /* 0x000fe40003fc6270 */
[----:B------:R-:W-:Y:S01]  /*0d60*/  IABS R31, R13 ;  /* 0x0000000d001f7213 */ /* 0x000fe20000000000 */
[----:B------:R-:W-:Y:S01]  /*0d70*/  IMAD.MOV R32, RZ, RZ, -R10 ;  /* 0x000000ffff207224 */ /* 0x000fe200078e0a0a */
[----:B------:R-:W-:Y:S01]  /*0d80*/  ISETP.GE.AND P1, PT, R16, RZ, PT ;  /* 0x000000ff1000720c */ /* 0x000fe20003f26270 */
[--C-:B------:R-:W-:Y:S01]  /*0d90*/  @!P4 IMAD.IADD R36, R36, 0x1, -R2.reuse ;  /* 0x000000012424c824 */ /* 0x100fe200078e0a02 */
[C---:B------:R-:W-:Y:S01]  /*0da0*/  ISETP.GT.U32.AND P4, PT, R2.reuse, R33, PT ;  /* 0x000000210200720c */ /* 0x040fe20003f84070 */
[----:B------:R-:W-:Y:S01]  /*0db0*/  IMAD R32, R2, R32, R11 ;  /* 0x0000002002207224 */ /* 0x000fe200078e020b */
[----:B------:R-:W-:Y:S01]  /*0dc0*/  IABS R11, R14 ;  /* 0x0000000e000b7213 */ /* 0x000fe20000000000 */
[--C-:B------:R-:W-:Y:S01]  /*0dd0*/  @!P3 IMAD.IADD R38, R38, 0x1, -R2.reuse ;  /* 0x000000012626b824 */ /* 0x100fe200078e0a02 */
[----:B------:R-:W-:Y:S01]  /*0de0*/  ISETP.GE.AND P3, PT, R17, RZ, PT ;  /* 0x000000ff1100720c */ /* 0x000fe20003f66270 */
[----:B------:R-:W-:Y:S01]  /*0df0*/  @!P5 IMAD.IADD R34, R34, 0x1, -R2 ;  /* 0x000000012222d824 */ /* 0x000fe200078e0a02 */
[C---:B------:R-:W-:Y:S01]  /*0e00*/  ISETP.GT.U32.AND P5, PT, R2.reuse, R35, PT ;  /* 0x000000230200720c */ /* 0x040fe20003fa4070 */
[----:B------:R-:W-:Y:S01]  /*0e10*/  @!P6 IMAD.MOV R36, RZ, RZ, -R36 ;  /* 0x000000ffff24e224 */ /* 0x000fe200078e0a24 */
[C---:B------:R-:W-:Y:S01]  /*0e20*/  ISETP.GT.U32.AND P6, PT, R2.reuse, R32, PT ;  /* 0x000000200200720c */ /* 0x040fe20003fc4070 */
[----:B------:R-:W-:Y:S01]  /*0e30*/  @!P0 IMAD.MOV R38, RZ, RZ, -R38 ;  /* 0x000000ffff268224 */ /* 0x000fe200078e0a26 */
[----:B------:R-:W-:Y:S01]  /*0e40*/  ISETP.GT.U32.AND P0, PT, R2, R34, PT ;  /* 0x000000220200720c */ /* 0x000fe20003f04070 */
[----:B------:R-:W-:Y:S01]  /*0e50*/  IMAD.HI.U32 R10, R4, R31, RZ ;  /* 0x0000001f040a7227 */ /* 0x000fe200078e00ff */
[----:B------:R-:W-:-:S02]  /*0e60*/  IABS R17, R42 ;  /* 0x0000002a00117213 */ /* 0x000fc40000000000 */
[C---:B------:R-:W-:Y:S01]  /*0e70*/  LOP3.LUT R54, R5.reuse, 0x36, RZ, 0xfc, !PT ;  /* 0x0000003605367812 */ /* 0x040fe200078efcff */
[----:B------:R-:W-:Y:S01]  /*0e80*/  IMAD.MOV R10, RZ, RZ, -R10 ;  /* 0x000000ffff0a7224 */ /* 0x000fe200078e0a0a */
[----:B------:R-:W-:Y:S01]  /*0e90*/  LOP3.LUT R55, R5, 0x38, RZ, 0xfc, !PT ;  /* 0x0000003805377812 */ /* 0x000fe200078efcff */
[--C-:B------:R-:W-:Y:S01]  /*0ea0*/  @!P4 IMAD.IADD R33, R33, 0x1, -R2.reuse ;  /* 0x000000012121c824 */ /* 0x100fe200078e0a02 */
[----:B------:R-:W-:Y:S01]  /*0eb0*/  IABS R43, R54 ;  /* 0x00000036002b7213 */ /* 0x000fe20000000000 */
[--C-:B------:R-:W-:Y:S01]  /*0ec0*/  @!P5 IMAD.IADD R35, R35, 0x1, -R2.reuse ;  /* 0x000000012323d824 */ /* 0x100fe200078e0a02 */
[----:B------:R-:W-:Y:S01]  /*0ed0*/  ISETP.GE.AND P5, PT, R12, RZ, PT ;  /* 0x000000ff0c00720c */ /* 0x000fe20003fa6270 */
[C---:B------:R-:W-:Y:S01]  /*0ee0*/  IMAD R31, R2.reuse, R10, R31 ;  /* 0x0000000a021f7224 */ /* 0x040fe200078e021f */
[----:B------:R-:W-:Y:S01]  /*0ef0*/  ISETP.GT.U32.AND P4, PT, R2, R33, PT ;  /* 0x000000210200720c */ /* 0x000fe20003f84070 */
[----:B------:R-:W-:Y:S01]  /*0f00*/  @!P6 IMAD.IADD R32, R32, 0x1, -R2 ;  /* 0x000000012020e824 */ /* 0x000fe200078e0a02 */
[----:B------:R-:W-:Y:S01]  /*0f10*/  LOP3.LUT R12, R5, 0xe, RZ, 0xfc, !PT ;  /* 0x0000000e050c7812 */ /* 0x000fe200078efcff */
[----:B------:R-:W-:Y:S01]  /*0f20*/  IMAD.HI.U32 R10, R4, R11, RZ ;  /* 0x0000000b040a7227 */ /* 0x000fe200078e00ff */
[----:B------:R-:W-:-:S02]  /*0f30*/  ISETP.GE.AND P6, PT, R14, RZ, PT ;  /* 0x000000ff0e00720c */ /* 0x000fc40003fc6270 */
[----:B------:R-:W-:Y:S01]  /*0f40*/  IABS R29, R12 ;  /* 0x0000000c001d7213 */ /* 0x000fe20000000000 */
[----:B------:R-:W-:Y:S01]  /*0f50*/  @!P0 IMAD.IADD R34, R34, 0x1, -R2 ;  /* 0x0000000122228824 */ /* 0x000fe200078e0a02 */
[----:B------:R-:W-:Y:S01]  /*0f60*/  ISETP.GE.AND P0, PT, R13, RZ, PT ;  /* 0x000000ff0d00720c */ /* 0x000fe20003f06270 */
[----:B------:R-:W-:Y:S01]  /*0f70*/  @!P2 IMAD.MOV R35, RZ, RZ, -R35 ;  /* 0x000000ffff23a224 */ /* 0x000fe200078e0a23 */
[----:B------:R-:W-:Y:S01]  /*0f80*/  IABS R13, R15 ;  /* 0x0000000f000d7213 */ /* 0x000fe20000000000 */
[----:B------:R-:W-:Y:S01]  /*0f90*/  IMAD.MOV R10, RZ, RZ, -R10 ;  /* 0x000000ffff0a7224 */ /* 0x000fe200078e0a0a */
[C---:B------:R-:W-:Y:S01]  /*0fa0*/  ISETP.GT.U32.AND P2, PT, R2.reuse, R32, PT ;  /* 0x000000200200720c */ /* 0x040fe20003f44070 */
[----:B------:R-:W-:Y:S01]  /*0fb0*/  @!P4 IMAD.IADD R33, R33, 0x1, -R2 ;  /* 0x000000012121c824 */ /* 0x000fe200078e0a02 */
[C---:B------:R-:W-:Y:S01]  /*0fc0*/  ISETP.GT.U32.AND P4, PT, R2.reuse, R31, PT ;  /* 0x0000001f0200720c */ /* 0x040fe20003f84070 */
[----:B------:R-:W-:Y:S01]  /*0fd0*/  IMAD R30, R2, R10, R11 ;  /* 0x0000000a021e7224 */ /* 0x000fe200078e020b */
[C---:B------:R-:W-:Y:S01]  /*0fe0*/  LOP3.LUT R14, R5.reuse, 0x12, RZ, 0xfc, !PT ;  /* 0x00000012050e7812 */ /* 0x040fe200078efcff */
[----:B------:R-:W-:Y:S01]  /*0ff0*/  IMAD.HI.U32 R11, R4, R13, RZ ;  /* 0x0000000d040b7227 */ /* 0x000fe200078e00ff */
[----:B------:R-:W-:-:S02]  /*1000*/  LOP3.LUT R56, R5, 0x3a, RZ, 0xfc, !PT ;  /* 0x0000003a05387812 */ /* 0x000fc400078efcff */
[----:B------:R-:W-:Y:S01]  /*1010*/  IABS R27, R14 ;  /* 0x0000000e001b7213 */ /* 0x000fe20000000000 */
[----:B------:R-:W-:Y:S01]  /*1020*/  IMAD.MOV R11, RZ, RZ, -R11 ;  /* 0x000000ffff0b7224 */ /* 0x000fe200078e0a0b */
[----:B------:R-:W-:Y:S01]  /*1030*/  IABS R45, R55 ;  /* 0x00000037002d7213 */ /* 0x000fe20000000000 */
[----:B------:R-:W-:Y:S01]  /*1040*/  IMAD.HI.U32 R10, R4, R29, RZ ;  /* 0x0000001d040a7227 */ /* 0x000fe200078e00ff */
[----:B------:R-:W-:Y:S02]  /*1050*/  IABS R47, R56 ;  /* 0x00000038002f7213 */ /* 0x000fe40000000000 */
[----:B------:R-:W-:Y:S01]  /*1060*/  LOP3.LUT R44, R5, 0x3c, RZ, 0xfc, !PT ;  /* 0x0000003c052c7812 */ /* 0x000fe200078efcff */
[----:B------:R-:W-:Y:S01]  /*1070*/  @!P2 IMAD.IADD R32, R32, 0x1, -R2 ;  /* 0x000000012020a824 */ /* 0x000fe200078e0a02 */
[----:B------:R-:W-:Y:S01]  /*1080*/  ISETP.GE.AND P2, PT, R15, RZ, PT ;  /* 0x000000ff0f00720c */ /* 0x000fe20003f46270 */
[----:B------:R-:W-:Y:S01]  /*1090*/  IMAD R28, R2, R11, R13 ;  /* 0x0000000b021c7224 */ /* 0x000fe200078e020d */
[----:B------:R-:W-:Y:S01]  /*10a0*/  LOP3.LUT R13, R5, 0x16, RZ, 0xfc, !PT ;  /* 0x00000016050d7812 */ /* 0x000fe200078efcff */
[----:B------:R-:W-:-:S02]  /*10b0*/  @!P5 IMAD.MOV R32, RZ, RZ, -R32 ;  /* 0x000000ffff20d224 */ /* 0x000fc400078e0a20 */
[----:B------:R-:W-:Y:S01]  /*10c0*/  @!P1 IMAD.MOV R34, RZ, RZ, -R34 ;  /* 0x000000ffff229224 */ /* 0x000fe200078e0a22 */
[C---:B------:R-:W-:Y:S01]  /*10d0*/  ISETP.GT.U32.AND P5, PT, R2.reuse, R28, PT ;  /* 0x0000001c0200720c */ /* 0x040fe20003fa4070 */
[----:B------:R-:W-:Y:S01]  /*10e0*/  IMAD.MOV R10, RZ, RZ, -R10 ;  /* 0x000000ffff0a7224 */ /* 0x000fe200078e0a0a */
[----:B------:R-:W-:Y:S01]  /*10f0*/  ISETP.GT.U32.AND P1, PT, R2, R30, PT ;  /* 0x0000001e0200720c */ /* 0x000fe20003f24070 */
[----:B------:R-:W-:Y:S01]  /*1100*/  @!P3 IMAD.MOV R33, RZ, RZ, -R33 ;  /* 0x000000ffff21b224 */ /* 0x000fe200078e0a21 */
[----:B------:R-:W-:Y:S01]  /*1110*/  ISETP.GE.AND P3, PT, R12, RZ, PT ;  /* 0x000000ff0c00720c */ /* 0x000fe20003f66270 */
[----:B------:R-:W-:Y:S01]  /*1120*/  IMAD R29, R2, R10, R29 ;  /* 0x0000000a021d7224 */ /* 0x000fe200078e021d */
[----:B------:R-:W-:Y:S01]  /*1130*/  LOP3.LUT R12, R5, 0x14, RZ, 0xfc, !PT ;  /* 0x00000014050c7812 */ /* 0x000fe200078efcff */
[----:B------:R-:W-:Y:S01]  /*1140*/  IMAD.HI.U32 R10, R4, R27, RZ ;  /* 0x0000001b040a7227 */ /* 0x000fe200078e00ff */
[----:B------:R-:W-:Y:S02]  /*1150*/  IABS R25, R13 ;  /* 0x0000000d00197213 */ /* 0x000fe40000000000 */
[----:B------:R-:W-:Y:S01]  /*1160*/  IABS R11, R12 ;  /* 0x0000000c000b7213 */ /* 0x000fe20000000000 */
[----:B------:R-:W-:-:S02]  /*1170*/  @!P4 IMAD.IADD R31, R31, 0x1, -R2 ;  /* 0x000000011f1fc824 */ /* 0x000fc400078e0a02 */
[----:B------:R-:W-:Y:S02]  /*1180*/  @!P5 IMAD.IADD R28, R28, 0x1, -R2 ;  /* 0x000000011c1cd824 */ /* 0x000fe400078e0a02 */
[----:B------:R-:W-:Y:S01]  /*1190*/  IMAD.MOV R10, RZ, RZ, -R10 ;  /* 0x000000ffff0a7224 */ /* 0x000fe200078e0a0a */
[----:B------:R-:W-:Y:S01]  /*11a0*/  ISETP.GT.U32.AND P4, PT, R2, R31, PT ;  /* 0x0000001f0200720c */ /* 0x000fe20003f84070 */
[----:B------:R-:W-:Y:S01]  /*11b0*/  @!P1 IMAD.IADD R30, R30, 0x1, -R2 ;  /* 0x000000011e1e9824 */ /* 0x000fe200078e0a02 */
[C---:B------:R-:W-:Y:S01]  /*11c0*/  ISETP.GT.U32.AND P5, PT, R2.reuse, R28, PT ;  /* 0x0000001c0200720c */ /* 0x040fe20003fa4070 */
[----:B------:R-:W-:Y:S02]  /*11d0*/  IMAD R27, R2, R10, R27 ;  /* 0x0000000a021b7224 */ /* 0x000fe400078e021b */
[----:B------:R-:W-:Y:S01]  /*11e0*/  IMAD.HI.U32 R10, R4, R11, RZ ;  /* 0x0000000b040a7227 */ /* 0x000fe200078e00ff */
[----:B------:R-:W-:-:S03]  /*11f0*/  ISETP.GT.U32.AND P1, PT, R2, R30, PT ;  /* 0x0000001e0200720c */ /* 0x000fc60003f24070 */
[----:B------:R-:W-:Y:S02]  /*1200*/  IMAD.MOV R26, RZ, RZ, -R10 ;  /* 0x000000ffff1a7224 */ /* 0x000fe400078e0a0a */
[----:B------:R-:W-:-:S04]  /*1210*/  IMAD.HI.U32 R10, R4, R25, RZ ;  /* 0x00000019040a7227 */ /* 0x000fc800078e00ff */
[C---:B------:R-:W-:Y:S02]  /*1220*/  IMAD R26, R2.reuse, R26, R11 ;  /* 0x0000001a021a7224 */ /* 0x040fe400078e020b */
[--C-:B------:R-:W-:Y:S01]  /*1230*/  @!P4 IMAD.IADD R31, R31, 0x1, -R2.reuse ;  /* 0x000000011f1fc824 */ /* 0x100fe200078e0a02 */
[----:B------:R-:W-:Y:S01]  /*1240*/  ISETP.GT.U32.AND P4, PT, R2, R29, PT ;  /* 0x0000001d0200720c */ /* 0x000fe20003f84070 */
[--C-:B------:R-:W-:Y:S01]  /*1250*/  @!P5 IMAD.IADD R28, R28, 0x1, -R2.reuse ;  /* 0x000000011c1cd824 */ /* 0x100fe200078e0a02 */
[----:B------:R-:W-:Y:S01]  /*1260*/  ISETP.GT.U32.AND P5, PT, R2, R26, PT ;  /* 0x0000001a0200720c */ /* 0x000fe20003fa4070 */
[----:B------:R-:W-:Y:S01]  /*1270*/  @!P0 IMAD.MOV R31, RZ, RZ, -R31 ;  /* 0x000000ffff1f8224 */ /* 0x000fe200078e0a1f */
[----:B------:R-:W-:Y:S01]  /*1280*/  ISETP.GE.AND P0, PT, R14, RZ, PT ;  /* 0x000000ff0e00720c */ /* 0x000fe20003f06270 */
[----:B------:R-:W-:Y:S01]  /*1290*/  @!P1 IMAD.IADD R30, R30, 0x1, -R2 ;  /* 0x000000011e1e9824 */ /* 0x000fe200078e0a02 */
[----:B------:R-:W-:Y:S01]  /*12a0*/  LOP3.LUT R14, R5, 0x18, RZ, 0xfc, !PT ;  /* 0x00000018050e7812 */ /* 0x000fe200078efcff */
[----:B------:R-:W-:Y:S01]  /*12b0*/  IMAD.MOV R10, RZ, RZ, -R10 ;  /* 0x000000ffff0a7224 */ /* 0x000fe200078e0a0a */
[----:B------:R-:W-:Y:S01]  /*12c0*/  ISETP.GT.U32.AND P1, PT, R2, R27, PT ;  /* 0x0000001b0200720c */ /* 0x000fe20003f24070 */
[----:B------:R-:W-:Y:S01]  /*12d0*/  @!P6 IMAD.MOV R30, RZ, RZ, -R30 ;  /* 0x000000ffff1ee224 */ /* 0x000fe200078e0a1e */
[----:B------:R-:W-:Y:S01]  /*12e0*/  ISETP.GE.AND P6, PT, R12, RZ, PT ;  /* 0x000000ff0c00720c */ /* 0x000fe20003fc6270 */
[----:B------:R-:W-:Y:S01]  /*12f0*/  IMAD R25, R2, R10, R25 ;  /* 0x0000000a02197224 */ /* 0x000fe200078e0219 */
[----:B------:R-:W-:Y:S01]  /*1300*/  IABS R12, R14 ;  /* 0x0000000e000c7213 */ /* 0x000fe20000000000 */
[----:B------:R-:W-:-:S02]  /*1310*/  @!P4 IMAD.IADD R29, R29, 0x1, -R2 ;  /* 0x000000011d1dc824 */ /* 0x000fc400078e0a02 */
[----:B------:R-:W-:Y:S02]  /*1320*/  @!P5 IMAD.IADD R26, R26, 0x1, -R2 ;  /* 0x000000011a1ad824 */ /* 0x000fe400078e0a02 */
[----:B------:R-:W-:Y:S01]  /*1330*/  IMAD.MOV.U32 R11, RZ, RZ, R12 ;  /* 0x000000ffff0b7224 */ /* 0x000fe200078e000c */
[----:B------:R-:W-:Y:S01]  /*1340*/  LOP3.LUT R12, R5, 0x1a, RZ, 0xfc, !PT ;  /* 0x0000001a050c7812 */ /* 0x000fe200078efcff */
[----:B------:R-:W-:Y:S01]  /*1350*/  @!P2 IMAD.MOV R28, RZ, RZ, -R28 ;  /* 0x000000ffff1ca224 */ /* 0x000fe200078e0a1c */
[----:B------:R-:W-:Y:S01]  /*1360*/  ISETP.GT.U32.AND P5, PT, R2, R26, PT ;  /* 0x0000001a0200720c */ /* 0x000fe20003fa4070 */
[----:B------:R-:W-:Y:S01]  /*1370*/  IMAD.HI.U32 R10, R4, R11, RZ ;  /* 0x0000000b040a7227 */ /* 0x000fe200078e00ff */
[----:B------:R-:W-:Y:S02]  /*1380*/  IABS R23, R12 ;  /* 0x0000000c00177213 */ /* 0x000fe40000000000 */
[C---:B------:R-:W-:Y:S01]  /*1390*/  ISETP.GT.U32.AND P4, PT, R2.reuse, R29, PT ;  /* 0x0000001d0200720c */ /* 0x040fe20003f84070 */
[----:B------:R-:W-:Y:S01]  /*13a0*/  IMAD.MOV R10, RZ, RZ, -R10 ;  /* 0x000000ffff0a7224 */ /* 0x000fe200078e0a0a */
[----:B------:R-:W-:Y:S01]  /*13b0*/  ISETP.GT.U32.AND P2, PT, R2, R25, PT ;  /* 0x000000190200720c */ /* 0x000fe20003f44070 */
[----:B------:R-:W-:-:S02]  /*13c0*/  @!P1 IMAD.IADD R27, R27, 0x1, -R2 ;  /* 0x000000011b1b9824 */ /* 0x000fc400078e0a02 */
[----:B------:R-:W-:Y:S01]  /*13d0*/  IMAD R24, R2, R10, R11 ;  /* 0x0000000a02187224 */ /* 0x000fe200078e020b */
[----:B------:R-:W-:Y:S01]  /*13e0*/  LOP3.LUT R11, R5, 0x1c, RZ, 0xfc, !PT ;  /* 0x0000001c050b7812 */ /* 0x000fe200078efcff */
[----:B------:R-:W-:Y:S01]  /*13f0*/  IMAD.HI.U32 R10, R4, R23, RZ ;  /* 0x00000017040a7227 */ /* 0x000fe200078e00ff */
[----:B------:R-:W-:-:S03]  /*1400*/  ISETP.GT.U32.AND P1, PT, R2, R27, PT ;  /* 0x0000001b0200720c */ /* 0x000fc60003f24070 */
[----:B------:R-:W-:Y:S02]  /*1410*/  IMAD.MOV R10, RZ, RZ, -R10 ;  /* 0x000000ffff0a7224 */ /* 0x000fe400078e0a0a */
[----:B------:R-:W-:Y:S01]  /*1420*/  @!P5 IMAD.IADD R26, R26, 0x1, -R2 ;  /* 0x000000011a1ad824 */ /* 0x000fe200078e0a02 */
[C---:B------:R-:W-:Y:S01]  /*1430*/  ISETP.GT.U32.AND P5, PT, R2.reuse, R24, PT ;  /* 0x000000180200720c */ /* 0x040fe20003fa4070 */
[C---:B------:R-:W-:Y:S02]  /*1440*/  IMAD R23, R2.reuse, R10, R23 ;  /* 0x0000000a02177224 */ /* 0x040fe400078e0217 */
[----:B------:R-:W-:Y:S02]  /*1450*/  @!P6 IMAD.MOV R26, RZ, RZ, -R26 ;  /* 0x000000ffff1ae224 */ /* 0x000fe400078e0a1a */
[--C-:B------:R-:W-:Y:S01]  /*1460*/  @!P4 IMAD.IADD R29, R29, 0x1, -R2.reuse ;  /* 0x000000011d1dc824 */ /* 0x100fe200078e0a02 */
[----:B------:R-:W-:Y:S01]  /*1470*/  ISETP.GT.U32.AND P6, PT, R2, R23, PT ;  /* 0x000000170200720c */ /* 0x000fe20003fc4070 */
[--C-:B------:R-:W-:Y:S01]  /*1480*/  @!P2 IMAD.IADD R25, R25, 0x1, -R2.reuse ;  /* 0x000000011919a824 */ /* 0x100fe200078e0a02 */
[----:B------:R-:W-:Y:S01]  /*1490*/  ISETP.GE.AND P4, PT, R13, RZ, PT ;  /* 0x000000ff0d00720c */ /* 0x000fe20003f86270 */
[--C-:B------:R-:W-:Y:S01]  /*14a0*/  @!P1 IMAD.IADD R27, R27, 0x1, -R2.reuse ;  /* 0x000000011b1b9824 */ /* 0x100fe200078e0a02 */
[----:B------:R-:W-:Y:S01]  /*14b0*/  IABS R13, R11 ;  /* 0x0000000b000d7213 */ /* 0x000fe20000000000 */
[----:B------:R-:W-:Y:S01]  /*14c0*/  @!P3 IMAD.MOV R29, RZ, RZ, -R29 ;  /* 0x000000ffff1db224 */ /* 0x000fe200078e0a1d */
[----:B------:R-:W-:Y:S01]  /*14d0*/  ISETP.GE.AND P1, PT, R12, RZ, PT ;  /* 0x000000ff0c00720c */ /* 0x000fe20003f26270 */
[----:B------:R-:W-:Y:S01]  /*14e0*/  @!P5 IMAD.IADD R24, R24, 0x1, -R2 ;  /* 0x000000011818d824 */ /* 0x000fe200078e0a02 */
[----:B------:R-:W-:Y:S01]  /*14f0*/  LOP3.LUT R12, R5, 0x1e, RZ, 0xfc, !PT ;  /* 0x0000001e050c7812 */ /* 0x000fe200078efcff */
[----:B------:R-:W-:Y:S01]  /*1500*/  IMAD.HI.U32 R10, R4, R13, RZ ;  /* 0x0000000d040a7227 */ /* 0x000fe200078e00ff */
[----:B------:R-:W-:-:S02]  /*1510*/  ISETP.GT.U32.AND P2, PT, R2, R25, PT ;  /* 0x000000190200720c */ /* 0x000fc40003f44070 */
[----:B------:R-:W-:Y:S01]  /*1520*/  ISETP.GT.U32.AND P5, PT, R2, R24, PT ;  /* 0x000000180200720c */ /* 0x000fe20003fa4070 */
[----:B------:R-:W-:Y:S01]  /*1530*/  @!P6 IMAD.IADD R23, R23, 0x1, -R2 ;  /* 0x000000011717e824 */ /* 0x000fe200078e0a02 */
[----:B------:R-:W-:Y:S01]  /*1540*/  IABS R21, R12 ;  /* 0x0000000c00157213 */ /* 0x000fe20000000000 */
[----:B------:R-:W-:Y:S01]  /*1550*/  IMAD.MOV R10, RZ, RZ, -R10 ;  /* 0x000000ffff0a7224 */ /* 0x000fe200078e0a0a */
[----:B------:R-:W-:Y:S01]  /*1560*/  ISETP.GE.AND P3, PT, R14, RZ, PT ;  /* 0x000000ff0e00720c */ /* 0x000fe20003f66270 */
[----:B------:R-:W-:Y:S01]  /*1570*/  @!P0 IMAD.MOV R27, RZ, RZ, -R27 ;  /* 0x000000ffff1b8224 */ /* 0x000fe200078e0a1b */
[----:B------:R-:W-:Y:S01]  /*1580*/  LOP3.LUT R14, R5, 0x20, RZ, 0xfc, !PT ;  /* 0x00000020050e7812 */ /* 0x000fe200078efcff */
[----:B------:R-:W-:Y:S01]  /*1590*/  IMAD R22, R2, R10, R13 ;  /* 0x0000000a02167224 */ /* 0x000fe200078e020d */
[----:B------:R-:W-:Y:S01]  /*15a0*/  ISETP.GE.AND P0, PT, R11, RZ, PT ;  /* 0x000000ff0b00720c */ /* 0x000fe20003f06270 */
[----:B------:R-:W-:Y:S01]  /*15b0*/  IMAD.HI.U32 R11, R4, R21, RZ ;  /* 0x00000015040b7227 */ /* 0x000fe200078e00ff */
[----:B------:R-:W-:-:S02]  /*15c0*/  ISETP.GT.U32.AND P6, PT, R2, R23, PT ;  /* 0x000000170200720c */ /* 0x000fc40003fc4070 */
[----:B------:R-:W-:Y:S01]  /*15d0*/  IABS R15, R14 ;  /* 0x0000000e000f7213 */ /* 0x000fe20000000000 */
[--C-:B------:R-:W-:Y:S01]  /*15e0*/  @!P2 IMAD.IADD R25, R25, 0x1, -R2.reuse ;  /* 0x000000011919a824 */ /* 0x100fe200078e0a02 */
[----:B------:R-:W-:Y:S01]  /*15f0*/  ISETP.GE.AND P2, PT, R12, RZ, PT ;  /* 0x000000ff0c00720c */ /* 0x000fe20003f46270 */
[----:B------:R-:W-:Y:S02]  /*1600*/  IMAD.MOV R11, RZ, RZ, -R11 ;  /* 0x000000ffff0b7224 */ /* 0x000fe400078e0a0b */
[----:B------:R-:W-:Y:S01]  /*1610*/  @!P5 IMAD.IADD R24, R24, 0x1, -R2 ;  /* 0x000000011818d824 */ /* 0x000fe200078e0a02 */
[----:B------:R-:W-:Y:S01]  /*1620*/  ISETP.GT.U32.AND P5, PT, R2, R22, PT ;  /* 0x000000160200720c */ /* 0x000fe20003fa4070 */
[----:B------:R-:W-:-:S04]  /*1630*/  IMAD.HI.U32 R12, R4, R15, RZ ;  /* 0x0000000f040c7227 */ /* 0x000fc800078e00ff */
[C---:B------:R-:W-:Y:S01]  /*1640*/  IMAD R21, R2.reuse, R11, R21 ;  /* 0x0000000b02157224 */ /* 0x040fe200078e0215 */
[----:B------:R-:W-:Y:S01]  /*1650*/  IABS R11, R18 ;  /* 0x00000012000b7213 */ /* 0x000fe20000000000 */
[----:B------:R-:W-:Y:S02]  /*1660*/  IMAD.MOV R12, RZ, RZ, -R12 ;  /* 0x000000ffff0c7224 */ /* 0x000fe400078e0a0c */
[--C-:B------:R-:W-:Y:S01]  /*1670*/  @!P6 IMAD.IADD R23, R23, 0x1, -R2.reuse ;  /* 0x000000011717e824 */ /* 0x100fe200078e0a02 */
[C---:B------:R-:W-:Y:S01]  /*1680*/  ISETP.GT.U32.AND P6, PT, R2.reuse, R21, PT ;  /* 0x000000150200720c */ /* 0x040fe20003fc4070 */
[----:B------:R-:W-:Y:S01]  /*1690*/  IMAD R20, R2, R12, R15 ;  /* 0x0000000c02147224 */ /* 0x000fe200078e020f */
[----:B------:R-:W-:Y:S01]  /*16a0*/  IABS R15, R40 ;  /* 0x00000028000f7213 */ /* 0x000fe20000000000 */
[----:B------:R-:W-:Y:S02]  /*16b0*/  @!P5 IMAD.IADD R22, R22, 0x1, -R2 ;  /* 0x000000011616d824 */ /* 0x000fe400078e0a02 */
[----:B------:R-:W-:Y:S01]  /*16c0*/  IMAD.HI.U32 R10, R4, R11, RZ ;  /* 0x0000000b040a7227 */ /* 0x000fe200078e00ff */
[----:B------:R-:W-:-:S03]  /*16d0*/  ISETP.GT.U32.AND P5, PT, R2, R20, PT ;  /* 0x000000140200720c */ /* 0x000fc60003fa4070 */
[----:B------:R-:W-:Y:S02]  /*16e0*/  IMAD.MOV R10, RZ, RZ, -R10 ;  /* 0x000000ffff0a7224 */ /* 0x000fe400078e0a0a */
[----:B------:R-:W-:Y:S02]  /*16f0*/  @!P3 IMAD.MOV R24, RZ, RZ, -R24 ;  /* 0x000000ffff18b224 */ /* 0x000fe400078e0a18 */
[----:B------:R-:W-:Y:S01]  /*1700*/  @!P6 IMAD.IADD R21, R21, 0x1, -R2 ;  /* 0x000000011515e824 */ /* 0x000fe200078e0a02 */
[C---:B------:R-:W-:Y:S01]  /*1710*/  ISETP.GT.U32.AND P6, PT, R2.reuse, R22, PT ;  /* 0x000000160200720c */ /* 0x040fe20003fc4070 */
[----:B------:R-:W-:Y:S02]  /*1720*/  IMAD R16, R2, R10, R11 ;  /* 0x0000000a02107224 */ /* 0x000fe400078e020b */
[----:B------:R-:W-:-:S04]  /*1730*/  IMAD.HI.U32 R11, R4, R17, RZ ;  /* 0x00000011040b7227 */ /* 0x000fc800078e00ff */
[----:B------:R-:W-:Y:S01]  /*1740*/  @!P5 IMAD.IADD R20, R20, 0x1, -R2 ;  /* 0x000000011414d824 */ /* 0x000fe200078e0a02 */
[----:B------:R-:W-:Y:S01]  /*1750*/  ISETP.GT.U32.AND P5, PT, R2, R21, PT ;  /* 0x000000150200720c */ /* 0x000fe20003fa4070 */
[----:B------:R-:W-:-:S03]  /*1760*/  IMAD.HI.U32 R10, R4, R15, RZ ;  /* 0x0000000f040a7227 */ /* 0x000fc600078e00ff */
[----:B------:R-:W-:Y:S01]  /*1770*/  ISETP.GT.U32.AND P3, PT, R2, R20, PT ;  /* 0x000000140200720c */ /* 0x000fe20003f64070 */
[----:B------:R-:W-:Y:S01]  /*1780*/  @!P6 IMAD.IADD R22, R22, 0x1, -R2 ;  /* 0x000000011616e824 */ /* 0x000fe200078e0a02 */
[----:B------:R-:W-:Y:S01]  /*1790*/  ISETP.GT.U32.AND P6, PT, R2, R16, PT ;  /* 0x000000100200720c */ /* 0x000fe20003fc4070 */
[----:B------:R-:W-:-:S04]  /*17a0*/  IMAD.HI.U32 R12, R4, R19, RZ ;  /* 0x00000013040c7227 */ /* 0x000fc800078e00ff */
[----:B------:R-:W-:Y:S02]  /*17b0*/  IMAD.MOV R11, RZ, RZ, -R11 ;  /* 0x000000ffff0b7224 */ /* 0x000fe400078e0a0b */
[----:B------:R-:W-:Y:S01]  /*17c0*/  @!P4 IMAD.MOV R25, RZ, RZ, -R25 ;  /* 0x000000ffff19c224 */ /* 0x000fe200078e0a19 */
[----:B------:R-:W-:Y:S01]  /*17d0*/  ISETP.GE.AND P4, PT, R14, RZ, PT ;  /* 0x000000ff0e00720c */ /* 0x000fe20003f86270 */
[----:B------:R-:W-:Y:S02]  /*17e0*/  IMAD.MOV R10, RZ, RZ, -R10 ;  /* 0x000000ffff0a7224 */ /* 0x000fe400078e0a0a */
[----:B------:R-:W-:-:S04]  /*17f0*/  IMAD.HI.U32 R13, R4, R37, RZ ;  /* 0x00000025040d7227 */ /* 0x000fc800078e00ff */
[----:B------:R-:W-:Y:S02]  /*1800*/  IMAD.MOV R12, RZ, RZ, -R12 ;  /* 0x000000ffff0c7224 */ /* 0x000fe400078e0a0c */
[C---:B------:R-:W-:Y:S01]  /*1810*/  IMAD R14, R2.reuse, R11, R17 ;  /* 0x0000000b020e7224 */ /* 0x040fe200078e0211 */
[----:B------:R-:W-:Y:S01]  /*1820*/  IABS R17, R49 ;  /* 0x0000003100117213 */ /* 0x000fe20000000000 */
[C---:B------:R-:W-:Y:S02]  /*1830*/  IMAD R15, R2.reuse, R10, R15 ;  /* 0x0000000a020f7224 */ /* 0x040fe400078e020f */
[----:B------:R-:W-:Y:S02]  /*1840*/  IMAD.MOV R10, RZ, RZ, -R13 ;  /* 0x000000ffff0a7224 */ /* 0x000fe400078e0a0d */
[----:B------:R-:W-:Y:S01]  /*1850*/  IMAD R13, R2, R12, R19 ;  /* 0x0000000c020d7224 */ /* 0x000fe200078e0213 */
[----:B------:R-:W-:Y:S01]  /*1860*/  IABS R19, R50 ;  /* 0x0000003200137213 */ /* 0x000fe20000000000 */
[--C-:B------:R-:W-:Y:S01]  /*1870*/  @!P3 IMAD.IADD R20, R20, 0x1, -R2.reuse ;  /* 0x000000011414b824 */ /* 0x100fe200078e0a02 */
[----:B------:R-:W-:Y:S01]  /*1880*/  ISETP.GT.U32.AND P3, PT, R2, R14, PT ;  /* 0x0000000e0200720c */ /* 0x000fe20003f64070 */
[--C-:B------:R-:W-:Y:S01]  /*1890*/  @!P6 IMAD.IADD R16, R16, 0x1, -R2.reuse ;  /* 0x000000011010e824 */ /* 0x100fe200078e0a02 */
[C---:B------:R-:W-:Y:S01]  /*18a0*/  ISETP.GT.U32.AND P6, PT, R2.reuse, R13, PT ;  /* 0x0000000d0200720c */ /* 0x040fe20003fc4070 */
[----:B------:R-:W-:Y:S01]  /*18b0*/  @!P5 IMAD.IADD R21, R21, 0x1, -R2 ;  /* 0x000000011515d824 */ /* 0x000fe200078e0a02 */
[----:B------:R-:W-:Y:S01]  /*18c0*/  ISETP.GT.U32.AND P5, PT, R2, R15, PT ;  /* 0x0000000f0200720c */ /* 0x000fe20003fa4070 */
[----:B------:R-:W-:-:S02]  /*18d0*/  @!P1 IMAD.MOV R23, RZ, RZ, -R23 ;  /* 0x000000ffff179224 */ /* 0x000fc400078e0a17 */
[----:B------:R-:W-:Y:S02]  /*18e0*/  IMAD R12, R2, R10, R37 ;  /* 0x0000000a020c7224 */ /* 0x000fe400078e0225 */
[----:B------:R-:W-:-:S04]  /*18f0*/  IMAD.HI.U32 R10, R4, R17, RZ ;  /* 0x00000011040a7227 */ /* 0x000fc800078e00ff */
[--C-:B------:R-:W-:Y:S02]  /*1900*/  @!P3 IMAD.IADD R14, R14, 0x1, -R2.reuse ;  /* 0x000000010e0eb824 */ /* 0x100fe400078e0a02 */
[----:B------:R-:W-:Y:S02]  /*1910*/  @!P6 IMAD.IADD R13, R13, 0x1, -R2 ;  /* 0x000000010d0de824 */ /* 0x000fe400078e0a02 */
[----:B------:R-:W-:Y:S01]  /*1920*/  IMAD.HI.U32 R11, R4, R19, RZ ;  /* 0x00000013040b7227 */ /* 0x000fe200078e00ff */
[C---:B------:R-:W-:Y:S02]  /*1930*/  ISETP.GT.U32.AND P1, PT, R2.reuse, R14, PT ;  /* 0x0000000e0200720c */ /* 0x040fe40003f24070 */
[----:B------:R-:W-:Y:S01]  /*1940*/  ISETP.GT.U32.AND P6, PT, R2, R13, PT ;  /* 0x0000000d0200720c */ /* 0x000fe20003fc4070 */
[----:B------:R-:W-:Y:S02]  /*1950*/  IMAD.MOV R10, RZ, RZ, -R10 ;  /* 0x000000ffff0a7224 */ /* 0x000fe400078e0a0a */
[----:B------:R-:W-:-:S02]  /*1960*/  IMAD.MOV R37, RZ, RZ, -R11 ;  /* 0x000000ffff257224 */ /* 0x000fc400078e0a0b */
[C---:B------:R-:W-:Y:S02]  /*1970*/  IMAD R11, R2.reuse, R10, R17 ;  /* 0x0000000a020b7224 */ /* 0x040fe400078e0211 */
[--C-:B------:R-:W-:Y:S01]  /*1980*/  @!P5 IMAD.IADD R15, R15, 0x1, -R2.reuse ;  /* 0x000000010f0fd824 */ /* 0x100fe200078e0a02 */
[C---:B------:R-:W-:Y:S01]  /*1990*/  ISETP.GT.U32.AND P5, PT, R2.reuse, R16, PT ;  /* 0x000000100200720c */ /* 0x040fe20003fa4070 */
[----:B------:R-:W-:Y:S02]  /*19a0*/  IMAD R17, R2, R37, R19 ;  /* 0x0000002502117224 */ /* 0x000fe400078e0213 */
[--C-:B------:R-:W-:Y:S01]  /*19b0*/  @!P1 IMAD.IADD R14, R14, 0x1, -R2.reuse ;  /* 0x000000010e0e9824 */ /* 0x100fe200078e0a02 */
[C---:B------:R-:W-:Y:S01]  /*19c0*/  ISETP.GT.U32.AND P1, PT, R2.reuse, R11, PT ;  /* 0x0000000b0200720c */ /* 0x040fe20003f24070 */
[----:B------:R-:W-:Y:S01]  /*19d0*/  @!P6 IMAD.IADD R13, R13, 0x1, -R2 ;  /* 0x000000010d0de824 */ /* 0x000fe200078e0a02 */
[----:B------:R-:W-:Y:S01]  /*19e0*/  ISETP.GT.U32.AND P3, PT, R2, R15, PT ;  /* 0x0000000f0200720c */ /* 0x000fe20003f64070 */
[----:B------:R-:W-:Y:S01]  /*19f0*/  IMAD.HI.U32 R10, R4, R39, RZ ;  /* 0x00000027040a7227 */ /* 0x000fe200078e00ff */
[----:B------:R-:W-:-:S03]  /*1a00*/  ISETP.GT.U32.AND P6, PT, R2, R17, PT ;  /* 0x000000110200720c */ /* 0x000fc60003fc4070 */
[----:B------:R-:W-:Y:S02]  /*1a10*/  IMAD.MOV R10, RZ, RZ, -R10 ;  /* 0x000000ffff0a7224 */ /* 0x000fe400078e0a0a */
[----:B------:R-:W-:-:S04]  /*1a20*/  IMAD.HI.U32 R37, R4, R43, RZ ;  /* 0x0000002b04257227 */ /* 0x000fc800078e00ff */
[--C-:B------:R-:W-:Y:S02]  /*1a30*/  @!P1 IMAD.IADD R11, R11, 0x1, -R2.reuse ;  /* 0x000000010b0b9824 */ /* 0x100fe400078e0a02 */
[--C-:B------:R-:W-:Y:S01]  /*1a40*/  @!P3 IMAD.IADD R15, R15, 0x1, -R2.reuse ;  /* 0x000000010f0fb824 */ /* 0x100fe200078e0a02 */
[----:B------:R-:W-:Y:S01]  /*1a50*/  ISETP.GE.AND P3, PT, R18, RZ, PT ;  /* 0x000000ff1200720c */ /* 0x000fe20003f66270 */
[----:B------:R-:W-:Y:S01]  /*1a60*/  @!P6 IMAD.IADD R17, R17, 0x1, -R2 ;  /* 0x000000011111e824 */ /* 0x000fe200078e0a02 */
[----:B------:R-:W-:Y:S01]  /*1a70*/  ISETP.GT.U32.AND P1, PT, R2, R11, PT ;  /* 0x0000000b0200720c */ /* 0x000fe20003f24070 */
[----:B------:R-:W-:-:S03]  /*1a80*/  IMAD.HI.U32 R18, R4, R41, RZ ;  /* 0x0000002904127227 */ /* 0x000fc600078e00ff */
[C---:B------:R-:W-:Y:S01]  /*1a90*/  ISETP.GT.U32.AND P6, PT, R2.reuse, R17, PT ;  /* 0x000000110200720c */ /* 0x040fe20003fc4070 */
[----:B------:R-:W-:Y:S02]  /*1aa0*/  IMAD.MOV R18, RZ, RZ, -R18 ;  /* 0x000000ffff127224 */ /* 0x000fe400078e0a12 */
[----:B------:R-:W-:Y:S01]  /*1ab0*/  IMAD R19, R2, R10, R39 ;  /* 0x0000000a02137224 */ /* 0x000fe200078e0227 */
[----:B------:R-:W-:Y:S01]  /*1ac0*/  LOP3.LUT R10, R0, 0x7f, RZ, 0xc0, !PT ;  /* 0x0000007f000a7812 */ /* 0x000fe200078ec0ff */
[C---:B------:R-:W-:Y:S01]  /*1ad0*/  IMAD R39, R2.reuse, R18, R41 ;  /* 0x0000001202277224 */ /* 0x040fe200078e0229 */
[----:B------:R-:W-:Y:S01]  /*1ae0*/  IABS R41, R53 ;  /* 0x0000003500297213 */ /* 0x000fe20000000000 */
[----:B------:R-:W-:Y:S02]  /*1af0*/  IMAD.MOV R37, RZ, RZ, -R37 ;  /* 0x000000ffff257224 */ /* 0x000fe400078e0a25 */
[----:B------:R-:W-:Y:S01]  /*1b00*/  @!P1 IMAD.IADD R11, R11, 0x1, -R2 ;  /* 0x000000010b0b9824 */ /* 0x000fe200078e0a02 */
[----:B------:R-:W-:Y:S01]  /*1b10*/  ISETP.GT.U32.AND P1, PT, R2, R19, PT ;  /* 0x000000130200720c */ /* 0x000fe20003f24070 */
[----:B------:R-:W-:-:S04]  /*1b20*/  IMAD.HI.U32 R18, R4, R41, RZ ;  /* 0x0000002904127227 */ /* 0x000fc800078e00ff */
[----:B------:R-:W-:Y:S01]  /*1b30*/  @!P6 IMAD.IADD R17, R17, 0x1, -R2 ;  /* 0x000000011111e824 */ /* 0x000fe200078e0a02 */
[C---:B------:R-:W-:Y:S01]  /*1b40*/  ISETP.GT.U32.AND P6, PT, R2.reuse, R39, PT ;  /* 0x000000270200720c */ /* 0x040fe20003fc4070 */
[----:B------:R-:W-:Y:S02]  /*1b50*/  IMAD.MOV R18, RZ, RZ, -R18 ;  /* 0x000000ffff127224 */ /* 0x000fe400078e0a12 */
[C---:B------:R-:W-:Y:S01]  /*1b60*/  IMAD R43, R2.reuse, R37, R43 ;  /* 0x00000025022b7224 */ /* 0x040fe200078e022b */
[----:B------:R-:W-:Y:S01]  /*1b70*/  IABS R37, R44 ;  /* 0x0000002c00257213 */ /* 0x000fe20000000000 */
[C---:B------:R-:W-:Y:S02]  /*1b80*/  IMAD R41, R2.reuse, R18, R41 ;  /* 0x0000001202297224 */ /* 0x040fe400078e0229 */
[----:B------:R-:W-:Y:S02]  /*1b90*/  @!P1 IMAD.IADD R19, R19, 0x1, -R2 ;  /* 0x0000000113139824 */ /* 0x000fe400078e0a02 */
[----:B------:R-:W-:Y:S01]  /*1ba0*/  IMAD R58, R7, 0x100, R10 ;  /* 0x00000100073a7824 */ /* 0x000fe200078e020a */
[----:B------:R-:W-:Y:S01]  /*1bb0*/  ISETP.GT.U32.AND P1, PT, R2, R41, PT ;  /* 0x000000290200720c */ /* 0x000fe20003f24070 */
[----:B------:R-:W-:-:S03]  /*1bc0*/  IMAD.HI.U32 R7, R4, R45, RZ ;  /* 0x0000002d04077227 */ /* 0x000fc600078e00ff */
[----:B------:R-:W-:Y:S01]  /*1bd0*/  IABS R18, R58 ;  /* 0x0000003a00127213 */ /* 0x000fe20000000000 */
[----:B------:R-:W-:Y:S01]  /*1be0*/  @!P6 IMAD.IADD R39, R39, 0x1, -R2 ;  /* 0x000000012727e824 */ /* 0x000fe200078e0a02 */
[----:B------:R-:W-:Y:S01]  /*1bf0*/  ISETP.GT.U32.AND P6, PT, R2, R43, PT ;  /* 0x0000002b0200720c */ /* 0x000fe20003fc4070 */
[----:B------:R-:W-:Y:S01]  /*1c00*/  IMAD.MOV R7, RZ, RZ, -R7 ;  /* 0x000000ffff077224 */ /* 0x000fe200078e0a07 */
[----:B------:R-:W-:Y:S01]  /*1c10*/  STL [R1+0x270], R58 ;  /* 0x0002703a01007387 */ /* 0x000fe20000100800 */
[----:B------:R-:W-:-:S04]  /*1c20*/  IMAD.HI.U32 R5, R4, R47, RZ ;  /* 0x0000002f04057227 */ /* 0x000fc800078e00ff */
[----:B------:R-:W-:Y:S02]  /*1c30*/  IMAD R45, R2, R7, R45 ;  /* 0x00000007022d7224 */ /* 0x000fe400078e022d */
[----:B------:R-:W-:Y:S01]  /*1c40*/  IMAD.MOV R5, RZ, RZ, -R5 ;  /* 0x000000ffff057224 */ /* 0x000fe200078e0a05 */
[----:B------:R-:W0:Y:S01]  /*1c50*/  LDS R7, [UR10] ;  /* 0x0000000aff077984 */ /* 0x000e220008000800 */
[--C-:B------:R-:W-:Y:S01]  /*1c60*/  @!P5 IMAD.IADD R16, R16, 0x1, -R2.reuse ;  /* 0x000000011010d824 */ /* 0x100fe200078e0a02 */
[C---:B------:R-:W-:Y:S01]  /*1c70*/  ISETP.GT.U32.AND P5, PT, R2.reuse, R12, PT ;  /* 0x0000000c0200720c */ /* 0x040fe20003fa4070 */
[--C-:B------:R-:W-:Y:S01]  /*1c80*/  @!P1 IMAD.IADD R41, R41, 0x1, -R2.reuse ;  /* 0x0000000129299824 */ /* 0x100fe200078e0a02 */
[C---:B------:R-:W-:Y:S01]  /*1c90*/  ISETP.GT.U32.AND P1, PT, R2.reuse, R45, PT ;  /* 0x0000002d0200720c */ /* 0x040fe20003f24070 */
[----:B------:R-:W-:Y:S02]  /*1ca0*/  IMAD R47, R2, R5, R47 ;  /* 0x00000005022f7224 */ /* 0x000fe400078e022f */
[----:B------:R-:W-:-:S02]  /*1cb0*/  @!P6 IMAD.IADD R43, R43, 0x1, -R2 ;  /* 0x000000012b2be824 */ /* 0x000fc400078e0a02 */
[----:B------:R-:W-:Y:S01]  /*1cc0*/  VIADD R57, R58, 0x80 ;  /* 0x000000803a397836 */ /* 0x000fe20000000000 */
[----:B------:R-:W-:Y:S01]  /*1cd0*/  ISETP.GT.U32.AND P6, PT, R2, R47, PT ;  /* 0x0000002f0200720c */ /* 0x000fe20003fc4070 */
[----:B------:R-:W-:-:S03]  /*1ce0*/  IMAD.HI.U32 R4, R4, R37, RZ ;  /* 0x0000002504047227 */ /* 0x000fc600078e00ff */
[----:B------:R1:W-:Y:S01]  /*1cf0*/  STL [R1+0x27c], R57 ;  /* 0x00027c3901007387 */ /* 0x0003e20000100800 */
[--C-:B------:R-:W-:Y:S01]  /*1d00*/  @!P5 IMAD.IADD R12, R12, 0x1, -R2.reuse ;  /* 0x000000010c0cd824 */ /* 0x100fe200078e0a02 */
[----:B------:R-:W-:Y:S01]  /*1d10*/  ISETP.GE.AND P5, PT, R40, RZ, PT ;  /* 0x000000ff2800720c */ /* 0x000fe20003fa6270 */
[----:B------:R-:W-:Y:S01]  /*1d20*/  @!P1 IMAD.IADD R45, R45, 0x1, -R2 ;  /* 0x000000012d2d9824 */ /* 0x000fe200078e0a02 */
[----:B------:R-:W-:Y:S01]  /*1d30*/  IABS R40, R57 ;  /* 0x0000003900287213 */ /* 0x000fe20000000000 */
[----:B------:R-:W-:Y:S01]  /*1d40*/  @!P2 IMAD.MOV R21, RZ, RZ, -R21 ;  /* 0x000000ffff15a224 */ /* 0x000fe200078e0a15 */
[C---:B------:R-:W-:Y:S01]  /*1d50*/  ISETP.GT.U32.AND P2, PT, R2.reuse, R19, PT ;  /* 0x000000130200720c */ /* 0x040fe20003f44070 */
[----:B------:R-:W-:Y:S01]  /*1d60*/  @!P3 IMAD.MOV R16, RZ, RZ, -R16 ;  /* 0x000000ffff10b224 */ /* 0x000fe200078e0a10 */
[----:B------:R-:W-:Y:S01]  /*1d70*/  ISETP.GT.U32.AND P3, PT, R2, R41, PT ;  /* 0x000000290200720c */ /* 0x000fe20003f64070 */
[----:B------:R-:W-:Y:S01]  /*1d80*/  IMAD.MOV R5, RZ, RZ, -R4 ;  /* 0x000000ffff057224 */ /* 0x000fe200078e0a04 */
[----:B------:R-:W-:Y:S01]  /*1d90*/  ISETP.GE.AND P1, PT, R42, RZ, PT ;  /* 0x000000ff2a00720c */ /* 0x000fe20003f26270 */
[----:B------:R-:W-:-:S04]  /*1da0*/  IMAD.HI.U32 R4, R6, R18, RZ ;  /* 0x0000001206047227 */ /* 0x000fc800078e00ff */
[----:B------:R-:W-:Y:S01]  /*1db0*/  @!P6 IMAD.IADD R47, R47, 0x1, -R2 ;  /* 0x000000012f2fe824 */ /* 0x000fe200078e0a02 */
[----:B------:R-:W-:Y:S01]  /*1dc0*/  ISETP.GT.U32.AND P6, PT, R2, R45, PT ;  /* 0x0000002d0200720c */ /* 0x000fe20003fc4070 */
[----:B------:R-:W-:-:S04]  /*1dd0*/  IMAD.HI.U32 R6, R6, R40, RZ ;  /* 0x0000002806067227 */ /* 0x000fc800078e00ff */
[----:B------:R-:W-:Y:S02]  /*1de0*/  IMAD.MOV R4, RZ, RZ, -R4 ;  /* 0x000000ffff047224 */ /* 0x000fe400078e0a04 */
[----:B------:R-:W-:Y:S02]  /*1df0*/  IMAD.MOV R6, RZ, RZ, -R6 ;  /* 0x000000ffff067224 */ /* 0x000fe400078e0a06 */
[C---:B------:R-:W-:Y:S01]  /*1e00*/  IMAD R37, R2.reuse, R5, R37 ;  /* 0x0000000502257224 */ /* 0x040fe200078e0225 */
[----:B0-----:R-:W-:Y:S01]  /*1e10*/  R2UR UR9, R7 ;  /* 0x00000000070972ca */ /* 0x001fe200000e0000 */
[----:B------:R-:W-:Y:S01]  /*1e20*/  @!P5 IMAD.MOV R15, RZ, RZ, -R15 ;  /* 0x000000ffff0fd224 */ /* 0x000fe200078e0a0f */
[C---:B------:R-:W-:Y:S01]  /*1e30*/  ISETP.GT.U32.AND P5, PT, R2.reuse, R43, PT ;  /* 0x0000002b0200720c */ /* 0x040fe20003fa4070 */
[C---:B------:R-:W-:Y:S02]  /*1e40*/  IMAD R18, R3.reuse, R4, R18 ;  /* 0x0000000403127224 */ /* 0x040fe400078e0212 */
[----:B------:R-:W-:Y:S01]  /*1e50*/  @!P4 IMAD.MOV R20, RZ, RZ, -R20 ;  /* 0x000000ffff14c224 */ /* 0x000fe200078e0a14 */
[C---:B------:R-:W-:Y:S01]  /*1e60*/  ISETP.GT.U32.AND P4, PT, R2.reuse, R39, PT ;  /* 0x000000270200720c */ /* 0x040fe20003f84070 */
[----:B------:R-:W-:Y:S01]  /*1e70*/  IMAD R40, R3, R6, R40 ;  /* 0x0000000603287224 */ /* 0x000fe200078e0228 */
[----:B------:R-:W0:Y:S01]  /*1e80*/  LDC.64 R4, c[0x0][0x3a0] ;  /* 0x0000e800ff047b82 */ /* 0x000e220000000a00 */
[--C-:B------:R-:W-:Y:S01]  /*1e90*/  @!P2 IMAD.IADD R19, R19, 0x1, -R2.reuse ;  /* 0x000000011313a824 */ /* 0x100fe200078e0a02 */
[C---:B------:R-:W-:Y:S01]  /*1ea0*/  ISETP.GT.U32.AND P2, PT, R2.reuse, R37, PT ;  /* 0x000000250200720c */ /* 0x040fe20003f44070 */
[----:B------:R-:W-:Y:S01]  /*1eb0*/  @!P3 IMAD.IADD R41, R41, 0x1, -R2 ;  /* 0x000000012929b824 */ /* 0x000fe200078e0a02 */
[----:B------:R-:W-:Y:S01]  /*1ec0*/  ISETP.GT.U32.AND P3, PT, R3, R18, PT ;  /* 0x000000120300720c */ /* 0x000fe20003f64070 */
[----:B------:R-:W-:Y:S01]  /*1ed0*/  @!P1 IMAD.MOV R14, RZ, RZ, -R14 ;  /* 0x000000ffff0e9224 */ /* 0x000fe200078e0a0e */
[C---:B------:R-:W-:Y:S01]  /*1ee0*/  ISETP.GT.U32.AND P1, PT, R2.reuse, R47, PT ;  /* 0x0000002f0200720c */ /* 0x040fe20003f24070 */
[----:B------:R-:W-:Y:S01]  /*1ef0*/  @!P6 IMAD.IADD R45, R45, 0x1, -R2 ;  /* 0x000000012d2de824 */ /* 0x000fe200078e0a02 */
[----:B------:R-:W-:Y:S01]  /*1f00*/  ISETP.GT.U32.AND P6, PT, R3, R40, PT ;  /* 0x000000280300720c */ /* 0x000fe20003fc4070 */
[----:B------:R-:W-:Y:S01]  /*1f10*/  @!P0 IMAD.MOV R22, RZ, RZ, -R22 ;  /* 0x000000ffff168224 */ /* 0x000fe200078e0a16 */
[----:B------:R-:W-:Y:S01]  /*1f20*/  ISETP.GT.U32.AND P0, PT, R2, R12, PT ;  /* 0x0000000c0200720c */ /* 0x000fe20003f04070 */
[--C-:B------:R-:W-:Y:S01]  /*1f30*/  @!P5 IMAD.IADD R43, R43, 0x1, -R2.reuse ;  /* 0x000000012b2bd824 */ /* 0x100fe200078e0a02 */
[----:B------:R-:W-:Y:S01]  /*1f40*/  ISETP.GE.AND P5, PT, R48, RZ, PT ;  /* 0x000000ff3000720c */ /* 0x000fe20003fa6270 */
[--C-:B------:R-:W-:Y:S01]  /*1f50*/  @!P4 IMAD.IADD R39, R39, 0x1, -R2.reuse ;  /* 0x000000012727c824 */ /* 0x100fe200078e0a02 */
[----:B------:R-:W-:Y:S01]  /*1f60*/  ISETP.GE.AND P4, PT, R46, RZ, PT ;  /* 0x000000ff2e00720c */ /* 0x000fe20003f86270 */
[--C-:B------:R-:W-:Y:S01]  /*1f70*/  @!P2 IMAD.IADD R37, R37, 0x1, -R2.reuse ;  /* 0x000000012525a824 */ /* 0x100fe200078e0a02 */
[----:B------:R-:W-:Y:S01]  /*1f80*/  ISETP.GE.AND P2, PT, R50, RZ, PT ;  /* 0x000000ff3200720c */ /* 0x000fe20003f46270 */
[--C-:B------:R-:W-:Y:S01]  /*1f90*/  @!P3 IMAD.IADD R18, R18, 0x1, -R3.reuse ;  /* 0x000000011212b824 */ /* 0x100fe200078e0a03 */
[----:B------:R-:W-:Y:S01]  /*1fa0*/  ISETP.GE.AND P3, PT, R51, RZ, PT ;  /* 0x000000ff3300720c */ /* 0x000fe20003f66270 */
[----:B------:R-:W-:Y:S01]  /*1fb0*/  @!P1 IMAD.IADD R47, R47, 0x1, -R2 ;  /* 0x000000012f2f9824 */ /* 0x000fe200078e0a02 */
[----:B------:R-:W-:Y:S01]  /*1fc0*/  ISETP.GE.AND P1, PT, R49, RZ, PT ;  /* 0x000000ff3100720c */ /* 0x000fe20003f26270 */
[----:B------:R-:W-:-:S02]  /*1fd0*/  @!P6 IMAD.IADD R40, R40, 0x1, -R3 ;  /* 0x000000012828e824 */ /* 0x000fc400078e0a03 */
[----:B------:R-:W-:Y:S01]  /*1fe0*/  @!P0 IMAD.IADD R12, R12, 0x1, -R2 ;  /* 0x000000010c0c8824 */ /* 0x000fe200078e0a02 */
[----:B------:R-:W-:Y:S01]  /*1ff0*/  ISETP.NE.U32.AND P0, PT, R10, RZ, PT ;  /* 0x000000ff0a00720c */ /* 0x000fe20003f05070 */
[----:B------:R-:W-:Y:S01]  /*2000*/  IMAD.MOV.U32 R10, RZ, RZ, R17 ;  /* 0x000000ffff0a7224 */ /* 0x000fe200078e0011 */
[C---:B------:R-:W-:Y:S01]  /*2010*/  ISETP.GT.U32.AND P6, PT, R3.reuse, R40, PT ;  /* 0x000000280300720c */ /* 0x040fe20003fc4070 */
[----:B------:R-:W-:Y:S01]  /*2020*/  @!P5 IMAD.MOV R12, RZ, RZ, -R12 ;  /* 0x000000ffff0cd224 */ /* 0x000fe200078e0a0c */
[----:B------:R-:W-:Y:S01]  /*2030*/  ISETP.GT.U32.AND P5, PT, R3, R18, PT ;  /* 0x000000120300720c */ /* 0x000fe20003fa4070 */
[----:B------:R-:W-:Y:S02]  /*2040*/  IMAD.MOV.U32 R7, RZ, RZ, R19 ;  /* 0x000000ffff077224 */ /* 0x000fe400078e0013 */
[----:B------:R-:W-:Y:S01]  /*2050*/  @!P4 IMAD.MOV R13, RZ, RZ, -R13 ;  /* 0x000000ffff0dc224 */ /* 0x000fe200078e0a0d */
[----:B------:R-:W-:Y:S01]  /*2060*/  ISETP.GT.U32.AND P4, PT, R2, R37, PT ;  /* 0x000000250200720c */ /* 0x000fe20003f84070 */
[----:B------:R-:W-:Y:S01]  /*2070*/  @!P2 IMAD.MOV R10, RZ, RZ, -R10 ;  /* 0x000000ffff0aa224 */ /* 0x000fe200078e0a0a */
[----:B------:R-:W-:Y:S01]  /*2080*/  ISETP.GE.AND P2, PT, R58, RZ, PT ;  /* 0x000000ff3a00720c */ /* 0x000fe20003f46270 */
[----:B------:R-:W-:Y:S01]  /*2090*/  @!P3 IMAD.MOV R7, RZ, RZ, -R7 ;  /* 0x000000ffff07b224 */ /* 0x000fe200078e0a07 */
[----:B------:R-:W-:Y:S01]  /*20a0*/  ISETP.GE.AND P3, PT, R57, RZ, PT ;  /* 0x000000ff3900720c */ /* 0x000fe20003f66270 */
[----:B------:R-:W-:Y:S01]  /*20b0*/  @!P1 IMAD.MOV R11, RZ, RZ, -R11 ;  /* 0x000000ffff0b9224 */ /* 0x000fe200078e0a0b */
[----:B------:R-:W-:Y:S01]  /*20c0*/  ISETP.GE.AND P1, PT, R52, RZ, PT ;  /* 0x000000ff3400720c */ /* 0x000fe20003f26270 */
[--C-:B------:R-:W-:Y:S01]  /*20d0*/  @!P6 IMAD.IADD R40, R40, 0x1, -R3.reuse ;  /* 0x000000012828e824 */ /* 0x100fe200078e0a03 */
[----:B------:R-:W-:Y:S01]  /*20e0*/  ISETP.NE.AND P6, PT, R8, RZ, PT ;  /* 0x000000ff0800720c */ /* 0x000fe20003fc5270 */
[----:B------:R-:W-:Y:S01]  /*20f0*/  @!P5 IMAD.IADD R18, R18, 0x1, -R3 ;  /* 0x000000011212d824 */ /* 0x000fe200078e0a03 */
[----:B------:R-:W-:Y:S01]  /*2100*/  ISETP.GE.AND P5, PT, R54, RZ, PT ;  /* 0x000000ff3600720c */ /* 0x000fe20003fa6270 */
[----:B------:R-:W-:Y:S01]  /*2110*/  IMAD.MOV.U32 R42, RZ, RZ, R40 ;  /* 0x000000ffff2a7224 */ /* 0x000fe200078e0028 */
[----:B------:R-:W-:Y:S01]  /*2120*/  LOP3.LUT R3, RZ, R8, RZ, 0x33, !PT ;  /* 0x00000008ff037212 */ /* 0x000fe200078e33ff */
[----:B------:R-:W-:Y:S01]  /*2130*/  @!P4 IMAD.IADD R37, R37, 0x1, -R2 ;  /* 0x000000012525c824 */ /* 0x000fe200078e0a02 */
[----:B------:R-:W-:Y:S01]  /*2140*/  ISETP.GE.AND P4, PT, R53, RZ, PT ;  /* 0x000000ff3500720c */ /* 0x000fe20003f86270 */
[----:B------:R-:W-:-:S02]  /*2150*/  IMAD.MOV.U32 R6, RZ, RZ, R39 ;  /* 0x000000ffff067224 */ /* 0x000fc400078e0027 */
[----:B------:R-:W-:Y:S01]  /*2160*/  @!P2 IMAD.MOV R18, RZ, RZ, -R18 ;  /* 0x000000ffff12a224 */ /* 0x000fe200078e0a12 */
[----:B------:R-:W-:Y:S01]  /*2170*/  ISETP.GE.AND P2, PT, R56, RZ, PT ;  /* 0x000000ff3800720c */ /* 0x000fe20003f46270 */
[----:B------:R-:W-:Y:S01]  /*2180*/  @!P3 IMAD.MOV R42, RZ, RZ, -R42 ;  /* 0x000000ffff2ab224 */ /* 0x000fe200078e0a2a */
[----:B------:R-:W-:Y:S01]  /*2190*/  ISETP.GE.AND P3, PT, R44, RZ, PT ;  /* 0x000000ff2c00720c */ /* 0x000fe20003f66270 */
[----:B------:R-:W-:Y:S01]  /*21a0*/  @!P1 IMAD.MOV R6, RZ, RZ, -R6 ;  /* 0x000000ffff069224 */ /* 0x000fe200078e0a06 */
[----:B------:R-:W-:Y:S01]  /*21b0*/  ISETP.GE.AND P1, PT, R55, RZ, PT ;  /* 0x000000ff3700720c */ /* 0x000fe20003f26270 */
[----:B------:R-:W-:Y:S01]  /*21c0*/  IMAD.MOV.U32 R17, RZ, RZ, R43 ;  /* 0x000000ffff117224 */ /* 0x000fe200078e002b */
[C---:B------:R-:W-:Y:S01]  /*21d0*/  SEL R40, R3.reuse, R18, !P6 ;  /* 0x0000001203287207 */ /* 0x040fe20007000000 */
[----:B------:R-:W-:Y:S01]  /*21e0*/  IMAD.MOV.U32 R8, RZ, RZ, R41 ;  /* 0x000000ffff087224 */ /* 0x000fe200078e0029 */
[----:B------:R-:W-:Y:S01]  /*21f0*/  SEL R42, R3, R42, !P6 ;  /* 0x0000002a032a7207 */ /* 0x000fe20007000000 */
[----:B0-----:R-:W-:-:S02]  /*2200*/  VIADD R3, R4, 0xfffffff7 ;  /* 0xfffffff704037836 */ /* 0x001fc40000000000 */
[----:B------:R-:W-:Y:S02]  /*2210*/  VIADD R2, R4, 0xffffffff ;  /* 0xffffffff04027836 */ /* 0x000fe40000000000 */
[----:B------:R-:W-:Y:S01]  /*2220*/  @!P5 IMAD.MOV R17, RZ, RZ, -R17 ;  /* 0x000000ffff11d224 */ /* 0x000fe200078e0a11 */
[----:B------:R-:W-:Y:S01]  /*2230*/  ISETP.GE.U32.AND P5, PT, R3, 0x7fffffb8, PT ;  /* 0x7fffffb80300780c */ /* 0x000fe20003fa6070 */
[----:B------:R-:W-:Y:S01]  /*2240*/  @!P4 IMAD.MOV R8, RZ, RZ, -R8 ;  /* 0x000000ffff08c224 */ /* 0x000fe200078e0a08 */
[----:B------:R-:W-:Y:S01]  /*2250*/  ISETP.GE.U32.AND P4, PT, R2, 0x7fffffc0, PT ;  /* 0x7fffffc00200780c */ /* 0x000fe20003f86070 */
[----:B------:R-:W-:Y:S02]  /*2260*/  IMAD.MOV.U32 R18, RZ, RZ, R45 ;  /* 0x000000ffff127224 */ /* 0x000fe400078e002d */
[C---:B------:R-:W-:Y:S02]  /*2270*/  VIADD R3, R4.reuse, 0xffffffec ;  /* 0xffffffec04037836 */ /* 0x040fe40000000000 */
[----:B------:R-:W-:-:S02]  /*2280*/  VIADD R2, R4, 0xffffffed ;  /* 0xffffffed04027836 */ /* 0x000fc40000000000 */
[----:B------:R-:W-:Y:S02]  /*2290*/  IMAD.MOV.U32 R19, RZ, RZ, R47 ;  /* 0x000000ffff137224 */ /* 0x000fe400078e002f */
[----:B------:R-:W-:Y:S01]  /*22a0*/  @!P1 IMAD.MOV R18, RZ, RZ, -R18 ;  /* 0x000000ffff129224 */ /* 0x000fe200078e0a12 */
[----:B------:R-:W-:Y:S01]  /*22b0*/  ISETP.GE.U32.AND P1, PT, R3, 0x7fffffad, PT ;  /* 0x7fffffad0300780c */ /* 0x000fe20003f26070 */
[----:B------:R-:W-:Y:S01]  /*22c0*/  @!P2 IMAD.MOV R19, RZ, RZ, -R19 ;  /* 0x000000ffff13a224 */ /* 0x000fe200078e0a13 */
[----:B------:R-:W-:Y:S01]  /*22d0*/  ISETP.GE.U32.AND P2, PT, R2, 0x7fffffae, PT ;  /* 0x7fffffae0200780c */ /* 0x000fe20003f46070 */
[C---:B------:R-:W-:Y:S01]  /*22e0*/  VIADD R3, R4.reuse, 0xffffffee ;  /* 0xffffffee04037836 */ /* 0x040fe20000000000 */
[----:B------:R-:W-:Y:S01]  /*22f0*/  SEL R51, RZ, 0x1, P1 ;  /* 0x00000001ff337807 */ /* 0x000fe20000800000 */
[C---:B------:R-:W-:Y:S01]  /*2300*/  VIADD R2, R4.reuse, 0xffffffef ;  /* 0xffffffef04027836 */ /* 0x040fe20000000000 */
[----:B------:R-:W-:Y:S01]  /*2310*/  SEL R78, RZ, 0x1fffe, P2 ;  /* 0x0001fffeff4e7807 */ /* 0x000fe20001000000 */
[C---:B------:R-:W-:Y:S01]  /*2320*/  VIADD R39, R4.reuse, 0xffffffe6 ;  /* 0xffffffe604277836 */ /* 0x040fe20000000000 */
[----:B------:R-:W-:Y:S01]  /*2330*/  ISETP.GE.U32.AND P6, PT, R3, 0x7fffffaf, PT ;  /* 0x7fffffaf0300780c */ /* 0x000fe20003fc6070 */
[----:B------:R-:W-:Y:S01]  /*2340*/  VIADD R3, R4, 0xffffffe8 ;  /* 0xffffffe804037836 */ /* 0x000fe20000000000 */
[----:B------:R-:W-:Y:S01]  /*2350*/  ISETP.GE.U32.AND P1, PT, R2, 0x7fffffb0, PT ;  /* 0x7fffffb00200780c */ /* 0x000fe20003f26070 */
        /* <DEDUP_REMOVED lines=10> */
[C---:B------:R-:W-:Y:S01]  /*2400*/  VIADD R3, R4.reuse, 0xffffffe4 ;  /* 0xffffffe404037836 */ /* 0x040fe20000000000 */
[----:B------:R-:W-:Y:S01]  /*2410*/  SEL R73, RZ, 0x1, P2 ;  /* 0x00000001ff497807 */ /* 0x000fe20001000000 */
        /* <DEDUP_REMOVED lines=8> */
[----:B-1----:R-:W-:Y:S01]  /*24a0*/  VIADD R57, R4, 0xffffffd8 ;  /* 0xffffffd804397836 */ /* 0x002fe20000000000 */
[----:B------:R-:W-:Y:S01]  /*24b0*/  BAR.SYNC.DEFER_BLOCKING 0x0 ;  /* 0x0000000000007b1d */ /* 0x000fe20000010000 */
[----:B------:R-:W-:Y:S01]  /*24c0*/  ISETP.GE.U32.AND P1, PT, R2, 0x7fffffa6, PT ;  /* 0x7fffffa60200780c */ /* 0x000fe20003f26070 */
[C---:B------:R-:W-:Y:S01]  /*24d0*/  VIADD R2, R4.reuse, 0xffffffe1 ;  /* 0xffffffe104027836 */ /* 0x040fe20000000000 */
[----:B------:R-:W-:Y:S01]  /*24e0*/  SEL R77, RZ, 0x1, P6 ;  /* 0x00000001ff4d7807 */ /* 0x000fe20003000000 */
[C---:B------:R-:W-:Y:S01]  /*24f0*/  VIADD R61, R4.reuse, 0xffffffd4 ;  /* 0xffffffd4043d7836 */ /* 0x040fe20000000000 */
[----:B------:R-:W-:Y:S01]  /*2500*/  SEL R80, RZ, 0x7fff8, P2 ;  /* 0x0007fff8ff507807 */ /* 0x000fe20001000000 */
[C---:B------:R-:W-:Y:S01]  /*2510*/  VIADD R65, R4.reuse, 0xffffffd0 ;  /* 0xffffffd004417836 */ /* 0x040fe20000000000 */
        /* <DEDUP_REMOVED lines=12> */
[----:B------:R-:W-:-:S02]  /*25e0*/  SEL R84, RZ, 0x7fff8, P6 ;  /* 0x0007fff8ff547807 */ /* 0x000fc40003000000 */
[----:B------:R-:W-:Y:S02]  /*25f0*/  SEL R90, RZ, 0x1fffe, P1 ;  /* 0x0001fffeff5a7807 */ /* 0x000fe40000800000 */
[----:B------:R-:W-:Y:S02]  /*2600*/  ISETP.GE.U32.AND P6, PT, R39, 0x7fffffa3, PT ;  /* 0x7fffffa32700780c */ /* 0x000fe40003fc6070 */
[----:B------:R-:W-:Y:S01]  /*2610*/  ISETP.GE.U32.AND P1, PT, R2, 0x7fffffa4, PT ;  /* 0x7fffffa40200780c */ /* 0x000fe20003f26070 */
[C---:B------:R-:W-:Y:S01]  /*2620*/  VIADD R2, R4.reuse, 0xffffffcd ;  /* 0xffffffcd04027836 */ /* 0x040fe20000000000 */
[----:B------:R-:W-:Y:S02]  /*2630*/  SEL R79, RZ, 0x4, P6 ;  /* 0x00000004ff4f7807 */ /* 0x000fe40003000000 */
[----:B------:R-:W-:Y:S01]  /*2640*/  ISETP.GE.U32.AND P6, PT, R3, 0x7fffff8d, PT ;  /* 0x7fffff8d0300780c */ /* 0x000fe20003fc6070 */
[----:B------:R-:W-:Y:S01]  /*2650*/  VIADD R3, R4, 0xffffffce ;  /* 0xffffffce04037836 */ /* 0x000fe20000000000 */
[----:B------:R-:W-:-:S02]  /*2660*/  SEL R88, RZ, 0x7fff8, P1 ;  /* 0x0007fff8ff587807 */ /* 0x000fc40000800000 */
[----:B------:R-:W-:Y:S01]  /*2670*/  ISETP.GE.U32.AND P1, PT, R2, 0x7fffff8e, PT ;  /* 0x7fffff8e0200780c */ /* 0x000fe20003f26070 */
[----:B------:R-:W-:Y:S01]  /*2680*/  VIADD R2, R4, 0xffffffcf ;  /* 0xffffffcf04027836 */ /* 0x000fe20000000000 */
[----:B------:R-:W-:Y:S02]  /*2690*/  SEL R39, RZ, 0x1, P6 ;  /* 0x00000001ff277807 */ /* 0x000fe40003000000 */
[----:B------:R-:W-:Y:S02]  /*26a0*/  ISETP.GE.U32.AND P6, PT, R3, 0x7fffff8f, PT ;  /* 0x7fffff8f0300780c */ /* 0x000fe40003fc6070 */
[----:B------:R-:W-:Y:S02]  /*26b0*/  SEL R46, RZ, 0x1fffe, P1 ;  /* 0x0001fffeff2e7807 */ /* 0x000fe40000800000 */
[----:B------:R-:W-:Y:S01]  /*26c0*/  ISETP.GE.U32.AND P1, PT, R2, 0x7fffff90, PT ;  /* 0x7fffff900200780c */ /* 0x000fe20003f26070 */
[----:B------:R-:W-:Y:S01]  /*26d0*/  VIADD R2, R4, 0xffffffc9 ;  /* 0xffffffc904027836 */ /* 0x000fe20000000000 */
[----:B------:R-:W-:-:S02]  /*26e0*/  SEL R3, RZ, 0x4, P6 ;  /* 0x00000004ff037807 */ /* 0x000fc40003000000 */
[----:B------:R-:W-:Y:S01]  /*26f0*/  ISETP.GE.U32.AND P6, PT, R41, 0x7fffff89, PT ;  /* 0x7fffff892900780c */ /* 0x000fe20003fc6070 */
[----:B------:R-:W-:Y:S01]  /*2700*/  VIADD R41, R4, 0xffffffca ;  /* 0xffffffca04297836 */ /* 0x000fe20000000000 */
[----:B------:R-:W-:Y:S02]  /*2710*/  SEL R44, RZ, 0x7fff8, P1 ;  /* 0x0007fff8ff2c7807 */ /* 0x000fe40000800000 */
[----:B------:R-:W-:Y:S01]  /*2720*/  ISETP.GE.U32.AND P1, PT, R2, 0x7fffff8a, PT ;  /* 0x7fffff8a0200780c */ /* 0x000fe20003f26070 */
[----:B------:R-:W-:Y:S01]  /*2730*/  VIADD R2, R4, 0xffffffcb ;  /* 0xffffffcb04027836 */ /* 0x000fe20000000000 */
[----:B------:R-:W-:Y:S02]  /*2740*/  SEL R43, RZ, 0x1, P6 ;  /* 0x00000001ff2b7807 */ /* 0x000fe40003000000 */
[----:B------:R-:W-:Y:S02]  /*2750*/  ISETP.GE.U32.AND P6, PT, R41, 0x7fffff8b, PT ;  /* 0x7fffff8b2900780c */ /* 0x000fe40003fc6070 */
[----:B------:R-:W-:-:S02]  /*2760*/  SEL R50, RZ, 0x1fffe, P1 ;  /* 0x0001fffeff327807 */ /* 0x000fc40000800000 */
[----:B------:R-:W-:Y:S01]  /*2770*/  ISETP.GE.U32.AND P1, PT, R2, 0x7fffff8c, PT ;  /* 0x7fffff8c0200780c */ /* 0x000fe20003f26070 */
[C---:B------:R-:W-:Y:S01]  /*2780*/  VIADD R2, R4.reuse, 0xffffffc5 ;  /* 0xffffffc504027836 */ /* 0x040fe20000000000 */
[----:B------:R-:W-:Y:S02]  /*2790*/  SEL R41, RZ, 0x4, P6 ;  /* 0x00000004ff297807 */ /* 0x000fe40003000000 */
[----:B------:R-:W-:Y:S01]  /*27a0*/  ISETP.GE.U32.AND P6, PT, R45, 0x7fffff85, PT ;  /* 0x7fffff852d00780c */ /* 0x000fe20003fc6070 */
[----:B------:R-:W-:Y:S01]  /*27b0*/  VIADD R45, R4, 0xffffffc7 ;  /* 0xffffffc7042d7836 */ /* 0x000fe20000000000 */
        /* <DEDUP_REMOVED lines=12> */
[----:B------:R-:W-:Y:S02]  /*2880*/  SEL R58, RZ, 0x1fffe, P6 ;  /* 0x0001fffeff3a7807 */ /* 0x000fe40003000000 */
[----:B------:R-:W-:Y:S01]  /*2890*/  ISETP.GE.U32.AND P6, PT, R2, 0x7fffff84, PT ;  /* 0x7fffff840200780c */ /* 0x000fe20003fc6070 */
[----:B------:R-:W-:Y:S01]  /*28a0*/  VIADD R2, R4, 0xffffffdd ;  /* 0xffffffdd04027836 */ /* 0x000fe20000000000 */
[----:B------:R-:W-:Y:S02]  /*28b0*/  ISETP.GE.U32.AND P1, PT, R49, 0x7fffff83, PT ;  /* 0x7fffff833100780c */ /* 0x000fe40003f26070 */
[----:B------:R-:W-:Y:S02]  /*28c0*/  SEL R56, RZ, 0x7fff8, P6 ;  /* 0x0007fff8ff387807 */ /* 0x000fe40003000000 */
[----:B------:R-:W-:Y:S02]  /*28d0*/  SEL R49, RZ, 0x4, P1 ;  /* 0x00000004ff317807 */ /* 0x000fe40000800000 */
[----:B------:R-:W-:Y:S01]  /*28e0*/  ISETP.GE.U32.AND P6, PT, R2, 0x7fffff9e, PT ;  /* 0x7fffff9e0200780c */ /* 0x000fe20003fc6070 */
[C---:B------:R-:W-:Y:S01]  /*28f0*/  VIADD R2, R4.reuse, 0xffffffdf ;  /* 0xffffffdf04027836 */ /* 0x040fe20000000000 */
[----:B------:R-:W-:Y:S01]  /*2900*/  ISETP.GE.U32.AND P1, PT, R53, 0x7fffff9d, PT ;  /* 0x7fffff9d3500780c */ /* 0x000fe20003f26070 */
[----:B------:R-:W-:Y:S01]  /*2910*/  VIADD R53, R4, 0xffffffde ;  /* 0xffffffde04357836 */ /* 0x000fe20000000000 */
[----:B------:R-:W-:-:S02]  /*2920*/  SEL R62, RZ, 0x1fffe, P6 ;  /* 0x0001fffeff3e7807 */ /* 0x000fc40003000000 */
[----:B------:R-:W-:Y:S02]  /*2930*/  SEL R55, RZ, 0x1, P1 ;  /* 0x00000001ff377807 */ /* 0x000fe40000800000 */
[----:B------:R-:W-:Y:S01]  /*2940*/  ISETP.GE.U32.AND P6, PT, R2, 0x7fffffa0, PT ;  /* 0x7fffffa00200780c */ /* 0x000fe20003fc6070 */
[C---:B------:R-:W-:Y:S01]  /*2950*/  VIADD R2, R4.reuse, 0xffffffd9 ;  /* 0xffffffd904027836 */ /* 0x040fe20000000000 */
[----:B------:R-:W-:Y:S02]  /*2960*/  ISETP.GE.U32.AND P1, PT, R53, 0x7fffff9f, PT ;  /* 0x7fffff9f3500780c */ /* 0x000fe40003f26070 */
[----:B------:R-:W-:Y:S02]  /*2970*/  SEL R60, RZ, 0x7fff8, P6 ;  /* 0x0007fff8ff3c7807 */ /* 0x000fe40003000000 */
[----:B------:R-:W-:Y:S02]  /*2980*/  SEL R53, RZ, 0x4, P1 ;  /* 0x00000004ff357807 */ /* 0x000fe40000800000 */
[----:B------:R-:W-:Y:S01]  /*2990*/  ISETP.GE.U32.AND P1, PT, R57, 0x7fffff99, PT ;  /* 0x7fffff993900780c */ /* 0x000fe20003f26070 */
[----:B------:R-:W-:Y:S01]  /*29a0*/  VIADD R57, R4, 0xffffffda ;  /* 0xffffffda04397836 */ /* 0x000fe20000000000 */
        /* <DEDUP_REMOVED lines=27> */
[----:B------:R-:W-:Y:S02]  /*2b60*/  SHF.R.S32.HI R65, RZ, 0x6, R0 ;  /* 0x00000006ff417819 */ /* 0x000fe40000011400 */
[----:B------:R-:W-:Y:S02]  /*2b70*/  ISETP.GE.U32.AND P6, PT, R2, 0x7fffff93, PT ;  /* 0x7fffff930200780c */ /* 0x000fe40003fc6070 */
[----:B------:R-:W-:Y:S02]  /*2b80*/  LOP3.LUT R2, R0, 0x40, RZ, 0xc0, !PT ;  /* 0x0000004000027812 */ /* 0x000fe400078ec0ff */
[----:B------:R-:W-:Y:S02]  /*2b90*/  SGXT R0, R65, 0x1 ;  /* 0x000000014100781a */ /* 0x000fe40000000200 */
[----:B------:R-:W-:Y:S01]  /*2ba0*/  SEL R65, RZ, 0x4, P6 ;  /* 0x00000004ff417807 */ /* 0x000fe20003000000 */
[----:B------:R-:W-:Y:S01]  /*2bb0*/  IMAD R2, R2, 0x80, R81 ;  /* 0x0000008002027824 */ /* 0x000fe200078e0251 */
[----:B------:R-:W-:-:S02]  /*2bc0*/  ISETP.GE.U32.AND P6, PT, R72, 0x7fffff94, PT ;  /* 0x7fffff944800780c */ /* 0x000fc40003fc6070 */
[----:B------:R-:W-:Y:S02]  /*2bd0*/  LOP3.LUT R0, R81, 0x90, R0, 0x78, !PT ;  /* 0x0000009051007812 */ /* 0x000fe400078e7800 */
[----:B------:R-:W-:Y:S01]  /*2be0*/  SEL R72, RZ, 0x7fff8, P6 ;  /* 0x0007fff8ff487807 */ /* 0x000fe20003000000 */
[----:B------:R-:W-:Y:S08]  /*2bf0*/  BRA.U UP0, `(.L_x_5) ;  /* 0x0000000100187547 */ /* 0x000ff0000b800000 */
[----:B------:R-:W-:Y:S01]  /*2c00*/  ELECT P6, URZ, PT ;  /* 0x0000000000ff782f */ /* 0x000fe200038c0000 */
[----:B------:R-:W-:Y:S01]  /*2c10*/  IMAD.MOV.U32 R81, RZ, RZ, 0x1 ;  /* 0x00000001ff517424 */ /* 0x000fe200078e00ff */
[----:B------:R-:W-:Y:S01]  /*2c20*/  UMOV UR5, 0x40 ;  /* 0x0000004000057882 */ /* 0x000fe20000000000 */
[----:B------:R-:W-:Y:S01]  /*2c30*/  UVIRTCOUNT.DEALLOC.SMPOOL 0x80 ;  /* 0x000000800000784c */ /* 0x000fe20000000000 */
[----:B------:R-:W-:-:S09]  /*2c40*/  ULEA UR5, UR4, UR5, 0x18 ;  /* 0x0000000504057291 */ /* 0x000fd2000f8ec0ff */
[----:B------:R0:W-:Y:S03]  /*2c50*/  @P6 STS.U8 [UR5], R81 ;  /* 0x00000051ff006988 */ /* 0x0001e60008000005 */
.L_x_5:
[----:B------:R-:W-:Y:S01]  /*2c60*/  UIADD3 UR11, UPT, UPT, UR9, UR11, URZ ;  /* 0x0000000b090b7290 */ /* 0x000fe2000fffe0ff */
[----:B0-----:R-:W-:Y:S01]  /*2c70*/  SEL R81, RZ, 0x1, P2 ;  /* 0x00000001ff517807 */ /* 0x001fe20001000000 */
[----:B------:R-:W-:Y:S01]  /*2c80*/  IMAD.IADD R78, R51, 0x1, R78 ;  /* 0x00000001334e7824 */ /* 0x000fe200078e024e */
[----:B------:R-:W-:Y:S01]  /*2c90*/  SEL R51, RZ, 0x1, P1 ;  /* 0x00000001ff337807 */ /* 0x000fe20000800000 */
[----:B------:R-:W-:Y:S01]  /*2ca0*/  VOTEU.ALL UP1, P0 ;  /* 0x0000000000ff7886 */ /* 0x000fe20000020000 */
[----:B------:R-:W-:Y:S01]  /*2cb0*/  IMAD.IADD R73, R73, 0x1, R82 ;  /* 0x0000000149497824 */ /* 0x000fe200078e0252 */
[----:B------:R-:W-:Y:S01]  /*2cc0*/  UMOV UR4, 0x1 ;  /* 0x0000000100047882 */ /* 0x000fe20000000000 */
[----:B------:R-:W-:Y:S01]  /*2cd0*/  IMAD.IADD R81, R81, 0x1, R90 ;  /* 0x0000000151517824 */ /* 0x000fe200078e025a */
[----:B------:R-:W-:Y:S01]  /*2ce0*/  UIADD3 UR6, UPT, UPT, UR10, 0x14000, URZ ;  /* 0x000140000a067890 */ /* 0x000fe2000fffe0ff */
[----:B------:R-:W-:Y:S01]  /*2cf0*/  STTM.x128 tmem[UR11], RZ ;  /* 0x000000ff000079ed */ /* 0x000fe200083c000b */
[----:B------:R-:W0:Y:S01]  /*2d00*/  FENCE.VIEW.ASYNC.T ;  /* 0x00000000000073c6 */ /* 0x000e220000000200 */
[----:B------:R-:W-:Y:S01]  /*2d10*/  IMAD.IADD R43, R43, 0x1, R50 ;  /* 0x000000012b2b7824 */ /* 0x000fe200078e0232 */
[----:B------:R-:W-:-:S04]  /*2d20*/  @!UP1 UIADD3 UR14, UPT, UPT, -UR4, 0x100000, URZ ;  /* 0x00100000040e9890 */ /* 0x000fc8000fffe1ff */
[----:B------:R-:W-:Y:S02]  /*2d30*/  @!UP1 USHF.L.U32 UR15, UR14, 0xb, URZ ;  /* 0x0000000b0e0f9899 */ /* 0x000fe400080006ff */
[----:B------:R-:W-:Y:S01]  /*2d40*/  @!UP1 USHF.L.U32 UR14, UR14, 0x1, URZ ;  /* 0x000000010e0e9899 */ /* 0x000fe200080006ff */
[----:B------:R-:W-:Y:S01]  /*2d50*/  IMAD.IADD R51, R51, 0x1, R58 ;  /* 0x0000000133337824 */ /* 0x000fe200078e023a */
[----:B------:R-:W-:Y:S01]  /*2d60*/  LOP3.LUT R73, R73, 0x3, RZ, 0xc0, !PT ;  /* 0x0000000349497812 */ /* 0x000fe200078ec0ff */
[----:B------:R-:W-:Y:S01]  /*2d70*/  IMAD.IADD R77, R77, 0x1, R86 ;  /* 0x000000014d4d7824 */ /* 0x000fe200078e0256 */
[----:B------:R-:W-:Y:S01]  /*2d80*/  LOP3.LUT R81, R81, 0x3, RZ, 0xc0, !PT ;  /* 0x0000000351517812 */ /* 0x000fe200078ec0ff */
[----:B------:R-:W-:Y:S01]  /*2d90*/  IMAD.IADD R39, R39, 0x1, R46 ;  /* 0x0000000127277824 */ /* 0x000fe200078e022e */
[----:B------:R-:W-:Y:S01]  /*2da0*/  LOP3.LUT R43, R43, 0x3, RZ, 0xc0, !PT ;  /* 0x000000032b2b7812 */ /* 0x000fe200078ec0ff */
[----:B------:R-:W-:Y:S01]  /*2db0*/  IMAD.IADD R47, R47, 0x1, R54 ;  /* 0x000000012f2f7824 */ /* 0x000fe200078e0236 */
[----:B------:R-:W-:Y:S01]  /*2dc0*/  LOP3.LUT R51, R51, 0x3, RZ, 0xc0, !PT ;  /* 0x0000000333337812 */ /* 0x000fe200078ec0ff */
[----:B------:R-:W1:Y:S01]  /*2dd0*/  LDCU.128 UR16, c[0x0][0x380] ;  /* 0x00007000ff1077ac */ /* 0x000e620008000c00 */
[----:B------:R-:W-:Y:S01]  /*2de0*/  LOP3.LUT R77, R77, 0x3, RZ, 0xc0, !PT ;  /* 0x000000034d4d7812 */ /* 0x000fe200078ec0ff */
[----:B------:R-:W-:Y:S01]  /*2df0*/  IMAD.IADD R59, R59, 0x1, R66 ;  /* 0x000000013b3b7824 */ /* 0x000fe200078e0242 */
[----:B------:R-:W-:Y:S01]  /*2e00*/  IADD3 R71, PT, PT, R73, R80, R71 ;  /* 0x0000005049477210 */ /* 0x000fe20007ffe047 */
[----:B------:R-:W-:Y:S01]  /*2e10*/  UMOV UR12, UR6 ;  /* 0x00000006000c7c82 */ /* 0x000fe20008000000 */
[----:B------:R-:W-:Y:S01]  /*2e20*/  IADD3 R79, PT, PT, R81, R88, R79 ;  /* 0x00000058514f7210 */ /* 0x000fe20007ffe04f */
[----:B0-----:R-:W-:Y:S01]  /*2e30*/  VOTEU.ALL UP2, P0 ;  /* 0x0000000000ff7886 */ /* 0x001fe20000040000 */
[----:B------:R-:W-:Y:S01]  /*2e40*/  BAR.SYNC.DEFER_BLOCKING 0x0 ;  /* 0x0000000000007b1d */ /* 0x000fe20000010000 */
[----:B------:R-:W-:Y:S01]  /*2e50*/  LOP3.LUT R39, R39, 0x3, RZ, 0xc0, !PT ;  /* 0x0000000327277812 */ /* 0x000fe200078ec0ff */
[----:B------:R-:W-:Y:S01]  /*2e60*/  IMAD.IADD R67, R67, 0x1, R74 ;  /* 0x0000000143437824 */ /* 0x000fe200078e024a */
[----:B------:R-:W-:Y:S01]  /*2e70*/  LOP3.LUT R47, R47, 0x3, RZ, 0xc0, !PT ;  /* 0x000000032f2f7812 */ /* 0x000fe200078ec0ff */
[----:B------:R-:W-:Y:S01]  /*2e80*/  IMAD.IADD R63, R63, 0x1, R70 ;  /* 0x000000013f3f7824 */ /* 0x000fe200078e0246 */
[----:B------:R-:W-:Y:S01]  /*2e90*/  IADD3 R41, PT, PT, R43, R48, R41 ;  /* 0x000000302b297210 */ /* 0x000fe20007ffe029 */
[----:B------:R-:W-:Y:S01]  /*2ea0*/  IMAD.SHL.U32 R48, R71, 0x100, RZ ;  /* 0x0000010047307824 */ /* 0x000fe200078e00ff */
[----:B------:R-:W-:Y:S01]  /*2eb0*/  IADD3 R49, PT, PT, R51, R56, R49 ;  /* 0x0000003833317210 */ /* 0x000fe20007ffe031 */
[-C--:B------:R-:W-:Y:S01]  /*2ec0*/  IMAD R40, R40, R5.reuse, RZ ;  /* 0x0000000528287224 */ /* 0x080fe200078e02ff */
[----:B------:R-:W-:Y:S01]  /*2ed0*/  IADD3 R75, PT, PT, R77, R84, R75 ;  /* 0x000000544d4b7210 */ /* 0x000fe20007ffe04b */
[----:B------:R-:W-:Y:S01]  /*2ee0*/  IMAD.SHL.U32 R41, R41, 0x100, RZ ;  /* 0x0000010029297824 */ /* 0x000fe200078e00ff */
[----:B------:R-:W-:Y:S01]  /*2ef0*/  LOP3.LUT R50, R79, 0xf, RZ, 0xc0, !PT ;  /* 0x0000000f4f327812 */ /* 0x000fe200078ec0ff */
[----:B------:R-:W0:Y:S01]  /*2f00*/  LDC.64 R162, c[0x0][0x3a8] ;  /* 0x0000ea00ffa27b82 */ /* 0x000e220000000a00 */
[----:B------:R-:W-:Y:S01]  /*2f10*/  LOP3.LUT R78, R78, 0x3, RZ, 0xc0, !PT ;  /* 0x000000034e4e7812 */ /* 0x000fe200078ec0ff */
[----:B------:R-:W-:Y:S01]  /*2f20*/  IMAD R42, R42, R5, RZ ;  /* 0x000000052a2a7224 */ /* 0x000fe200078e02ff */
[----:B------:R-:W-:Y:S01]  /*2f30*/  IADD3 R3, PT, PT, R39, R44, R3 ;  /* 0x0000002c27037210 */ /* 0x000fe20007ffe003 */
[----:B------:R-:W-:Y:S01]  /*2f40*/  IMAD R50, R75, 0x10, R50 ;  /* 0x000000104b327824 */ /* 0x000fe200078e0232 */
[----:B------:R-:W-:Y:S01]  /*2f50*/  IADD3 R45, PT, PT, R47, R52, R45 ;  /* 0x000000342f2d7210 */ /* 0x000fe20007ffe02d */
[----:B------:R-:W2:Y:S01]  /*2f60*/  LDCU.64 UR24, c[0x0][0x358] ;  /* 0x00006b00ff1877ac */ /* 0x000ea20008000a00 */
[----:B------:R-:W-:Y:S01]  /*2f70*/  LOP3.LUT R44, R49, 0xf, RZ, 0xc0, !PT ;  /* 0x0000000f312c7812 */ /* 0x000fe200078ec0ff */
[----:B------:R-:W-:Y:S01]  /*2f80*/  IMAD.IADD R55, R55, 0x1, R62 ;  /* 0x0000000137377824 */ /* 0x000fe200078e023e */
[----:B------:R-:W-:Y:S01]  /*2f90*/  IADD3 R69, PT, PT, R78, R76, R69 ;  /* 0x0000004c4e457210 */ /* 0x000fe20007ffe045 */
[----:B------:R-:W-:Y:S01]  /*2fa0*/  @!P3 IMAD.MOV R37, RZ, RZ, -R37 ;  /* 0x000000ffff25b224 */ /* 0x000fe200078e0a25 */
[----:B------:R-:W-:Y:S01]  /*2fb0*/  LOP3.LUT R67, R67, 0x3, RZ, 0xc0, !PT ;  /* 0x0000000343437812 */ /* 0x000fe200078ec0ff */
[----:B------:R-:W3:Y:S02]  /*2fc0*/  FENCE.VIEW.ASYNC.S ;  /* 0x00000000000073c6 */ /* 0x000ee40000000000 */
[----:B---3--:R-:W3:Y:S01]  /*2fd0*/  @!UP2 SYNCS.EXCH.64 URZ, [UR12], UR14 ;  /* 0x0000000e0cffa5b2 */ /* 0x008ee20008000100 */
[----:B------:R-:W-:Y:S01]  /*2fe0*/  LOP3.LUT R59, R59, 0x3, RZ, 0xc0, !PT ;  /* 0x000000033b3b7812 */ /* 0x000fe200078ec0ff */
[----:B------:R-:W-:Y:S01]  /*2ff0*/  IMAD R45, R45, 0x10, R44 ;  /* 0x000000102d2d7824 */ /* 0x000fe200078e022c */
[----:B------:R-:W-:Y:S01]  /*3000*/  LOP3.LUT R48, R48, 0xf00, RZ, 0xe2, !PT ;  /* 0x00000f0030307812 */ /* 0x000fe200078ee2ff */
[----:B------:R-:W-:Y:S01]  /*3010*/  VIADD R39, R4, 0xfffffffe ;  /* 0xfffffffe04277836 */ /* 0x000fe20000000000 */
[----:B------:R-:W-:Y:S01]  /*3020*/  LOP3.LUT R44, R41, 0xf00, RZ, 0xe2, !PT ;  /* 0x00000f00292c7812 */ /* 0x000fe200078ee2ff */
[----:B------:R-:W-:Y:S01]  /*3030*/  STL [R1+0x764], R0 ;  /* 0x0007640001007387 */ /* 0x000fe20000100800 */
[----:B------:R-:W-:Y:S01]  /*3040*/  LOP3.LUT R63, R63, 0x3, RZ, 0xc0, !PT ;  /* 0x000000033f3f7812 */ /* 0x000fe200078ec0ff */
[----:B------:R-:W-:Y:S01]  /*3050*/  IMAD R48, R69, 0x1000, R48 ;  /* 0x0000100045307824 */ /* 0x000fe200078e0230 */
[----:B------:R-:W-:Y:S01]  /*3060*/  IADD3 R65, PT, PT, R67, R72, R65 ;  /* 0x0000004843417210 */ /* 0x000fe20007ffe041 */
[----:B------:R-:W-:Y:S01]  /*3070*/  IMAD R3, R3, 0x1000, R44 ;  /* 0x0000100003037824 */ /* 0x000fe200078e022c */
[----:B------:R-:W-:-:S02]  /*3080*/  IADD3 R57, PT, PT, R59, R64, R57 ;  /* 0x000000403b397210 */ /* 0x000fc40007ffe039 */
[----:B------:R-:W-:Y:S02]  /*3090*/  LOP3.LUT R5, R50, 0xff, RZ, 0xc0, !PT ;  /* 0x000000ff32057812 */ /* 0x000fe400078ec0ff */
[----:B------:R-:W-:Y:S01]  /*30a0*/  PRMT R43, RZ, 0x7610, R43 ;  /* 0x00007610ff2b7816 */ /* 0x000fe2000000002b */
[----:B------:R-:W-:Y:S01]  /*30b0*/  IMAD.SHL.U32 R57, R57, 0x100, RZ ;  /* 0x0000010039397824 */ /* 0x000fe200078e00ff */
[----:B-1----:R-:W-:Y:S01]  /*30c0*/  LEA R160, P3, R40, UR16, 0x1 ;  /* 0x0000001028a07c11 */ /* 0x002fe2000f8608ff */
[----:B------:R-:W-:Y:S01]  /*30d0*/  IMAD.IADD R5, R48, 0x1, R5 ;  /* 0x0000000130057824 */ /* 0x000fe200078e0205 */
[----:B------:R-:W-:Y:S01]  /*30e0*/  IADD3 R61, PT, PT, R63, R68, R61 ;  /* 0x000000443f3d7210 */ /* 0x000fe20007ffe03d */
[----:B0-----:R-:W-:Y:S01]  /*30f0*/  IMAD.SHL.U32 R47, R162, 0x10, RZ ;  /* 0x00000010a22f7824 */ /* 0x001fe200078e00ff */
[----:B------:R-:W-:Y:S01]  /*3100*/  LOP3.LUT R46, R65, 0xf, RZ, 0xc0, !PT ;  /* 0x0000000f412e7812 */ /* 0x000fe200078ec0ff */
[----:B------:R-:W-:Y:S01]  /*3110*/  STL [R1+0x778], R0 ;  /* 0x0007780001007387 */ /* 0x000fe20000100800 */
[----:B------:R-:W-:-:S02]  /*3120*/  LOP3.LUT R44, R45, 0xff, RZ, 0xc0, !PT ;  /* 0x000000ff2d2c7812 */ /* 0x000fc400078ec0ff */
[----:B------:R-:W-:Y:S01]  /*3130*/  LOP3.LUT R55, R55, 0x3, RZ, 0xc0, !PT ;  /* 0x0000000337377812 */ /* 0x000fe200078ec0ff */
[----:B------:R-:W-:Y:S01]  /*3140*/  IMAD R61, R61, 0x10, R46 ;  /* 0x000000103d3d7824 */ /* 0x000fe200078e022e */
[----:B------:R-:W-:Y:S01]  /*3150*/  LEA.HI.X.SX32 R161, R40, UR17, 0x1, P3 ;  /* 0x0000001128a17c11 */ /* 0x000fe200098f0eff */
[----:B------:R-:W-:Y:S01]  /*3160*/  IMAD.IADD R3, R3, 0x1, R44 ;  /* 0x0000000103037824 */ /* 0x000fe200078e022c */
[----:B------:R-:W-:Y:S01]  /*3170*/  LEA R158, P3, R42, UR16, 0x1 ;  /* 0x000000102a9e7c11 */ /* 0x000fe2000f8608ff */
[----:B------:R-:W-:Y:S01]  /*3180*/  IMAD.SHL.U32 R155, R162, 0x20, RZ ;  /* 0x00000020a29b7824 */ /* 0x000fe200078e00ff */
[----:B------:R-:W-:Y:S01]  /*3190*/  IADD3 R53, PT, PT, R55, R60, R53 ;  /* 0x0000003c37357210 */ /* 0x000fe20007ffe035 */
[----:B------:R-:W-:Y:S01]  /*31a0*/  STL [R1+0x774], R163 ;  /* 0x000774a301007387 */ /* 0x000fe20000100800 */
[----:B------:R-:W-:Y:S02]  /*31b0*/  LOP3.LUT R46, R57, 0xf00, RZ, 0xe2, !PT ;  /* 0x00000f00392e7812 */ /* 0x000fe400078ee2ff */
[----:B------:R-:W-:-:S02]  /*31c0*/  LOP3.LUT R5, R5, 0xffff, RZ, 0xc0, !PT ;  /* 0x0000ffff05057812 */ /* 0x000fc400078ec0ff */
[----:B------:R-:W-:Y:S01]  /*31d0*/  PRMT R44, RZ, 0x7610, R44 ;  /* 0x00007610ff2c7816 */ /* 0x000fe2000000002c */
[----:B---3--:R-:W-:Y:S01]  /*31e0*/  BAR.SYNC.DEFER_BLOCKING 0x0 ;  /* 0x0000000000007b1d */ /* 0x008fe20000010000 */
[----:B------:R-:W-:Y:S01]  /*31f0*/  LEA.HI.X.SX32 R159, R42, UR17, 0x1, P3 ;  /* 0x000000112a9f7c11 */ /* 0x000fe200098f0eff */
[----:B------:R-:W-:Y:S01]  /*3200*/  IMAD R46, R53, 0x1000, R46 ;  /* 0x00001000352e7824 */ /* 0x000fe200078e022e */
[----:B------:R-:W-:Y:S02]  /*3210*/  ISETP.GE.U32.AND P3, PT, R39, 0x7fffffbf, PT ;  /* 0x7fffffbf2700780c */ /* 0x000fe40003f66070 */
[----:B------:R-:W-:Y:S02]  /*3220*/  LOP3.LUT R61, R61, 0xff, RZ, 0xc0, !PT ;  /* 0x000000ff3d3d7812 */ /* 0x000fe400078ec0ff */
[----:B------:R-:W-:Y:S02]  /*3230*/  SHF.R.U32.HI R39, RZ, 0xf, R5 ;  /* 0x0000000fff277819 */ /* 0x000fe40000011605 */
[----:B------:R-:W-:Y:S01]  /*3240*/  ISETP.GE.U32.AND P6, PT, R83, 0x7fffffb7, PT ;  /* 0x7fffffb75300780c */ /* 0x000fe20003fc6070 */
[----:B------:R-:W-:-:S02]  /*3250*/  IMAD.IADD R46, R46, 0x1, R61 ;  /* 0x000000012e2e7824 */ /* 0x000fc400078e023d */
[----:B------:R-:W-:Y:S01]  /*3260*/  IMAD.SHL.U32 R45, R162, 0x8, RZ ;  /* 0x00000008a22d7824 */ /* 0x000fe200078e00ff */
[----:B------:R-:W-:Y:S02]  /*3270*/  PRMT R40, RZ, 0x7610, R40 ;  /* 0x00007610ff287816 */ /* 0x000fe40000000028 */
[----:B------:R-:W-:Y:S01]  /*3280*/  PRMT R3, R3, 0x5410, R46 ;  /* 0x0000541003037816 */ /* 0x000fe2000000002e */
[----:B--2---:R-:W2:Y:S04]  /*3290*/  @!P4 LDG.E.U16 R44, desc[UR24][R160.64] ;  /* 0x00000018a02cc981 */ /* 0x004ea8000c1e1500 */
[----:B------:R-:W3:Y:S01]  /*32a0*/  @!P4 LDG.E.U16 R43, desc[UR24][R158.64] ;  /* 0x000000189e2bc981 */ /* 0x000ee2000c1e1500 */
[----:B------:R-:W-:Y:S01]  /*32b0*/  LOP3.LUT P4, RZ, R39, 0x1, RZ, 0xc0, !PT ;  /* 0x0000000127ff7812 */ /* 0x000fe2000788c0ff */
[----:B------:R-:W-:Y:S01]  /*32c0*/  IMAD.WIDE R94, R47, 0x2, R160 ;  /* 0x000000022f5e7825 */ /* 0x000fe200078e02a0 */
[----:B------:R-:W-:-:S02]  /*32d0*/  PRMT R39, RZ, 0x7610, R39 ;  /* 0x00007610ff277816 */ /* 0x000fc40000000027 */
[----:B------:R-:W-:Y:S01]  /*32e0*/  PRMT R42, RZ, 0x7610, R42 ;  /* 0x00007610ff2a7816 */ /* 0x000fe2000000002a */
[----:B------:R-:W-:Y:S01]  /*32f0*/  IMAD.WIDE R92, R47, 0x2, R158 ;  /* 0x000000022f5c7825 */ /* 0x000fe200078e029e */
[----:B------:R-:W-:Y:S02]  /*3300*/  PRMT R41, RZ, 0x7610, R41 ;  /* 0x00007610ff297816 */ /* 0x000fe40000000029 */
[----:B------:R-:W-:Y:S01]  /*3310*/  SHF.R.U32.HI R46, RZ, 0x7, R5 ;  /* 0x00000007ff2e7819 */ /* 0x000fe20000011605 */
[----:B------:R-:W-:-:S04]  /*3320*/  IMAD.WIDE R98, R45, 0x2, R160 ;  /* 0x000000022d627825 */ /* 0x000fc800078e02a0 */
[----:B------:R-:W-:Y:S01]  /*3330*/  IMAD.WIDE R96, R45, 0x2, R158 ;  /* 0x000000022d607825 */ /* 0x000fe200078e029e */
[----:B------:R-:W-:Y:S01]  /*3340*/  SHF.R.U64 R45, R3, 0x1f, RZ ;  /* 0x0000001f032d7819 */ /* 0x000fe200000012ff */
[----:B------:R-:W4:Y:S04]  /*3350*/  @P4 LDG.E.U16 R40, desc[UR24][R94.64] ;  /* 0x000000185e284981 */ /* 0x000f28000c1e1500 */
[----:B------:R0:W2:Y:S01]  /*3360*/  @P4 LDG.E.U16 R39, desc[UR24][R92.64] ;  /* 0x000000185c274981 */ /* 0x0000a2000c1e1500 */
[----:B------:R-:W-:Y:S01]  /*3370*/  LOP3.LUT P4, RZ, R45, 0x1, RZ, 0xc0, !PT ;  /* 0x000000012dff7812 */ /* 0x000fe2000788c0ff */
[----:B------:R-:W-:Y:S02]  /*3380*/  IMAD R45, R162, 0x18, RZ ;  /* 0x00000018a22d7824 */ /* 0x000fe400078e02ff */
[----:B------:R-:W-:Y:S01]  /*3390*/  STL.64 [R1+0x110], R98 ;  /* 0x0001106201007387 */ /* 0x000fe20000100a00 */
[----:B------:R-:W-:Y:S01]  /*33a0*/  PRMT R164, RZ, 0x7610, R164 ;  /* 0x00007610ffa47816 */ /* 0x000fe200000000a4 */
[C---:B------:R-:W-:Y:S01]  /*33b0*/  IMAD.WIDE R156, R155.reuse, 0x2, R160 ;  /* 0x000000029b9c7825 */ /* 0x040fe200078e02a0 */
[----:B------:R-:W-:Y:S01]  /*33c0*/  PRMT R47, RZ, 0x7610, R47 ;  /* 0x00007610ff2f7816 */ /* 0x000fe2000000002f */
[----:B------:R-:W-:Y:S02]  /*33d0*/  STL.64 [R1+0x108], R96 ;  /* 0x0001086001007387 */ /* 0x000fe40000100a00 */
[----:B------:R-:W-:-:S02]  /*33e0*/  IMAD.WIDE R154, R155, 0x2, R158 ;  /* 0x000000029b9a7825 */ /* 0x000fc400078e029e */
[----:B------:R-:W-:Y:S02]  /*33f0*/  STL.64 [R1+0x90], R94 ;  /* 0x0000905e01007387 */ /* 0x000fe40000100a00 */
[C---:B------:R-:W-:Y:S02]  /*3400*/  IMAD.WIDE R48, R45.reuse, 0x2, R158 ;  /* 0x000000022d307825 */ /* 0x040fe400078e029e */
[----:B------:R0:W-:Y:S04]  /*3410*/  STL.64 [R1+0x88], R92 ;  /* 0x0000885c01007387 */ /* 0x0001e80000100a00 */
[----:B------:R-:W2:Y:S04]  /*3420*/  @!P5 LDG.E.U16 R42, desc[UR24][R98.64] ;  /* 0x00000018622ad981 */ /* 0x000ea8000c1e1500 */
[----:B------:R-:W2:Y:S01]  /*3430*/  @!P5 LDG.E.U16 R41, desc[UR24][R96.64] ;  /* 0x000000186029d981 */ /* 0x000ea2000c1e1500 */
[----:B------:R-:W-:Y:S01]  /*3440*/  LOP3.LUT P5, RZ, R46, 0x1, RZ, 0xc0, !PT ;  /* 0x000000012eff7812 */ /* 0x000fe200078ac0ff */
[----:B0-----:R-:W-:Y:S01]  /*3450*/  IMAD.WIDE R92, R45, 0x2, R160 ;  /* 0x000000022d5c7825 */ /* 0x001fe200078e02a0 */
[----:B------:R-:W-:Y:S01]  /*3460*/  SHF.R.U64 R45, R3, 0xf, RZ ;  /* 0x0000000f032d7819 */ /* 0x000fe200000012ff */
[----:B------:R-:W2:Y:S02]  /*3470*/  @P4 LDG.E.U16 R164, desc[UR24][R156.64] ;  /* 0x000000189ca44981 */ /* 0x000ea4000c1e1500 */
[----:B------:R-:W-:-:S02]  /*3480*/  IMAD R151, R162, 0x28, RZ ;  /* 0x00000028a2977824 */ /* 0x000fc400078e02ff */
[----:B------:R-:W2:Y:S01]  /*3490*/  @P4 LDG.E.U16 R47, desc[UR24][R154.64] ;  /* 0x000000189a2f4981 */ /* 0x000ea2000c1e1500 */
[----:B------:R-:W-:Y:S01]  /*34a0*/  LOP3.LUT P4, RZ, R45, 0x1, RZ, 0xc0, !PT ;  /* 0x000000012dff7812 */ /* 0x000fe2000788c0ff */
[----:B------:R-:W-:Y:S01]  /*34b0*/  IMAD R147, R162, 0x30, RZ ;  /* 0x00000030a2937824 */ /* 0x000fe200078e02ff */
[----:B------:R-:W-:Y:S01]  /*34c0*/  PRMT R165, RZ, 0x7610, R165 ;  /* 0x00007610ffa57816 */ /* 0x000fe200000000a5 */
[----:B------:R-:W-:Y:S01]  /*34d0*/  STL.64 [R1+0x10], R92 ;  /* 0x0000105c01007387 */ /* 0x000fe20000100a00 */
[C---:B------:R-:W-:Y:S01]  /*34e0*/  IMAD.WIDE R152, R151.reuse, 0x2, R160 ;  /* 0x0000000297987825 */ /* 0x040fe200078e02a0 */
[----:B------:R-:W-:Y:S02]  /*34f0*/  PRMT R68, RZ, 0x7610, R68 ;  /* 0x00007610ff447816 */ /* 0x000fe40000000044 */
[----:B------:R0:W-:Y:S01]  /*3500*/  STL.64 [R1+0x8], R48 ;  /* 0x0000083001007387 */ /* 0x0001e20000100a00 */
[----:B------:R-:W-:Y:S01]  /*3510*/  PRMT R73, RZ, 0x7610, R73 ;  /* 0x00007610ff497816 */ /* 0x000fe20000000049 */
[----:B------:R-:W-:-:S02]  /*3520*/  IMAD.WIDE R150, R151, 0x2, R158 ;  /* 0x0000000297967825 */ /* 0x000fc400078e029e */
[----:B------:R-:W-:Y:S02]  /*3530*/  STL [R1+0x654], R156 ;  /* 0x0006549c01007387 */ /* 0x000fe40000100800 */
[C---:B------:R-:W-:Y:S02]  /*3540*/  IMAD.WIDE R148, R147.reuse, 0x2, R160 ;  /* 0x0000000293947825 */ /* 0x040fe400078e02a0 */
[----:B------:R-:W-:Y:S02]  /*3550*/  STL [R1+0x650], R157 ;  /* 0x0006509d01007387 */ /* 0x000fe40000100800 */
[----:B------:R-:W-:Y:S02]  /*3560*/  IMAD.WIDE R146, R147, 0x2, R158 ;  /* 0x0000000293927825 */ /* 0x000fe400078e029e */
[----:B------:R-:W-:Y:S01]  /*3570*/  STL [R1+0x65c], R154 ;  /* 0x00065c9a01007387 */ /* 0x000fe20000100800 */
[----:B------:R-:W-:-:S03]  /*3580*/  PRMT R70, RZ, 0x7610, R70 ;  /* 0x00007610ff467816 */ /* 0x000fc60000000046 */
[----:B------:R0:W2:Y:S04]  /*3590*/  @P5 LDG.E.U16 R165, desc[UR24][R48.64] ;  /* 0x0000001830a55981 */ /* 0x0000a8000c1e1500 */
[----:B------:R-:W-:Y:S04]  /*35a0*/  STL [R1+0x658], R155 ;  /* 0x0006589b01007387 */ /* 0x000fe80000100800 */
[----:B------:R-:W-:Y:S01]  /*35b0*/  STL [R1+0x664], R152 ;  /* 0x0006649801007387 */ /* 0x000fe20000100800 */
[----:B0-----:R-:W-:-:S03]  /*35c0*/  SHF.R.U64 R49, R3, 0x7, RZ ;  /* 0x0000000703317819 */ /* 0x001fc600000012ff */
[----:B------:R-:W-:Y:S04]  /*35d0*/  STL [R1+0x660], R153 ;  /* 0x0006609901007387 */ /* 0x000fe80000100800 */
[----:B------:R-:W-:Y:S04]  /*35e0*/  STL [R1+0x66c], R150 ;  /* 0x00066c9601007387 */ /* 0x000fe80000100800 */
[----:B------:R-:W-:Y:S04]  /*35f0*/  STL [R1+0x668], R151 ;  /* 0x0006689701007387 */ /* 0x000fe80000100800 */
[----:B------:R0:W2:Y:S04]  /*3600*/  @P4 LDG.E.U16 R68, desc[UR24][R148.64] ;  /* 0x0000001894444981 */ /* 0x0000a8000c1e1500 */
[----:B------:R-:W2:Y:S01]  /*3610*/  @P4 LDG.E.U16 R73, desc[UR24][R146.64] ;  /* 0x0000001892494981 */ /* 0x000ea2000c1e1500 */
[----:B------:R-:W-:Y:S01]  /*3620*/  LOP3.LUT P4, RZ, R49, 0x1, RZ, 0xc0, !PT ;  /* 0x0000000131ff7812 */ /* 0x000fe2000788c0ff */
[----:B------:R-:W-:-:S02]  /*3630*/  IMAD R49, R162, 0x9, RZ ;  /* 0x00000009a2317824 */ /* 0x000fc400078e02ff */
[----:B------:R-:W-:Y:S04]  /*3640*/  STL [R1+0x674], R148 ;  /* 0x0006749401007387 */ /* 0x000fe80000100800 */
[----:B------:R-:W-:Y:S04]  /*3650*/  STL [R1+0x7e4], R148 ;  /* 0x0007e49401007387 */ /* 0x000fe80000100800 */
[----:B------:R-:W-:Y:S01]  /*3660*/  STL [R1+0x670], R149 ;  /* 0x0006709501007387 */ /* 0x000fe20000100800 */
[----:B------:R-:W-:-:S03]  /*3670*/  IMAD R143, R162, 0x38, RZ ;  /* 0x00000038a28f7824 */ /* 0x000fc600078e02ff */
[----:B------:R0:W-:Y:S04]  /*3680*/  STL [R1+0x7e8], R149 ;  /* 0x0007e89501007387 */ /* 0x0001e80000100800 */
[----:B------:R1:W2:Y:S01]  /*3690*/  @P5 LDG.E.U16 R70, desc[UR24][R92.64] ;  /* 0x000000185c465981 */ /* 0x0002a2000c1e1500 */
[----:B0-----:R-:W-:Y:S01]  /*36a0*/  PRMT R149, RZ, 0x7610, R149 ;  /* 0x00007610ff957816 */ /* 0x001fe20000000095 */
[----:B-1----:R-:W-:Y:S01]  /*36b0*/  IMAD.WIDE R92, R49, 0x2, R158 ;  /* 0x00000002315c7825 */ /* 0x002fe200078e029e */
[----:B------:R-:W-:-:S03]  /*36c0*/  PRMT R51, RZ, 0x7610, R51 ;  /* 0x00007610ff337816 */ /* 0x000fc60000000033 */
[C---:B------:R-:W-:Y:S01]  /*36d0*/  IMAD.WIDE R144, R143.reuse, 0x2, R160 ;  /* 0x000000028f907825 */ /* 0x040fe200078e02a0 */
[----:B------:R-:W2:Y:S03]  /*36e0*/  @!P6 LDG.E.U16 R149, desc[UR24][R92.64] ;  /* 0x000000185c95e981 */ /* 0x000ea6000c1e1500 */
[----:B------:R-:W-:-:S05]  /*36f0*/  IMAD.WIDE R142, R143, 0x2, R158 ;  /* 0x000000028f8e7825 */ /* 0x000fca00078e029e */
[----:B------:R-:W3:Y:S01]  /*3700*/  @P4 LDG.E.U16 R51, desc[UR24][R142.64] ;  /* 0x000000188e334981 */ /* 0x000ee2000c1e1500 */
[----:B------:R-:W-:-:S04]  /*3710*/  SHF.R.U64 R46, R3, 0x17, RZ ;  /* 0x00000017032e7819 */ /* 0x000fc800000012ff */
[----:B------:R-:W-:Y:S02]  /*3720*/  LOP3.LUT P5, RZ, R46, 0x1, RZ, 0xc0, !PT ;  /* 0x000000012eff7812 */ /* 0x000fe400078ac0ff */
[----:B------:R-:W-:Y:S02]  /*3730*/  PRMT R46, RZ, 0x7610, R46 ;  /* 0x00007610ff2e7816 */ /* 0x000fe4000000002e */
[----:B------:R-:W-:Y:S01]  /*3740*/  PRMT R45, RZ, 0x7610, R45 ;  /* 0x00007610ff2d7816 */ /* 0x000fe2000000002d */
[----:B------:R-:W-:Y:S01]  /*3750*/  VIADD R48, R4, 0xfffffffd ;  /* 0xfffffffd04307836 */ /* 0x000fe20000000000 */
[----:B------:R-:W-:Y:S01]  /*3760*/  PRMT R56, RZ, 0x7610, R56 ;  /* 0x00007610ff387816 */ /* 0x000fe20000000038 */
[----:B------:R-:W-:Y:S01]  /*3770*/  STL [R1+0x67c], R146 ;  /* 0x00067c9201007387 */ /* 0x000fe20000100800 */
[----:B------:R-:W-:-:S05]  /*3780*/  PRMT R60, RZ, 0x7610, R60 ;  /* 0x00007610ff3c7816 */ /* 0x000fca000000003c */
[----:B------:R-:W4:Y:S04]  /*3790*/  @P5 LDG.E.U16 R46, desc[UR24][R152.64] ;  /* 0x00000018982e5981 */ /* 0x000f28000c1e1500 */
[----:B------:R-:W4:Y:S01]  /*37a0*/  @P5 LDG.E.U16 R45, desc[UR24][R150.64] ;  /* 0x00000018962d5981 */ /* 0x000f22000c1e1500 */
[----:B------:R-:W-:Y:S02]  /*37b0*/  ISETP.GE.U32.AND P5, PT, R48, 0x7fffffbe, PT ;  /* 0x7fffffbe3000780c */ /* 0x000fe40003fa6070 */
[----:B------:R-:W-:Y:S01]  /*37c0*/  SHF.R.U32.HI R48, RZ, 0x6, R5 ;  /* 0x00000006ff307819 */ /* 0x000fe20000011605 */
[----:B------:R-:W-:Y:S01]  /*37d0*/  IMAD.WIDE R94, R49, 0x2, R160 ;  /* 0x00000002315e7825 */ /* 0x000fe200078e02a0 */
[----:B------:R-:W4:Y:S01]  /*37e0*/  @P4 LDG.E.U16 R56, desc[UR24][R144.64] ;  /* 0x0000001890384981 */ /* 0x000f22000c1e1500 */
[----:B------:R-:W-:-:S02]  /*37f0*/  SHF.R.U32.HI R50, RZ, 0xe, R5 ;  /* 0x0000000eff327819 */ /* 0x000fc40000011605 */
[----:B------:R-:W-:Y:S01]  /*3800*/  LOP3.LUT P4, RZ, R48, 0x1, RZ, 0xc0, !PT ;  /* 0x0000000130ff7812 */ /* 0x000fe2000788c0ff */
[----:B------:R-:W-:Y:S01]  /*3810*/  STL [R1+0x7dc], R146 ;  /* 0x0007dc9201007387 */ /* 0x000fe20000100800 */
[----:B------:R-:W-:-:S03]  /*3820*/  IMAD R141, R162, 0x19, RZ ;  /* 0x00000019a28d7824 */ /* 0x000fc600078e02ff */
[----:B------:R-:W-:Y:S01]  /*3830*/  STL [R1+0x678], R147 ;  /* 0x0006789301007387 */ /* 0x000fe20000100800 */
[----:B------:R-:W-:-:S03]  /*3840*/  IMAD R49, R162, 0x11, RZ ;  /* 0x00000011a2317824 */ /* 0x000fc600078e02ff */
[----:B------:R-:W-:Y:S04]  /*3850*/  STL [R1+0x7e0], R147 ;  /* 0x0007e09301007387 */ /* 0x000fe80000100800 */
[----:B------:R-:W-:Y:S01]  /*3860*/  STL [R1+0x684], R144 ;  /* 0x0006849001007387 */ /* 0x000fe20000100800 */
[----:B------:R-:W-:-:S03]  /*3870*/  PRMT R76, RZ, 0x7610, R76 ;  /* 0x00007610ff4c7816 */ /* 0x000fc6000000004c */
[----:B------:R0:W-:Y:S01]  /*3880*/  STL.64 [R1+0x100], R94 ;  /* 0x0001005e01007387 */ /* 0x0001e20000100a00 */
[----:B------:R-:W-:-:S03]  /*3890*/  PRMT R63, RZ, 0x7610, R63 ;  /* 0x00007610ff3f7816 */ /* 0x000fc6000000003f */
[----:B------:R0:W4:Y:S01]  /*38a0*/  @!P6 LDG.E.U16 R60, desc[UR24][R94.64] ;  /* 0x000000185e3ce981 */ /* 0x000122000c1e1500 */
[----:B------:R-:W-:-:S03]  /*38b0*/  LOP3.LUT P6, RZ, R50, 0x1, RZ, 0xc0, !PT ;  /* 0x0000000132ff7812 */ /* 0x000fc600078cc0ff */
[----:B------:R-:W-:Y:S01]  /*38c0*/  STL [R1+0x7d0], R144 ;  /* 0x0007d09001007387 */ /* 0x000fe20000100800 */
[----:B------:R-:W-:-:S03]  /*38d0*/  IMAD.WIDE R96, R49, 0x2, R160 ;  /* 0x0000000231607825 */ /* 0x000fc600078e02a0 */
[----:B------:R1:W-:Y:S01]  /*38e0*/  STL.64 [R1+0xf8], R92 ;  /* 0x0000f85c01007387 */ /* 0x0003e20000100a00 */
[----:B0-----:R-:W-:Y:S01]  /*38f0*/  IMAD.WIDE R94, R49, 0x2, R158 ;  /* 0x00000002315e7825 */ /* 0x001fe200078e029e */
[----:B------:R-:W-:Y:S02]  /*3900*/  SHF.R.U64 R49, R3, 0x16, RZ ;  /* 0x0000001603317819 */ /* 0x000fe400000012ff */
[----:B------:R-:W-:Y:S02]  /*3910*/  PRMT R148, RZ, 0x7610, R148 ;  /* 0x00007610ff947816 */ /* 0x000fe40000000094 */
[----:B------:R-:W-:Y:S01]  /*3920*/  PRMT R82, RZ, 0x7610, R82 ;  /* 0x00007610ff527816 */ /* 0x000fe20000000052 */
[----:B-1----:R-:W-:Y:S01]  /*3930*/  IMAD.WIDE R92, R141, 0x2, R160 ;  /* 0x000000028d5c7825 */ /* 0x002fe200078e02a0 */
[----:B------:R-:W-:Y:S01]  /*3940*/  SHF.R.U64 R48, R3, 0x1e, RZ ;  /* 0x0000001e03307819 */ /* 0x000fe200000012ff */
[----:B------:R-:W-:Y:S02]  /*3950*/  STL [R1+0x680], R145 ;  /* 0x0006809101007387 */ /* 0x000fe40000100800 */
[----:B------:R-:W-:-:S02]  /*3960*/  IMAD.WIDE R140, R141, 0x2, R158 ;  /* 0x000000028d8c7825 */ /* 0x000fc400078e029e */
[----:B------:R-:W4:Y:S04]  /*3970*/  @P4 LDG.E.U16 R76, desc[UR24][R92.64] ;  /* 0x000000185c4c4981 */ /* 0x000f28000c1e1500 */
[----:B------:R-:W4:Y:S01]  /*3980*/  @P4 LDG.E.U16 R63, desc[UR24][R140.64] ;  /* 0x000000188c3f4981 */ /* 0x000f22000c1e1500 */
[----:B------:R-:W-:Y:S01]  /*3990*/  LOP3.LUT P4, RZ, R49, 0x1, RZ, 0xc0, !PT ;  /* 0x0000000131ff7812 */ /* 0x000fe2000788c0ff */
[----:B------:R-:W-:Y:S02]  /*39a0*/  IMAD R133, R162, 0x29, RZ ;  /* 0x00000029a2857824 */ /* 0x000fe400078e02ff */
[----:B------:R-:W-:Y:S01]  /*39b0*/  STL [R1+0x7d4], R145 ;  /* 0x0007d49101007387 */ /* 0x000fe20000100800 */
[----:B------:R-:W-:-:S03]  /*39c0*/  PRMT R146, RZ, 0x7610, R146 ;  /* 0x00007610ff927816 */ /* 0x000fc60000000092 */
[----:B------:R-:W4:Y:S01]  /*39d0*/  @P6 LDG.E.U16 R148, desc[UR24][R96.64] ;  /* 0x0000001860946981 */ /* 0x000f22000c1e1500 */
[----:B------:R-:W-:-:S03]  /*39e0*/  IMAD R137, R162, 0x21, RZ ;  /* 0x00000021a2897824 */ /* 0x000fc600078e02ff */
[----:B------:R0:W4:Y:S01]  /*39f0*/  @P6 LDG.E.U16 R82, desc[UR24][R94.64] ;  /* 0x000000185e526981 */ /* 0x000122000c1e1500 */
[----:B------:R-:W-:Y:S01]  /*3a00*/  LOP3.LUT P6, RZ, R48, 0x1, RZ, 0xc0, !PT ;  /* 0x0000000130ff7812 */ /* 0x000fe200078cc0ff */
[C---:B------:R-:W-:Y:S02]  /*3a10*/  IMAD.WIDE R134, R133.reuse, 0x2, R160 ;  /* 0x0000000285867825 */ /* 0x040fe400078e02a0 */
[----:B------:R-:W-:Y:S01]  /*3a20*/  STL [R1+0x68c], R142 ;  /* 0x00068c8e01007387 */ /* 0x000fe20000100800 */
[----:B------:R-:W-:Y:S01]  /*3a30*/  PRMT R55, RZ, 0x7610, R55 ;  /* 0x00007610ff377816 */ /* 0x000fe20000000037 */
[----:B------:R-:W-:Y:S02]  /*3a40*/  IMAD.WIDE R132, R133, 0x2, R158 ;  /* 0x0000000285847825 */ /* 0x000fe400078e029e */
[----:B------:R-:W-:Y:S01]  /*3a50*/  STL [R1+0x7d8], R142 ;  /* 0x0007d88e01007387 */ /* 0x000fe20000100800 */
[----:B------:R-:W-:-:S03]  /*3a60*/  SHF.R.U64 R49, R3, 0x6, RZ ;  /* 0x0000000603317819 */ /* 0x000fc600000012ff */
[----:B------:R-:W-:Y:S01]  /*3a70*/  STL [R1+0x688], R143 ;  /* 0x0006888f01007387 */ /* 0x000fe20000100800 */
[----:B------:R-:W-:-:S03]  /*3a80*/  IMAD.WIDE R138, R137, 0x2, R160 ;  /* 0x00000002898a7825 */ /* 0x000fc600078e02a0 */
[----:B------:R1:W-:Y:S01]  /*3a90*/  STL [R1+0x7ec], R143 ;  /* 0x0007ec8f01007387 */ /* 0x0003e20000100800 */
[----:B------:R-:W-:Y:S01]  /*3aa0*/  PRMT R62, RZ, 0x7610, R62 ;  /* 0x00007610ff3e7816 */ /* 0x000fe2000000003e */
[----:B------:R-:W-:Y:S01]  /*3ab0*/  IMAD.WIDE R136, R137, 0x2, R158 ;  /* 0x0000000289887825 */ /* 0x000fe200078e029e */
[----:B------:R-:W-:Y:S01]  /*3ac0*/  PRMT R147, RZ, 0x7610, R147 ;  /* 0x00007610ff937816 */ /* 0x000fe20000000093 */
[----:B------:R-:W4:Y:S01]  /*3ad0*/  @P4 LDG.E.U16 R146, desc[UR24][R134.64] ;  /* 0x0000001886924981 */ /* 0x000f22000c1e1500 */
[----:B------:R-:W-:-:S03]  /*3ae0*/  SHF.R.U64 R48, R3, 0xe, RZ ;  /* 0x0000000e03307819 */ /* 0x000fc600000012ff */
[----:B------:R-:W4:Y:S01]  /*3af0*/  @P4 LDG.E.U16 R55, desc[UR24][R132.64] ;  /* 0x0000001884374981 */ /* 0x000f22000c1e1500 */
[----:B------:R-:W-:Y:S01]  /*3b00*/  LOP3.LUT P4, RZ, R49, 0x1, RZ, 0xc0, !PT ;  /* 0x0000000131ff7812 */ /* 0x000fe2000788c0ff */
[C---:B------:R-:W-:Y:S02]  /*3b10*/  IMAD R129, R162.reuse, 0x31, RZ ;  /* 0x00000031a2817824 */ /* 0x040fe400078e02ff */
[----:B------:R-:W-:Y:S01]  /*3b20*/  IMAD R125, R162, 0x39, RZ ;  /* 0x00000039a27d7824 */ /* 0x000fe200078e02ff */
[----:B------:R-:W4:Y:S01]  /*3b30*/  @P6 LDG.E.U16 R62, desc[UR24][R138.64] ;  /* 0x000000188a3e6981 */ /* 0x000f22000c1e1500 */
[----:B-1----:R-:W-:-:S03]  /*3b40*/  PRMT R143, RZ, 0x7610, R143 ;  /* 0x00007610ff8f7816 */ /* 0x002fc6000000008f */
[----:B------:R-:W4:Y:S01]  /*3b50*/  @P6 LDG.E.U16 R147, desc[UR24][R136.64] ;  /* 0x0000001888936981 */ /* 0x000f22000c1e1500 */
[----:B------:R-:W-:Y:S01]  /*3b60*/  LOP3.LUT P6, RZ, R48, 0x1, RZ, 0xc0, !PT ;  /* 0x0000000130ff7812 */ /* 0x000fe200078cc0ff */
[----:B------:R-:W-:Y:S01]  /*3b70*/  IMAD.WIDE R130, R129, 0x2, R160 ;  /* 0x0000000281827825 */ /* 0x000fe200078e02a0 */
[----:B------:R-:W-:-:S03]  /*3b80*/  PRMT R71, RZ, 0x7610, R71 ;  /* 0x00007610ff477816 */ /* 0x000fc60000000047 */
[----:B------:R-:W-:-:S04]  /*3b90*/  IMAD.WIDE R126, R125, 0x2, R160 ;  /* 0x000000027d7e7825 */ /* 0x000fc800078e02a0 */
[----:B------:R-:W-:Y:S01]  /*3ba0*/  IMAD.WIDE R124, R125, 0x2, R158 ;  /* 0x000000027d7c7825 */ /* 0x000fe200078e029e */
[----:B------:R-:W-:Y:S01]  /*3bb0*/  PRMT R54, RZ, 0x7610, R54 ;  /* 0x00007610ff367816 */ /* 0x000fe20000000036 */
[----:B------:R-:W4:Y:S02]  /*3bc0*/  @P4 LDG.E.U16 R143, desc[UR24][R126.64] ;  /* 0x000000187e8f4981 */ /* 0x000f24000c1e1500 */
[C---:B------:R-:W-:Y:S01]  /*3bd0*/  VIADD R49, R4.reuse, 0xfffffffc ;  /* 0xfffffffc04317836 */ /* 0x040fe20000000000 */
[----:B------:R-:W-:Y:S01]  /*3be0*/  PRMT R53, RZ, 0x7610, R53 ;  /* 0x00007610ff357816 */ /* 0x000fe20000000035 */
[----:B------:R-:W-:Y:S01]  /*3bf0*/  IMAD.WIDE R128, R129, 0x2, R158 ;  /* 0x0000000281807825 */ /* 0x000fe200078e029e */
[----:B------:R-:W4:Y:S02]  /*3c00*/  @P4 LDG.E.U16 R71, desc[UR24][R124.64] ;  /* 0x000000187c474981 */ /* 0x000f24000c1e1500 */
[----:B------:R-:W-:Y:S01]  /*3c10*/  ISETP.GE.U32.AND P4, PT, R49, 0x7fffffbd, PT ;  /* 0x7fffffbd3100780c */ /* 0x000fe20003f86070 */
[----:B------:R-:W-:Y:S01]  /*3c20*/  VIADD R48, R4, 0xfffffff5 ;  /* 0xfffffff504307836 */ /* 0x000fe20000000000 */
[----:B------:R-:W4:Y:S01]  /*3c30*/  @P6 LDG.E.U16 R54, desc[UR24][R130.64] ;  /* 0x0000001882366981 */ /* 0x000f22000c1e1500 */
[----:B------:R-:W-:Y:S01]  /*3c40*/  IMAD.SHL.U32 R49, R162, 0x2, RZ ;  /* 0x00000002a2317824 */ /* 0x000fe200078e00ff */
[----:B------:R-:W-:-:S02]  /*3c50*/  PRMT R81, RZ, 0x7610, R81 ;  /* 0x00007610ff517816 */ /* 0x000fc40000000051 */
[----:B------:R-:W4:Y:S01]  /*3c60*/  @P6 LDG.E.U16 R53, desc[UR24][R128.64] ;  /* 0x0000001880356981 */ /* 0x000f22000c1e1500 */
[----:B------:R-:W-:Y:S01]  /*3c70*/  PRMT R52, RZ, 0x7610, R52 ;  /* 0x00007610ff347816 */ /* 0x000fe20000000034 */
[----:B------:R-:W-:Y:S01]  /*3c80*/  IMAD.WIDE R98, R162, 0x2, R160 ;  /* 0x00000002a2627825 */ /* 0x000fe200078e02a0 */
[----:B------:R-:W-:Y:S02]  /*3c90*/  ISETP.GE.U32.AND P6, PT, R48, 0x7fffffb6, PT ;  /* 0x7fffffb63000780c */ /* 0x000fe40003fc6070 */
[----:B------:R-:W-:Y:S02]  /*3ca0*/  PRMT R66, RZ, 0x7610, R66 ;  /* 0x00007610ff427816 */ /* 0x000fe40000000042 */
[----:B------:R-:W-:Y:S02]  /*3cb0*/  PRMT R64, RZ, 0x7610, R64 ;  /* 0x00007610ff407816 */ /* 0x000fe40000000040 */
[----:B------:R-:W-:Y:S01]  /*3cc0*/  SHF.R.U32.HI R50, RZ, 0xd, R5 ;  /* 0x0000000dff327819 */ /* 0x000fe20000011605 */
[----:B------:R-:W-:Y:S01]  /*3cd0*/  VIADD R48, R4, 0xfffffff4 ;  /* 0xfffffff404307836 */ /* 0x000fe20000000000 */
[----:B------:R1:W4:Y:S01]  /*3ce0*/  @!P3 LDG.E.U16 R66, desc[UR24][R98.64] ;  /* 0x000000186242b981 */ /* 0x000322000c1e1500 */
[----:B------:R-:W-:-:S02]  /*3cf0*/  PRMT R57, RZ, 0x7610, R57 ;  /* 0x00007610ff397816 */ /* 0x000fc40000000039 */
[----:B------:R-:W-:Y:S02]  /*3d00*/  PRMT R142, RZ, 0x7610, R142 ;  /* 0x00007610ff8e7816 */ /* 0x000fe4000000008e */
[----:B------:R-:W-:Y:S02]  /*3d10*/  PRMT R145, RZ, 0x7610, R145 ;  /* 0x00007610ff917816 */ /* 0x000fe40000000091 */
[----:B------:R-:W-:Y:S01]  /*3d20*/  PRMT R144, RZ, 0x7610, R144 ;  /* 0x00007610ff907816 */ /* 0x000fe20000000090 */
[----:B------:R-:W-:Y:S01]  /*3d30*/  IMAD R120, R162, 0x1a, RZ ;  /* 0x0000001aa2787824 */ /* 0x000fe200078e02ff */
[----:B------:R-:W-:Y:S02]  /*3d40*/  PRMT R79, RZ, 0x7610, R79 ;  /* 0x00007610ff4f7816 */ /* 0x000fe4000000004f */
[----:B------:R-:W-:Y:S01]  /*3d50*/  PRMT R78, RZ, 0x7610, R78 ;  /* 0x00007610ff4e7816 */ /* 0x000fe2000000004e */
[----:B------:R-:W-:-:S04]  /*3d60*/  IMAD.WIDE R122, R120, 0x2, R160 ;  /* 0x00000002787a7825 */ /* 0x000fc800078e02a0 */
[----:B------:R-:W-:-:S04]  /*3d70*/  IMAD.WIDE R120, R120, 0x2, R158 ;  /* 0x0000000278787825 */ /* 0x000fc800078e029e */
[----:B------:R-:W-:Y:S01]  /*3d80*/  IMAD R116, R162, 0x22, RZ ;  /* 0x00000022a2747824 */ /* 0x000fe200078e02ff */
[----:B------:R-:W-:Y:S02]  /*3d90*/  PRMT R77, RZ, 0x7610, R77 ;  /* 0x00007610ff4d7816 */ /* 0x000fe4000000004d */
[----:B------:R-:W-:Y:S01]  /*3da0*/  PRMT R75, RZ, 0x7610, R75 ;  /* 0x00007610ff4b7816 */ /* 0x000fe2000000004b */
[----:B------:R-:W-:-:S04]  /*3db0*/  IMAD.WIDE R118, R116, 0x2, R160 ;  /* 0x0000000274767825 */ /* 0x000fc800078e02a0 */
[----:B------:R-:W-:-:S04]  /*3dc0*/  IMAD.WIDE R116, R116, 0x2, R158 ;  /* 0x0000000274747825 */ /* 0x000fc800078e029e */
[C---:B------:R-:W-:Y:S01]  /*3dd0*/  IMAD R112, R162.reuse, 0x2a, RZ ;  /* 0x0000002aa2707824 */ /* 0x040fe200078e02ff */
[----:B------:R-:W-:Y:S01]  /*3de0*/  PRMT R74, RZ, 0x7610, R74 ;  /* 0x00007610ff4a7816 */ /* 0x000fe2000000004a */
[----:B------:R-:W-:Y:S02]  /*3df0*/  IMAD R108, R162, 0x32, RZ ;  /* 0x00000032a26c7824 */ /* 0x000fe400078e02ff */
[----:B------:R-:W-:-:S04]  /*3e00*/  IMAD.WIDE R114, R112, 0x2, R160 ;  /* 0x0000000270727825 */ /* 0x000fc800078e02a0 */
[----:B------:R-:W-:Y:S01]  /*3e10*/  IMAD.WIDE R112, R112, 0x2, R158 ;  /* 0x0000000270707825 */ /* 0x000fe200078e029e */
[----:B------:R-:W-:Y:S02]  /*3e20*/  PRMT R69, RZ, 0x7610, R69 ;  /* 0x00007610ff457816 */ /* 0x000fe40000000045 */
[----:B------:R-:W-:Y:S01]  /*3e30*/  PRMT R61, RZ, 0x7610, R61 ;  /* 0x00007610ff3d7816 */ /* 0x000fe2000000003d */
[----:B------:R-:W-:-:S04]  /*3e40*/  IMAD.WIDE R110, R108, 0x2, R160 ;  /* 0x000000026c6e7825 */ /* 0x000fc800078e02a0 */
[----:B------:R-:W-:Y:S01]  /*3e50*/  IMAD.WIDE R108, R108, 0x2, R158 ;  /* 0x000000026c6c7825 */ /* 0x000fe200078e029e */
[----:B------:R-:W-:-:S03]  /*3e60*/  PRMT R59, RZ, 0x7610, R59 ;  /* 0x00007610ff3b7816 */ /* 0x000fc6000000003b */
[----:B------:R-:W-:Y:S01]  /*3e70*/  IMAD R104, R162, 0x3a, RZ ;  /* 0x0000003aa2687824 */ /* 0x000fe200078e02ff */
[----:B--2---:R-:W-:Y:S04]  /*3e80*/  STL [R1+0x7f0], R149 ;  /* 0x0007f09501007387 */ /* 0x004fe80000100800 */
[----:B------:R-:W-:Y:S04]  /*3e90*/  STL.64 [R1+0x80], R96 ;  /* 0x0000806001007387 */ /* 0x000fe80000100a00 */
[----:B------:R0:W-:Y:S04]  /*3ea0*/  STL.64 [R1+0x78], R94 ;  /* 0x0000785e01007387 */ /* 0x0001e80000100a00 */
[----:B------:R2:W-:Y:S04]  /*3eb0*/  STL.64 [R1], R92 ;  /* 0x0000005c01007387 */ /* 0x0005e80000100a00 */
[----:B------:R-:W-:Y:S04]  /*3ec0*/  STL [R1+0x694], R140 ;  /* 0x0006948c01007387 */ /* 0x000fe80000100800 */
[----:B------:R-:W-:Y:S04]  /*3ed0*/  STL [R1+0x690], R141 ;  /* 0x0006908d01007387 */ /* 0x000fe80000100800 */
[----:B---3--:R3:W-:Y:S04]  /*3ee0*/  STL [R1+0x20], R51 ;  /* 0x0000203301007387 */ /* 0x0087e80000100800 */
[----:B------:R-:W-:Y:S04]  /*3ef0*/  STL [R1+0x69c], R138 ;  /* 0x00069c8a01007387 */ /* 0x000fe80000100800 */
        /* <DEDUP_REMOVED lines=12> */
[----:B------:R-:W-:Y:S01]  /*3fc0*/  STL [R1+0x798], R131 ;  /* 0x0007988301007387 */ /* 0x000fe20000100800 */
[----:B0-----:R-:W-:-:S03]  /*3fd0*/  IMAD.WIDE R94, R49, 0x2, R160 ;  /* 0x00000002315e7825 */ /* 0x001fc600078e02a0 */
[----:B------:R-:W-:Y:S01]  /*3fe0*/  STL [R1+0x6c4], R128 ;  /* 0x0006c48001007387 */ /* 0x000fe20000100800 */
[----:B--2---:R-:W-:-:S03]  /*3ff0*/  IMAD.WIDE R92, R49, 0x2, R158 ;  /* 0x00000002315c7825 */ /* 0x004fc600078e029e */
[----:B------:R-:W-:Y:S01]  /*4000*/  STL [R1+0x78c], R128 ;  /* 0x00078c8001007387 */ /* 0x000fe20000100800 */
[----:B------:R-:W-:-:S03]  /*4010*/  IMAD.WIDE R96, R162, 0x2, R158 ;  /* 0x00000002a2607825 */ /* 0x000fc600078e029e */
[----:B------:R-:W-:Y:S04]  /*4020*/  STL [R1+0x6c0], R129 ;  /* 0x0006c08101007387 */ /* 0x000fe80000100800 */
[----:B------:R-:W-:Y:S01]  /*4030*/  STL [R1+0x7a0], R129 ;  /* 0x0007a08101007387 */ /* 0x000fe20000100800 */
[----:B------:R-:W-:-:S03]  /*4040*/  IMAD R49, R162, 0xa, RZ ;  /* 0x0000000aa2317824 */ /* 0x000fc600078e02ff */
[----:B------:R-:W-:Y:S04]  /*4050*/  STL [R1+0x6cc], R126 ;  /* 0x0006cc7e01007387 */ /* 0x000fe80000100800 */
[----:B------:R-:W-:Y:S04]  /*4060*/  STL [R1+0x7a4], R126 ;  /* 0x0007a47e01007387 */ /* 0x000fe80000100800 */
[----:B------:R-:W-:Y:S04]  /*4070*/  STL [R1+0x6c8], R127 ;  /* 0x0006c87f01007387 */ /* 0x000fe80000100800 */
[----:B------:R-:W-:Y:S04]  /*4080*/  STL [R1+0x6d4], R124 ;  /* 0x0006d47c01007387 */ /* 0x000fe80000100800 */
[----:B------:R-:W-:Y:S04]  /*4090*/  STL [R1+0x6d0], R125 ;  /* 0x0006d07d01007387 */ /* 0x000fe80000100800 */
[----:B------:R-:W2:Y:S04]  /*40a0*/  @!P5 LDG.E.U16 R81, desc[UR24][R94.64] ;  /* 0x000000185e51d981 */ /* 0x000ea8000c1e1500 */
[----:B------:R-:W2:Y:S01]  /*40b0*/  @!P5 LDG.E.U16 R52, desc[UR24][R92.64] ;  /* 0x000000185c34d981 */ /* 0x000ea2000c1e1500 */
[----:B------:R-:W-:-:S03]  /*40c0*/  LOP3.LUT P5, RZ, R50, 0x1, RZ, 0xc0, !PT ;  /* 0x0000000132ff7812 */ /* 0x000fc600078ac0ff */
[----:B------:R1:W-:Y:S01]  /*40d0*/  STL.64 [R1+0x180], R98 ;  /* 0x0001806201007387 */ /* 0x0003e20000100a00 */
[----:B---3--:R-:W-:-:S03]  /*40e0*/  IMAD R51, R162, 0x12, RZ ;  /* 0x00000012a2337824 */ /* 0x008fc600078e02ff */
[----:B------:R0:W-:Y:S04]  /*40f0*/  STL.64 [R1+0x178], R96 ;  /* 0x0001786001007387 */ /* 0x0001e80000100a00 */
[----:B------:R0:W3:Y:S01]  /*4100*/  @!P3 LDG.E.U16 R64, desc[UR24][R96.64] ;  /* 0x000000186040b981 */ /* 0x0000e2000c1e1500 */
[----:B------:R-:W-:Y:S01]  /*4110*/  ISETP.GE.U32.AND P3, PT, R48, 0x7fffffb5, PT ;  /* 0x7fffffb53000780c */ /* 0x000fe20003f66070 */
[C---:B-1----:R-:W-:Y:S01]  /*4120*/  IMAD.WIDE R98, R49.reuse, 0x2, R160 ;  /* 0x0000000231627825 */ /* 0x042fe200078e02a0 */
[----:B------:R-:W-:Y:S01]  /*4130*/  SHF.R.U32.HI R48, RZ, 0x5, R5 ;  /* 0x00000005ff307819 */ /* 0x000fe20000011605 */
[----:B------:R1:W-:Y:S02]  /*4140*/  STL.64 [R1+0x170], R94 ;  /* 0x0001705e01007387 */ /* 0x0003e40000100a00 */
[----:B0-----:R-:W-:-:S02]  /*4150*/  IMAD.WIDE R96, R49, 0x2, R158 ;  /* 0x0000000231607825 */ /* 0x001fc400078e029e */
[----:B------:R0:W-:Y:S01]  /*4160*/  STL.64 [R1+0x168], R92 ;  /* 0x0001685c01007387 */ /* 0x0001e20000100a00 */
[----:B------:R-:W-:-:S03]  /*4170*/  SHF.R.U64 R49, R3, 0x1d, RZ ;  /* 0x0000001d03317819 */ /* 0x000fc600000012ff */
[----:B------:R-:W2:Y:S01]  /*4180*/  @!P6 LDG.E.U16 R57, desc[UR24][R98.64] ;  /* 0x000000186239e981 */ /* 0x000ea2000c1e1500 */
[----:B-1----:R-:W-:-:S03]  /*4190*/  IMAD.WIDE R94, R51, 0x2, R160 ;  /* 0x00000002335e7825 */ /* 0x002fc600078e02a0 */
[----:B------:R-:W2:Y:S01]  /*41a0*/  @!P6 LDG.E.U16 R142, desc[UR24][R96.64] ;  /* 0x00000018608ee981 */ /* 0x000ea2000c1e1500 */
[----:B------:R-:W-:Y:S01]  /*41b0*/  LOP3.LUT P6, RZ, R48, 0x1, RZ, 0xc0, !PT ;  /* 0x0000000130ff7812 */ /* 0x000fe200078cc0ff */
[----:B0-----:R-:W-:Y:S02]  /*41c0*/  IMAD.WIDE R92, R51, 0x2, R158 ;  /* 0x00000002335c7825 */ /* 0x001fe400078e029e */
[----:B------:R0:W2:Y:S04]  /*41d0*/  @P5 LDG.E.U16 R145, desc[UR24][R94.64] ;  /* 0x000000185e915981 */ /* 0x0000a8000c1e1500 */
[----:B------:R1:W2:Y:S01]  /*41e0*/  @P5 LDG.E.U16 R144, desc[UR24][R92.64] ;  /* 0x000000185c905981 */ /* 0x0002a2000c1e1500 */
[----:B------:R-:W-:Y:S02]  /*41f0*/  LOP3.LUT P5, RZ, R49, 0x1, RZ, 0xc0, !PT ;  /* 0x0000000131ff7812 */ /* 0x000fe400078ac0ff */
[----:B------:R-:W-:-:S03]  /*4200*/  SHF.R.U64 R48, R3, 0x15, RZ ;  /* 0x0000001503307819 */ /* 0x000fc600000012ff */
[----:B------:R-:W2:Y:S01]  /*4210*/  @P6 LDG.E.U16 R79, desc[UR24][R122.64] ;  /* 0x000000187a4f6981 */ /* 0x000ea2000c1e1500 */
[----:B------:R-:W-:-:S03]  /*4220*/  SHF.R.U64 R49, R3, 0xd, RZ ;  /* 0x0000000d03317819 */ /* 0x000fc600000012ff */
[----:B------:R-:W2:Y:S01]  /*4230*/  @P6 LDG.E.U16 R78, desc[UR24][R120.64] ;  /* 0x00000018784e6981 */ /* 0x000ea2000c1e1500 */
[----:B------:R-:W-:Y:S02]  /*4240*/  LOP3.LUT P6, RZ, R48, 0x1, RZ, 0xc0, !PT ;  /* 0x0000000130ff7812 */ /* 0x000fe400078cc0ff */
[----:B------:R-:W-:Y:S01]  /*4250*/  PRMT R51, RZ, 0x7610, R51 ;  /* 0x00007610ff337816 */ /* 0x000fe20000000033 */
[----:B------:R-:W2:Y:S04]  /*4260*/  @P5 LDG.E.U16 R77, desc[UR24][R118.64] ;  /* 0x00000018764d5981 */ /* 0x000ea8000c1e1500 */
[----:B------:R-:W2:Y:S01]  /*4270*/  @P5 LDG.E.U16 R75, desc[UR24][R116.64] ;  /* 0x00000018744b5981 */ /* 0x000ea2000c1e1500 */
[----:B------:R-:W-:Y:S01]  /*4280*/  LOP3.LUT P5, RZ, R49, 0x1, RZ, 0xc0, !PT ;  /* 0x0000000131ff7812 */ /* 0x000fe200078ac0ff */
[----:B------:R-:W-:-:S04]  /*4290*/  VIADD R49, R4, 0xfffffffb ;  /* 0xfffffffb04317836 */ /* 0x000fc80000000000 */
[----:B------:R-:W2:Y:S01]  /*42a0*/  @P6 LDG.E.U16 R74, desc[UR24][R114.64] ;  /* 0x00000018724a6981 */ /* 0x000ea2000c1e1500 */
[----:B------:R-:W-:-:S03]  /*42b0*/  SHF.R.U64 R48, R3, 0x5, RZ ;  /* 0x0000000503307819 */ /* 0x000fc600000012ff */
[----:B------:R-:W2:Y:S01]  /*42c0*/  @P6 LDG.E.U16 R51, desc[UR24][R112.64] ;  /* 0x0000001870336981 */ /* 0x000ea2000c1e1500 */
[----:B------:R-:W-:Y:S01]  /*42d0*/  ISETP.GE.U32.AND P6, PT, R49, 0x7fffffbc, PT ;  /* 0x7fffffbc3100780c */ /* 0x000fe20003fc6070 */
[----:B------:R-:W-:Y:S02]  /*42e0*/  IMAD R49, R162, 0x3, RZ ;  /* 0x00000003a2317824 */ /* 0x000fe400078e02ff */
[----:B------:R-:W-:Y:S01]  /*42f0*/  STL.64 [R1+0xf0], R98 ;  /* 0x0000f06201007387 */ /* 0x000fe20000100a00 */
[----:B------:R-:W-:-:S03]  /*4300*/  PRMT R149, RZ, 0x7610, R149 ;  /* 0x00007610ff957816 */ /* 0x000fc60000000095 */
[----:B------:R-:W-:Y:S04]  /*4310*/  STL.64 [R1+0xe8], R96 ;  /* 0x0000e86001007387 */ /* 0x000fe80000100a00 */
[----:B------:R0:W-:Y:S04]  /*4320*/  STL.64 [R1+0x70], R94 ;  /* 0x0000705e01007387 */ /* 0x0001e80000100a00 */
[----:B------:R1:W-:Y:S04]  /*4330*/  STL.64 [R1+0x68], R92 ;  /* 0x0000685c01007387 */ /* 0x0003e80000100a00 */
[----:B------:R-:W2:Y:S04]  /*4340*/  @P5 LDG.E.U16 R69, desc[UR24][R110.64] ;  /* 0x000000186e455981 */ /* 0x000ea8000c1e1500 */
[----:B------:R-:W2:Y:S01]  /*4350*/  @P5 LDG.E.U16 R61, desc[UR24][R108.64] ;  /* 0x000000186c3d5981 */ /* 0x000ea2000c1e1500 */
[----:B0-----:R-:W-:Y:S01]  /*4360*/  IMAD.WIDE R94, R49, 0x2, R160 ;  /* 0x00000002315e7825 */ /* 0x001fe200078e02a0 */
[----:B------:R-:W-:-:S03]  /*4370*/  LOP3.LUT P5, RZ, R48, 0x1, RZ, 0xc0, !PT ;  /* 0x0000000130ff7812 */ /* 0x000fc600078ac0ff */
[----:B-1----:R-:W-:Y:S01]  /*4380*/  IMAD.WIDE R92, R49, 0x2, R158 ;  /* 0x00000002315c7825 */ /* 0x002fe200078e029e */
[----:B------:R-:W-:Y:S01]  /*4390*/  SHF.R.U32.HI R48, RZ, 0xc, R5 ;  /* 0x0000000cff307819 */ /* 0x000fe20000011605 */
[----:B------:R-:W-:Y:S04]  /*43a0*/  STL [R1+0x6dc], R122 ;  /* 0x0006dc7a01007387 */ /* 0x000fe80000100800 */
[----:B------:R-:W-:Y:S04]  /*43b0*/  STL [R1+0x6d8], R123 ;  /* 0x0006d87b01007387 */ /* 0x000fe80000100800 */
[----:B------:R-:W-:Y:S04]  /*43c0*/  STL [R1+0x6e4], R120 ;  /* 0x0006e47801007387 */ /* 0x000fe80000100800 */
[----:B------:R0:W2:Y:S04]  /*43d0*/  @!P4 LDG.E.U16 R59, desc[UR24][R94.64] ;  /* 0x000000185e3bc981 */ /* 0x0000a8000c1e1500 */
[----:B------:R1:W2:Y:S01]  /*43e0*/  @!P4 LDG.E.U16 R149, desc[UR24][R92.64] ;  /* 0x000000185c95c981 */ /* 0x0002a2000c1e1500 */
[----:B------:R-:W-:Y:S01]  /*43f0*/  LOP3.LUT P4, RZ, R48, 0x1, RZ, 0xc0, !PT ;  /* 0x0000000130ff7812 */ /* 0x000fe2000788c0ff */
[----:B------:R-:W-:-:S02]  /*4400*/  IMAD R48, R162, 0xb, RZ ;  /* 0x0000000ba2307824 */ /* 0x000fc400078e02ff */
[----:B------:R-:W-:Y:S01]  /*4410*/  STL [R1+0x6e0], R121 ;  /* 0x0006e07901007387 */ /* 0x000fe20000100800 */
[----:B------:R-:W-:-:S03]  /*4420*/  PRMT R72, RZ, 0x7610, R72 ;  /* 0x00007610ff487816 */ /* 0x000fc60000000048 */
[----:B------:R-:W-:Y:S01]  /*4430*/  STL [R1+0x6ec], R118 ;  /* 0x0006ec7601007387 */ /* 0x000fe20000100800 */
[----:B------:R-:W-:-:S03]  /*4440*/  PRMT R65, RZ, 0x7610, R65 ;  /* 0x00007610ff417816 */ /* 0x000fc60000000041 */
[----:B------:R-:W-:Y:S01]  /*4450*/  STL [R1+0x6e8], R119 ;  /* 0x0006e87701007387 */ /* 0x000fe20000100800 */
[----:B------:R-:W-:Y:S01]  /*4460*/  PRMT R67, RZ, 0x7610, R67 ;  /* 0x00007610ff437816 */ /* 0x000fe20000000043 */
[----:B------:R-:W-:Y:S02]  /*4470*/  IMAD.WIDE R106, R104, 0x2, R160 ;  /* 0x00000002686a7825 */ /* 0x000fe400078e02a0 */
[----:B------:R-:W-:Y:S01]  /*4480*/  STL [R1+0x6f4], R116 ;  /* 0x0006f47401007387 */ /* 0x000fe20000100800 */
[----:B------:R-:W-:Y:S01]  /*4490*/  PRMT R58, RZ, 0x7610, R58 ;  /* 0x00007610ff3a7816 */ /* 0x000fe2000000003a */
[C---:B------:R-:W-:Y:S02]  /*44a0*/  IMAD.WIDE R98, R48.reuse, 0x2, R160 ;  /* 0x0000000230627825 */ /* 0x040fe400078e02a0 */
[----:B------:R-:W-:Y:S02]  /*44b0*/  STL [R1+0x6f0], R117 ;  /* 0x0006f07501007387 */ /* 0x000fe40000100800 */
[----:B------:R-:W-:-:S02]  /*44c0*/  IMAD.WIDE R96, R48, 0x2, R158 ;  /* 0x0000000230607825 */ /* 0x000fc400078e029e */
[----:B------:R-:W-:Y:S01]  /*44d0*/  STL [R1+0x6fc], R114 ;  /* 0x0006fc7201007387 */ /* 0x000fe20000100800 */
[----:B------:R-:W-:Y:S01]  /*44e0*/  SHF.R.U32.HI R49, RZ, 0x4, R5 ;  /* 0x00000004ff317819 */ /* 0x000fe20000011605 */
[----:B------:R-:W-:Y:S02]  /*44f0*/  IMAD.WIDE R104, R104, 0x2, R158 ;  /* 0x0000000268687825 */ /* 0x000fe400078e029e */
[----:B------:R-:W-:Y:S02]  /*4500*/  STL [R1+0x6f8], R115 ;  /* 0x0006f87301007387 */ /* 0x000fe40000100800 */
[----:B------:R-:W-:Y:S02]  /*4510*/  VIADD R50, R4, 0xfffffff3 ;  /* 0xfffffff304327836 */ /* 0x000fe40000000000 */
[----:B------:R-:W-:Y:S04]  /*4520*/  STL [R1+0x704], R112 ;  /* 0x0007047001007387 */ /* 0x000fe80000100800 */
[----:B------:R-:W-:Y:S04]  /*4530*/  STL [R1+0x700], R113 ;  /* 0x0007007101007387 */ /* 0x000fe80000100800 */
[----:B------:R-:W-:Y:S04]  /*4540*/  STL [R1+0x70c], R110 ;  /* 0x00070c6e01007387 */ /* 0x000fe80000100800 */
[----:B------:R-:W-:Y:S04]  /*4550*/  STL [R1+0x734], R110 ;  /* 0x0007346e01007387 */ /* 0x000fe80000100800 */
[----:B------:R-:W2:Y:S04]  /*4560*/  @!P3 LDG.E.U16 R72, desc[UR24][R98.64] ;  /* 0x000000186248b981 */ /* 0x000ea8000c1e1500 */
[----:B------:R0:W2:Y:S01]  /*4570*/  @!P3 LDG.E.U16 R65, desc[UR24][R96.64] ;  /* 0x000000186041b981 */ /* 0x0000a2000c1e1500 */
[----:B------:R-:W-:-:S03]  /*4580*/  LOP3.LUT P3, RZ, R49, 0x1, RZ, 0xc0, !PT ;  /* 0x0000000131ff7812 */ /* 0x000fc6000786c0ff */
[----:B------:R-:W-:Y:S01]  /*4590*/  STL [R1+0x708], R111 ;  /* 0x0007086f01007387 */ /* 0x000fe20000100800 */
[----:B------:R-:W-:-:S03]  /*45a0*/  IMAD R100, R162, 0x1b, RZ ;  /* 0x0000001ba2647824 */ /* 0x000fc600078e02ff */
[----:B------:R-:W2:Y:S04]  /*45b0*/  @P5 LDG.E.U16 R67, desc[UR24][R106.64] ;  /* 0x000000186a435981 */ /* 0x000ea8000c1e1500 */
[----:B------:R-:W2:Y:S01]  /*45c0*/  @P5 LDG.E.U16 R58, desc[UR24][R104.64] ;  /* 0x00000018683a5981 */ /* 0x000ea2000c1e1500 */
[----:B------:R-:W-:Y:S01]  /*45d0*/  ISETP.GE.U32.AND P5, PT, R50, 0x7fffffb4, PT ;  /* 0x7fffffb43200780c */ /* 0x000fe20003fa6070 */
[----:B------:R-:W-:Y:S02]  /*45e0*/  IMAD R50, R162, 0x13, RZ ;  /* 0x00000013a2327824 */ /* 0x000fe400078e02ff */
[----:B------:R-:W-:Y:S01]  /*45f0*/  STL [R1+0x714], R108 ;  /* 0x0007146c01007387 */ /* 0x000fe20000100800 */
[----:B------:R-:W-:-:S03]  /*4600*/  PRMT R91, RZ, 0x7610, R91 ;  /* 0x00007610ff5b7816 */ /* 0x000fc6000000005b */
[----:B------:R-:W-:Y:S01]  /*4610*/  STL [R1+0x710], R109 ;  /* 0x0007106d01007387 */ /* 0x000fe20000100800 */
[----:B------:R-:W-:-:S03]  /*4620*/  PRMT R90, RZ, 0x7610, R90 ;  /* 0x00007610ff5a7816 */ /* 0x000fc6000000005a */
[----:B------:R-:W-:Y:S01]  /*4630*/  STL [R1+0x71c], R106 ;  /* 0x00071c6a01007387 */ /* 0x000fe20000100800 */
[----:B------:R-:W-:-:S03]  /*4640*/  PRMT R88, RZ, 0x7610, R88 ;  /* 0x00007610ff587816 */ /* 0x000fc60000000058 */
[----:B------:R0:W-:Y:S01]  /*4650*/  STL.64 [R1+0x160], R94 ;  /* 0x0001605e01007387 */ /* 0x0001e20000100a00 */
[----:B------:R-:W-:-:S03]  /*4660*/  IMAD.WIDE R102, R100, 0x2, R160 ;  /* 0x0000000264667825 */ /* 0x000fc600078e02a0 */
[----:B------:R-:W-:Y:S01]  /*4670*/  STL [R1+0x718], R107 ;  /* 0x0007186b01007387 */ /* 0x000fe20000100800 */
[----:B------:R-:W-:-:S03]  /*4680*/  IMAD.WIDE R100, R100, 0x2, R158 ;  /* 0x0000000264647825 */ /* 0x000fc600078e029e */
[----:B------:R1:W-:Y:S01]  /*4690*/  STL.64 [R1+0x158], R92 ;  /* 0x0001585c01007387 */ /* 0x0003e20000100a00 */
[C---:B0-----:R-:W-:Y:S01]  /*46a0*/  IMAD.WIDE R94, R50.reuse, 0x2, R160 ;  /* 0x00000002325e7825 */ /* 0x041fe200078e02a0 */
[----:B------:R-:W-:Y:S02]  /*46b0*/  PRMT R89, RZ, 0x7610, R89 ;  /* 0x00007610ff597816 */ /* 0x000fe40000000059 */
[----:B------:R-:W2:Y:S04]  /*46c0*/  @P3 LDG.E.U16 R88, desc[UR24][R100.64] ;  /* 0x0000001864583981 */ /* 0x000ea8000c1e1500 */
[----:B------:R-:W2:Y:S01]  /*46d0*/  @P4 LDG.E.U16 R91, desc[UR24][R94.64] ;  /* 0x000000185e5b4981 */ /* 0x000ea2000c1e1500 */
[----:B-1----:R-:W-:-:S03]  /*46e0*/  IMAD.WIDE R92, R50, 0x2, R158 ;  /* 0x00000002325c7825 */ /* 0x002fc600078e029e */
[----:B------:R-:W3:Y:S04]  /*46f0*/  @P3 LDG.E.U16 R89, desc[UR24][R102.64] ;  /* 0x0000001866593981 */ /* 0x000ee8000c1e1500 */
[----:B------:R0:W3:Y:S01]  /*4700*/  @P4 LDG.E.U16 R90, desc[UR24][R92.64] ;  /* 0x000000185c5a4981 */ /* 0x0000e2000c1e1500 */
[----:B------:R-:W-:-:S03]  /*4710*/  SHF.R.U64 R48, R3, 0x1c, RZ ;  /* 0x0000001c03307819 */ /* 0x000fc600000012ff */
[----:B------:R-:W-:Y:S04]  /*4720*/  STL [R1+0x73c], R107 ;  /* 0x00073c6b01007387 */ /* 0x000fe80000100800 */
[----:B------:R-:W-:Y:S01]  /*4730*/  STL [R1+0x724], R104 ;  /* 0x0007246801007387 */ /* 0x000fe20000100800 */
[----:B------:R-:W-:-:S03]  /*4740*/  LOP3.LUT P4, RZ, R48, 0x1, RZ, 0xc0, !PT ;  /* 0x0000000130ff7812 */ /* 0x000fc6000788c0ff */
[----:B------:R-:W-:Y:S04]  /*4750*/  STL [R1+0x720], R105 ;  /* 0x0007206901007387 */ /* 0x000fe80000100800 */
[----:B------:R-:W-:Y:S04]  /*4760*/  STL.64 [R1+0xe0], R98 ;  /* 0x0000e06201007387 */ /* 0x000fe80000100a00 */
[----:B------:R1:W-:Y:S04]  /*4770*/  STL.64 [R1+0xd8], R96 ;  /* 0x0000d86001007387 */ /* 0x0003e80000100a00 */
[----:B------:R-:W-:Y:S04]  /*4780*/  STL.64 [R1+0x60], R94 ;  /* 0x0000605e01007387 */ /* 0x000fe80000100a00 */
[----:B------:R0:W-:Y:S01]  /*4790*/  STL.64 [R1+0x58], R92 ;  /* 0x0000585c01007387 */ /* 0x0001e20000100a00 */
[----:B-1----:R-:W-:-:S03]  /*47a0*/  IMAD R96, R162, 0x23, RZ ;  /* 0x00000023a2607824 */ /* 0x002fc600078e02ff */
[----:B------:R-:W-:Y:S01]  /*47b0*/  STL [R1+0x72c], R102 ;  /* 0x00072c6601007387 */ /* 0x000fe20000100800 */
[----:B------:R-:W-:-:S03]  /*47c0*/  IMAD.WIDE R98, R96, 0x2, R160 ;  /* 0x0000000260627825 */ /* 0x000fc600078e02a0 */
[----:B------:R-:W-:Y:S01]  /*47d0*/  STL [R1+0x750], R102 ;  /* 0x0007506601007387 */ /* 0x000fe20000100800 */
[----:B------:R-:W-:Y:S02]  /*47e0*/  PRMT R87, RZ, 0x7610, R87 ;  /* 0x00007610ff577816 */ /* 0x000fe40000000057 */
[----:B------:R-:W-:Y:S01]  /*47f0*/  PRMT R86, RZ, 0x7610, R86 ;  /* 0x00007610ff567816 */ /* 0x000fe20000000056 */
[----:B------:R-:W-:Y:S01]  /*4800*/  STL [R1+0x728], R103 ;  /* 0x0007286701007387 */ /* 0x000fe20000100800 */
[----:B------:R-:W-:Y:S01]  /*4810*/  IMAD.WIDE R96, R96, 0x2, R158 ;  /* 0x0000000260607825 */ /* 0x000fe200078e029e */
[C---:B------:R-:W-:Y:S02]  /*4820*/  SHF.R.U64 R48, R3.reuse, 0x14, RZ ;  /* 0x0000001403307819 */ /* 0x040fe400000012ff */
[----:B------:R-:W-:Y:S01]  /*4830*/  STL [R1+0x738], R100 ;  /* 0x0007386401007387 */ /* 0x000fe20000100800 */
[----:B------:R-:W-:-:S03]  /*4840*/  SHF.R.U64 R49, R3, 0xc, RZ ;  /* 0x0000000c03317819 */ /* 0x000fc600000012ff */
[----:B------:R-:W-:Y:S01]  /*4850*/  STL [R1+0x730], R101 ;  /* 0x0007306501007387 */ /* 0x000fe20000100800 */
[----:B------:R-:W-:-:S03]  /*4860*/  LOP3.LUT P3, RZ, R48, 0x1, RZ, 0xc0, !PT ;  /* 0x0000000130ff7812 */ /* 0x000fc6000786c0ff */
[----:B------:R-:W-:Y:S04]  /*4870*/  STL [R1+0x744], R98 ;  /* 0x0007446201007387 */ /* 0x000fe80000100800 */
[----:B------:R-:W-:Y:S04]  /*4880*/  STL [R1+0x740], R99 ;  /* 0x0007406301007387 */ /* 0x000fe80000100800 */
[----:B------:R-:W-:Y:S01]  /*4890*/  STL [R1+0x760], R99 ;  /* 0x0007606301007387 */ /* 0x000fe20000100800 */
[----:B0-----:R-:W-:-:S03]  /*48a0*/  IMAD R92, R162, 0x2b, RZ ;  /* 0x0000002ba25c7824 */ /* 0x001fc600078e02ff */
[----:B------:R-:W-:Y:S04]  /*48b0*/  STL [R1+0x74c], R96 ;  /* 0x00074c6001007387 */ /* 0x000fe80000100800 */
[----:B------:R-:W4:Y:S04]  /*48c0*/  @P4 LDG.E.U16 R87, desc[UR24][R98.64] ;  /* 0x0000001862574981 */ /* 0x000f28000c1e1500 */
[----:B------:R-:W4:Y:S01]  /*48d0*/  @P4 LDG.E.U16 R86, desc[UR24][R96.64] ;  /* 0x0000001860564981 */ /* 0x000f22000c1e1500 */
[----:B------:R-:W-:-:S03]  /*48e0*/  LOP3.LUT P4, RZ, R49, 0x1, RZ, 0xc0, !PT ;  /* 0x0000000131ff7812 */ /* 0x000fc6000788c0ff */
[----:B------:R-:W-:Y:S01]  /*48f0*/  STL [R1+0x748], R97 ;  /* 0x0007486101007387 */ /* 0x000fe20000100800 */
[----:B------:R-:W-:Y:S01]  /*4900*/  PRMT R84, RZ, 0x7610, R84 ;  /* 0x00007610ff547816 */ /* 0x000fe20000000054 */
[----:B------:R-:W-:Y:S01]  /*4910*/  IMAD.WIDE R94, R92, 0x2, R160 ;  /* 0x000000025c5e7825 */ /* 0x000fe200078e02a0 */
[----:B------:R-:W-:-:S03]  /*4920*/  PRMT R50, RZ, 0x7610, R50 ;  /* 0x00007610ff327816 */ /* 0x000fc60000000032 */
[----:B------:R-:W-:Y:S01]  /*4930*/  IMAD.WIDE R92, R92, 0x2, R158 ;  /* 0x000000025c5c7825 */ /* 0x000fe200078e029e */
[----:B------:R-:W-:-:S04]  /*4940*/  PRMT R85, RZ, 0x7610, R85 ;  /* 0x00007610ff557816 */ /* 0x000fc80000000055 */
[----:B------:R-:W4:Y:S04]  /*4950*/  @P3 LDG.E.U16 R84, desc[UR24][R92.64] ;  /* 0x000000185c543981 */ /* 0x000f28000c1e1500 */
[----:B------:R-:W4:Y:S04]  /*4960*/  @P3 LDG.E.U16 R85, desc[UR24][R94.64] ;  /* 0x000000185e553981 */ /* 0x000f28000c1e1500 */
[----:B--2---:R-:W-:Y:S04]  /*4970*/  STL [R1+0x288], R91 ;  /* 0x0002885b01007387 */ /* 0x004fe80000100800 */
[----:B---3--:R-:W-:Y:S04]  /*4980*/  STL [R1+0x284], R90 ;  /* 0x0002845a01007387 */ /* 0x008fe80000100800 */
[----:B------:R0:W-:Y:S04]  /*4990*/  STL [R1+0x278], R88 ;  /* 0x0002785801007387 */ /* 0x0001e80000100800 */
[----:B------:R1:W-:Y:S01]  /*49a0*/  STL [R1+0x280], R89 ;  /* 0x0002805901007387 */ /* 0x0003e20000100800 */
[----:B0-----:R-:W-:-:S04]  /*49b0*/  IMAD R88, R162, 0x33, RZ ;  /* 0x00000033a2587824 */ /* 0x001fc800078e02ff */
[----:B------:R-:W-:-:S04]  /*49c0*/  IMAD.WIDE R90, R88, 0x2, R160 ;  /* 0x00000002585a7825 */ /* 0x000fc800078e02a0 */
[----:B-1----:R-:W-:-:S05]  /*49d0*/  IMAD.WIDE R88, R88, 0x2, R158 ;  /* 0x0000000258587825 */ /* 0x002fca00078e029e */
[----:B------:R-:W2:Y:S04]  /*49e0*/  @P4 LDG.E.U16 R50, desc[UR24][R88.64] ;  /* 0x0000001858324981 */ /* 0x000ea8000c1e1500 */
[----:B------:R-:W-:Y:S04]  /*49f0*/  STL [R1+0x758], R94 ;  /* 0x0007585e01007387 */ /* 0x000fe80000100800 */
[----:B------:R-:W-:Y:S01]  /*4a00*/  STL [R1+0x754], R95 ;  /* 0x0007545f01007387 */ /* 0x000fe20000100800 */
[----:B------:R-:W-:-:S03]  /*4a10*/  SHF.R.U32.HI R49, RZ, 0x3, R5 ;  /* 0x00000003ff317819 */ /* 0x000fc60000011605 */
[----:B------:R-:W-:Y:S01]  /*4a20*/  STL [R1+0x770], R95 ;  /* 0x0007705f01007387 */ /* 0x000fe20000100800 */
[----:B------:R-:W-:-:S03]  /*4a30*/  PRMT R83, RZ, 0x7610, R83 ;  /* 0x00007610ff537816 */ /* 0x000fc60000000053 */
[----:B------:R-:W-:Y:S04]  /*4a40*/  STL [R1+0x77c], R95 ;  /* 0x00077c5f01007387 */ /* 0x000fe80000100800 */
[----:B------:R-:W-:Y:S04]  /*4a50*/  STL [R1+0x768], R92 ;  /* 0x0007685c01007387 */ /* 0x000fe80000100800 */
[----:B------:R-:W-:Y:S01]  /*4a60*/  STL [R1+0x780], R92 ;  /* 0x0007805c01007387 */ /* 0x000fe20000100800 */
[----:B------:R-:W-:-:S03]  /*4a70*/  SHF.R.U64 R48, R3, 0x4, RZ ;  /* 0x0000000403307819 */ /* 0x000fc600000012ff */
[----:B------:R-:W-:Y:S01]  /*4a80*/  STL [R1+0x75c], R93 ;  /* 0x00075c5d01007387 */ /* 0x000fe20000100800 */
[----:B------:R-:W-:-:S03]  /*4a90*/  LOP3.LUT P3, RZ, R49, 0x1, RZ, 0xc0, !PT ;  /* 0x0000000131ff7812 */ /* 0x000fc6000786c0ff */
[----:B------:R-:W-:Y:S01]  /*4aa0*/  STL [R1+0x784], R90 ;  /* 0x0007845a01007387 */ /* 0x000fe20000100800 */
[----:B------:R-:W-:-:S03]  /*4ab0*/  PRMT R49, RZ, 0x7610, R49 ;  /* 0x00007610ff317816 */ /* 0x000fc60000000031 */
[----:B------:R-:W3:Y:S01]  /*4ac0*/  @P4 LDG.E.U16 R83, desc[UR24][R90.64] ;  /* 0x000000185a534981 */ /* 0x000ee2000c1e1500 */
[----:B------:R-:W-:-:S03]  /*4ad0*/  LOP3.LUT P4, RZ, R48, 0x1, RZ, 0xc0, !PT ;  /* 0x0000000130ff7812 */ /* 0x000fc6000788c0ff */
[----:B----4-:R-:W-:Y:S04]  /*4ae0*/  STL [R1+0x274], R87 ;  /* 0x0002745701007387 */ /* 0x010fe80000100800 */
[----:B------:R-:W-:Y:S04]  /*4af0*/  STL [R1+0x76c], R91 ;  /* 0x00076c5b01007387 */ /* 0x000fe80000100800 */
[----:B------:R-:W-:Y:S04]  /*4b00*/  STL [R1+0x788], R91 ;  /* 0x0007885b01007387 */ /* 0x000fe80000100800 */
[----:B------:R-:W-:Y:S04]  /*4b10*/  STL [R1+0x7ac], R88 ;  /* 0x0007ac5801007387 */ /* 0x000fe80000100800 */
[----:B------:R-:W-:Y:S04]  /*4b20*/  STL [R1+0x268], R86 ;  /* 0x0002685601007387 */ /* 0x000fe80000100800 */
[----:B------:R-:W-:Y:S04]  /*4b30*/  STL [R1+0x7a8], R89 ;  /* 0x0007a85901007387 */ /* 0x000fe80000100800 */
[----:B------:R0:W-:Y:S01]  /*4b40*/  STL [R1+0x260], R84 ;  /* 0x0002605401007387 */ /* 0x0001e20000100800 */
[----:B------:R-:W-:-:S03]  /*4b50*/  PRMT R48, RZ, 0x7610, R48 ;  /* 0x00007610ff307816 */ /* 0x000fc60000000030 */
[----:B------:R-:W-:Y:S01]  /*4b60*/  STL.S16 [R1+0x254], R49 ;  /* 0x0002543101007387 */ /* 0x000fe20000100600 */
[----:B------:R-:W-:Y:S01]  /*4b70*/  PRMT R80, RZ, 0x7610, R80 ;  /* 0x00007610ff507816 */ /* 0x000fe20000000050 */
[----:B0-----:R-:W-:-:S04]  /*4b80*/  IMAD R84, R162, 0x3b, RZ ;  /* 0x0000003ba2547824 */ /* 0x001fc800078e02ff */
[----:B------:R-:W-:-:S05]  /*4b90*/  IMAD.WIDE R86, R84, 0x2, R160 ;  /* 0x0000000254567825 */ /* 0x000fca00078e02a0 */
[----:B------:R-:W4:Y:S04]  /*4ba0*/  @P4 LDG.E.U16 R80, desc[UR24][R86.64] ;  /* 0x0000001856504981 */ /* 0x000f28000c1e1500 */
[----:B--2---:R0:W-:Y:S04]  /*4bb0*/  STL [R1+0x258], R50 ;  /* 0x0002583201007387 */ /* 0x0041e80000100800 */
[----:B------:R-:W-:Y:S01]  /*4bc0*/  STL.S16 [R1+0x250], R48 ;  /* 0x0002503001007387 */ /* 0x000fe20000100600 */
[----:B0-----:R-:W-:-:S03]  /*4bd0*/  IMAD.SHL.U32 R50, R162, 0x4, RZ ;  /* 0x00000004a2327824 */ /* 0x001fc600078e00ff */
[----:B------:R-:W-:Y:S01]  /*4be0*/  STL [R1+0x264], R85 ;  /* 0x0002645501007387 */ /* 0x000fe20000100800 */
[----:B------:R-:W-:-:S03]  /*4bf0*/  IMAD.WIDE R98, R50, 0x2, R160 ;  /* 0x0000000232627825 */ /* 0x000fc600078e02a0 */
[----:B------:R0:W-:Y:S01]  /*4c00*/  STL [R1+0x7b4], R86 ;  /* 0x0007b45601007387 */ /* 0x0001e20000100800 */
[----:B------:R-:W-:-:S03]  /*4c10*/  IMAD.WIDE R96, R50, 0x2, R158 ;  /* 0x0000000232607825 */ /* 0x000fc600078e029e */
[----:B------:R-:W-:Y:S04]  /*4c20*/  STL.64 [R1+0x150], R98 ;  /* 0x0001506201007387 */ /* 0x000fe80000100a00 */
[----:B0-----:R-:W2:Y:S04]  /*4c30*/  LDL.LU R86, [R1+0x254] ;  /* 0x0002540001567983 */ /* 0x001ea80000300800 */
[----:B------:R-:W-:Y:S04]  /*4c40*/  STL.64 [R1+0x148], R96 ;  /* 0x0001486001007387 */ /* 0x000fe80000100a00 */
[----:B------:R0:W-:Y:S04]  /*4c50*/  STL [R1+0x7b0], R87 ;  /* 0x0007b05701007387 */ /* 0x0001e80000100800 */
[----:B0-----:R-:W3:Y:S01]  /*4c60*/  LDL.LU R87, [R1+0x250] ;  /* 0x0002500001577983 */ /* 0x001ee20000300800 */
[----:B------:R-:W-:-:S02]  /*4c70*/  SHF.R.U64 R48, R3, 0x1b, RZ ;  /* 0x0000001b03307819 */ /* 0x000fc400000012ff */
[----:B------:R-:W-:Y:S02]  /*4c80*/  PRMT R88, RZ, 0x7610, R88 ;  /* 0x00007610ff587816 */ /* 0x000fe40000000058 */
[----:B------:R-:W-:Y:S01]  /*4c90*/  PRMT R89, RZ, 0x7610, R89 ;  /* 0x00007610ff597816 */ /* 0x000fe20000000059 */
[----:B--2---:R0:W2:Y:S04]  /*4ca0*/  @!P6 LDG.E.U16 R86, desc[UR24][R98.64] ;  /* 0x000000186256e981 */ /* 0x0040a8000c1e1500 */
[----:B---3--:R1:W2:Y:S01]  /*4cb0*/  @!P6 LDG.E.U16 R87, desc[UR24][R96.64] ;  /* 0x000000186057e981 */ /* 0x0082a2000c1e1500 */
[----:B------:R-:W-:Y:S01]  /*4cc0*/  LOP3.LUT P6, RZ, R48, 0x1, RZ, 0xc0, !PT ;  /* 0x0000000130ff7812 */ /* 0x000fe200078cc0ff */
[----:B------:R-:W-:-:S04]  /*4cd0*/  IMAD R48, R162, 0xc, RZ ;  /* 0x0000000ca2307824 */ /* 0x000fc800078e02ff */
[----:B------:R-:W-:-:S04]  /*4ce0*/  IMAD.WIDE R100, R48, 0x2, R160 ;  /* 0x0000000230647825 */ /* 0x000fc800078e02a0 */
[----:B0-----:R-:W-:Y:S01]  /*4cf0*/  IMAD.WIDE R98, R48, 0x2, R158 ;  /* 0x0000000230627825 */ /* 0x001fe200078e029e */
[----:B------:R-:W3:Y:S04]  /*4d00*/  @!P5 LDG.E.U16 R88, desc[UR24][R100.64] ;  /* 0x000000186458d981 */ /* 0x000ee8000c1e1500 */
[----:B------:R-:W3:Y:S01]  /*4d10*/  @!P5 LDG.E.U16 R89, desc[UR24][R98.64] ;  /* 0x000000186259d981 */ /* 0x000ee2000c1e1500 */
[----:B------:R-:W-:Y:S01]  /*4d20*/  PRMT R0, RZ, 0x7610, R0 ;  /* 0x00007610ff007816 */ /* 0x000fe20000000000 */
[----:B------:R-:W-:Y:S01]  /*4d30*/  IMAD.WIDE R84, R84, 0x2, R158 ;  /* 0x0000000254547825 */ /* 0x000fe200078e029e */
[----:B------:R-:W-:-:S04]  /*4d40*/  SHF.R.U32.HI R49, RZ, 0xb, R5 ;  /* 0x0000000bff317819 */ /* 0x000fc80000011605 */
[----:B------:R0:W4:Y:S01]  /*4d50*/  @P4 LDG.E.U16 R0, desc[UR24][R84.64] ;  /* 0x0000001854004981 */ /* 0x000122000c1e1500 */
[----:B------:R-:W-:Y:S01]  /*4d60*/  LOP3.LUT P4, RZ, R49, 0x1, RZ, 0xc0, !PT ;  /* 0x0000000131ff7812 */ /* 0x000fe2000788c0ff */
[----:B------:R-:W-:Y:S02]  /*4d70*/  IMAD R49, R162, 0x14, RZ ;  /* 0x00000014a2317824 */ /* 0x000fe400078e02ff */
[----:B------:R-:W-:Y:S01]  /*4d80*/  STL [R1+0x7bc], R84 ;  /* 0x0007bc5401007387 */ /* 0x000fe20000100800 */
[----:B------:R-:W-:Y:S01]  /*4d90*/  PRMT R126, RZ, 0x7610, R126 ;  /* 0x00007610ff7e7816 */ /* 0x000fe2000000007e */
[----:B-1----:R-:W-:Y:S01]  /*4da0*/  IMAD.WIDE R96, R49, 0x2, R160 ;  /* 0x0000000231607825 */ /* 0x002fe200078e02a0 */
[----:B------:R-:W-:Y:S01]  /*4db0*/  PRMT R129, RZ, 0x7610, R129 ;  /* 0x00007610ff817816 */ /* 0x000fe20000000081 */
[----:B------:R-:W-:Y:S04]  /*4dc0*/  STL [R1+0x25c], R83 ;  /* 0x00025c5301007387 */ /* 0x000fe80000100800 */
[----:B------:R0:W-:Y:S01]  /*4dd0*/  STL [R1+0x7b8], R85 ;  /* 0x0007b85501007387 */ /* 0x0001e20000100800 */
[----:B------:R-:W-:-:S03]  /*4de0*/  SHF.R.U64 R48, R3, 0x13, RZ ;  /* 0x0000001303307819 */ /* 0x000fc600000012ff */
[----:B------:R1:W4:Y:S01]  /*4df0*/  @P4 LDG.E.U16 R126, desc[UR24][R96.64] ;  /* 0x00000018607e4981 */ /* 0x000322000c1e1500 */
[----:B0-----:R-:W-:-:S05]  /*4e00*/  IMAD.WIDE R84, R49, 0x2, R158 ;  /* 0x0000000231547825 */ /* 0x001fca00078e029e */
[----:B------:R0:W4:Y:S01]  /*4e10*/  @P4 LDG.E.U16 R129, desc[UR24][R84.64] ;  /* 0x0000001854814981 */ /* 0x000122000c1e1500 */
[----:B------:R-:W-:Y:S02]  /*4e20*/  ISETP.NE.AND P4, PT, R9, RZ, PT ;  /* 0x000000ff0900720c */ /* 0x000fe40003f85270 */
[----:B------:R-:W-:Y:S02]  /*4e30*/  LOP3.LUT R9, RZ, R9, RZ, 0x33, !PT ;  /* 0x00000009ff097212 */ /* 0x000fe400078e33ff */
[----:B------:R-:W-:Y:S02]  /*4e40*/  LOP3.LUT P5, RZ, R48, 0x1, RZ, 0xc0, !PT ;  /* 0x0000000130ff7812 */ /* 0x000fe400078ac0ff */
[C---:B------:R-:W-:Y:S01]  /*4e50*/  SEL R102, R9.reuse, R28, !P4 ;  /* 0x0000001c09667207 */ /* 0x040fe20006000000 */
[----:B------:R-:W-:Y:S01]  /*4e60*/  IMAD.MOV.U32 R28, RZ, RZ, R82 ;  /* 0x000000ffff1c7224 */ /* 0x000fe200078e0052 */
[----:B------:R-:W-:Y:S01]  /*4e70*/  SEL R114, R9, R29, !P4 ;  /* 0x0000001d09727207 */ /* 0x000fe20006000000 */
[----:B------:R-:W-:Y:S01]  /*4e80*/  IMAD.MOV.U32 R29, RZ, RZ, R81 ;  /* 0x000000ffff1d7224 */ /* 0x000fe200078e0051 */
[----:B------:R-:W-:-:S02]  /*4e90*/  PRMT R133, RZ, 0x7610, R133 ;  /* 0x00007610ff857816 */ /* 0x000fc40000000085 */
[----:B------:R-:W-:Y:S02]  /*4ea0*/  PRMT R131, RZ, 0x7610, R131 ;  /* 0x00007610ff837816 */ /* 0x000fe40000000083 */
[C---:B------:R-:W-:Y:S01]  /*4eb0*/  SEL R103, R9.reuse, R7, !P4 ;  /* 0x0000000709677207 */ /* 0x040fe20006000000 */
[----:B------:R-:W-:Y:S01]  /*4ec0*/  VIADD R7, R4, 0xfffffffa ;  /* 0xfffffffa04077836 */ /* 0x000fe20000000000 */
[C---:B------:R-:W-:Y:S01]  /*4ed0*/  SEL R123, R9.reuse, R34, !P4 ;  /* 0x00000022097b7207 */ /* 0x040fe20006000000 */
[----:B------:R-:W-:Y:S01]  /*4ee0*/  IMAD.MOV.U32 R34, RZ, RZ, R74 ;  /* 0x000000ffff227224 */ /* 0x000fe200078e004a */
[----:B------:R-:W-:Y:S01]  /*4ef0*/  SEL R124, R9, R35, !P4 ;  /* 0x00000023097c7207 */ /* 0x000fe20006000000 */
[----:B------:R-:W-:Y:S01]  /*4f00*/  IMAD.MOV.U32 R35, RZ, RZ, R73 ;  /* 0x000000ffff237224 */ /* 0x000fe200078e0049 */
[----:B------:R-:W-:Y:S02]  /*4f10*/  PRMT R128, RZ, 0x7610, R128 ;  /* 0x00007610ff807816 */ /* 0x000fe40000000080 */
[----:B------:R-:W-:-:S02]  /*4f20*/  PRMT R91, RZ, 0x7610, R91 ;  /* 0x00007610ff5b7816 */ /* 0x000fc4000000005b */
[----:B------:R-:W-:Y:S02]  /*4f30*/  SEL R112, R9, R6, !P4 ;  /* 0x0000000609707207 */ /* 0x000fe40006000000 */
[----:B------:R-:W-:Y:S02]  /*4f40*/  SHF.R.U64 R6, R3, 0xb, RZ ;  /* 0x0000000b03067819 */ /* 0x000fe400000012ff */
[C---:B------:R-:W-:Y:S02]  /*4f50*/  SEL R125, R9.reuse, R36, !P4 ;  /* 0x00000024097d7207 */ /* 0x040fe40006000000 */
[C---:B------:R-:W-:Y:S02]  /*4f60*/  SEL R93, R9.reuse, R32, !P4 ;  /* 0x00000020095d7207 */ /* 0x040fe40006000000 */
[C---:B------:R-:W-:Y:S02]  /*4f70*/  SEL R111, R9.reuse, R31, !P4 ;  /* 0x0000001f096f7207 */ /* 0x040fe40006000000 */
[----:B------:R-:W-:-:S02]  /*4f80*/  SEL R118, R9, R30, !P4 ;  /* 0x0000001e09767207 */ /* 0x000fc40006000000 */
[C---:B------:R-:W-:Y:S02]  /*4f90*/  SEL R113, R9.reuse, R27, !P4 ;  /* 0x0000001b09717207 */ /* 0x040fe40006000000 */
[C---:B------:R-:W-:Y:S02]  /*4fa0*/  SEL R116, R9.reuse, R26, !P4 ;  /* 0x0000001a09747207 */ /* 0x040fe40006000000 */
        /* <DEDUP_REMOVED lines=13> */
[----:B------:R-:W-:Y:S01]  /*5080*/  SEL R94, R9, R38, !P4 ;  /* 0x00000026095e7207 */ /* 0x000fe20006000000 */
[----:B------:R-:W-:Y:S01]  /*5090*/  IMAD.MOV.U32 R50, RZ, RZ, R67 ;  /* 0x000000ffff327224 */ /* 0x000fe200078e0043 */
[----:B------:R-:W-:Y:S01]  /*50a0*/  PRMT R95, RZ, 0x7610, R95 ;  /* 0x00007610ff5f7816 */ /* 0x000fe2000000005f */
[----:B------:R-:W-:Y:S01]  /*50b0*/  IMAD.MOV.U32 R48, RZ, RZ, R66 ;  /* 0x000000ffff307224 */ /* 0x000fe200078e0042 */
[----:B------:R-:W-:Y:S01]  /*50c0*/  PRMT R151, RZ, 0x7610, R151 ;  /* 0x00007610ff977816 */ /* 0x000fe20000000097 */
[----:B------:R-:W-:-:S02]  /*50d0*/  IMAD.MOV.U32 R49, RZ, RZ, R68 ;  /* 0x000000ffff317224 */ /* 0x000fc400078e0044 */
[----:B------:R-:W-:Y:S01]  /*50e0*/  IMAD R68, R162, 0x34, RZ ;  /* 0x00000034a2447824 */ /* 0x000fe200078e02ff */
[----:B------:R-:W-:Y:S01]  /*50f0*/  PRMT R132, RZ, 0x7610, R132 ;  /* 0x00007610ff847816 */ /* 0x000fe20000000084 */
[----:B------:R-:W-:Y:S01]  /*5100*/  IMAD.MOV.U32 R30, RZ, RZ, R79 ;  /* 0x000000ffff1e7224 */ /* 0x000fe200078e004f */
[----:B------:R-:W-:Y:S01]  /*5110*/  PRMT R130, RZ, 0x7610, R130 ;  /* 0x00007610ff827816 */ /* 0x000fe20000000082 */
[----:B------:R-:W-:Y:S02]  /*5120*/  IMAD.MOV.U32 R31, RZ, RZ, R78 ;  /* 0x000000ffff1f7224 */ /* 0x000fe400078e004e */
[----:B------:R-:W-:Y:S01]  /*5130*/  IMAD.MOV.U32 R32, RZ, RZ, R77 ;  /* 0x000000ffff207224 */ /* 0x000fe200078e004d */
[----:B------:R-:W-:Y:S01]  /*5140*/  PRMT R90, RZ, 0x7610, R90 ;  /* 0x00007610ff5a7816 */ /* 0x000fe2000000005a */
[----:B------:R-:W-:Y:S01]  /*5150*/  IMAD.MOV.U32 R36, RZ, RZ, R71 ;  /* 0x000000ffff247224 */ /* 0x000fe200078e0047 */
[----:B------:R-:W-:Y:S01]  /*5160*/  PRMT R92, RZ, 0x7610, R92 ;  /* 0x00007610ff5c7816 */ /* 0x000fe2000000005c */
[----:B------:R-:W-:Y:S01]  /*5170*/  VIADD R8, R4, 0xfffffff2 ;  /* 0xfffffff204087836 */ /* 0x000fe20000000000 */
[----:B------:R-:W-:-:S02]  /*5180*/  PRMT R13, RZ, 0x7610, R13 ;  /* 0x00007610ff0d7816 */ /* 0x000fc4000000000d */
[----:B------:R-:W-:Y:S02]  /*5190*/  PRMT R12, RZ, 0x7610, R12 ;  /* 0x00007610ff0c7816 */ /* 0x000fe4000000000c */
[----:B------:R-:W-:Y:S02]  /*51a0*/  PRMT R10, RZ, 0x7610, R10 ;  /* 0x00007610ff0a7816 */ /* 0x000fe4000000000a */
[----:B------:R-:W-:Y:S01]  /*51b0*/  PRMT R11, RZ, 0x7610, R11 ;  /* 0x00007610ff0b7816 */ /* 0x000fe2000000000b */
[----:B------:R-:W-:Y:S01]  /*51c0*/  IMAD R14, R162, 0x15, RZ ;  /* 0x00000015a20e7824 */ /* 0x000fe200078e02ff */
[----:B------:R-:W-:-:S04]  /*51d0*/  @!UP1 UIADD3 UR4, UPT, UPT, -UR4, 0x100000, URZ ;  /* 0x0010000004049890 */ /* 0x000fc8000fffe1ff */
[----:B------:R-:W-:Y:S02]  /*51e0*/  @!UP1 USHF.L.U32 UR5, UR4, 0xb, URZ ;  /* 0x0000000b04059899 */ /* 0x000fe400080006ff */
[----:B------:R-:W-:Y:S01]  /*51f0*/  @!UP1 USHF.L.U32 UR4, UR4, 0x1, URZ ;  /* 0x0000000104049899 */ /* 0x000fe200080006ff */
[----:B------:R-:W-:Y:S01]  /*5200*/  VOTEU.ALL UP1, P0 ;  /* 0x0000000000ff7886 */ /* 0x000fe20000020000 */
[----:B------:R-:W-:Y:S02]  /*5210*/  IMAD.MOV.U32 R38, RZ, RZ, R56 ;  /* 0x000000ffff267224 */ /* 0x000fe400078e0038 */
[----:B------:R-:W-:-:S08]  /*5220*/  IMAD.MOV.U32 R37, RZ, RZ, R35 ;  /* 0x000000ffff257224 */ /* 0x000fd000078e0023 */
[----:B------:R0:W0:Y:S01]  /*5230*/  @!UP1 SYNCS.EXCH.64 URZ, [UR10+0x14008], UR4 ;  /* 0x014008040aff95b2 */ /* 0x0000220008000100 */
[----:B------:R-:W-:Y:S04]  /*5240*/  STS.U16 [R2+UR10+0x4000], R43 ;  /* 0x0040002b02007988 */ /* 0x000fe8000800040a */
[----:B--2---:R-:W-:Y:S01]  /*5250*/  STL.64 [R1+0x7c0], R86 ;  /* 0x0007c05601007387 */ /* 0x004fe20000100a00 */
[C---:B------:R-:W-:Y:S01]  /*5260*/  IMAD R56, R162.reuse, 0x25, RZ ;  /* 0x00000025a2387824 */ /* 0x040fe200078e02ff */
[----:B------:R-:W-:Y:S01]  /*5270*/  PRMT R163, RZ, 0x7610, R163 ;  /* 0x00007610ffa37816 */ /* 0x000fe200000000a3 */
[----:B0-----:R-:W0:Y:S01]  /*5280*/  LDCU UR4, c[0x0][0x3b0] ;  /* 0x00007600ff0477ac */ /* 0x001e220008000800 */
[----:B------:R-:W-:Y:S04]  /*5290*/  STL.64 [R1+0xd0], R100 ;  /* 0x0000d06401007387 */ /* 0x000fe80000100a00 */
[----:B------:R-:W-:Y:S04]  /*52a0*/  STL.64 [R1+0xc8], R98 ;  /* 0x0000c86201007387 */ /* 0x000fe80000100a00 */
[----:B------:R-:W-:Y:S04]  /*52b0*/  STL.64 [R1+0x50], R96 ;  /* 0x0000506001007387 */ /* 0x000fe80000100a00 */
[----:B---3--:R-:W-:Y:S04]  /*52c0*/  STL.64 [R1+0x7c8], R88 ;  /* 0x0007c85801007387 */ /* 0x008fe80000100a00 */
[----:B----4-:R2:W-:Y:S04]  /*52d0*/  STL [R1+0x24c], R80 ;  /* 0x00024c5001007387 */ /* 0x0105e80000100800 */
[----:B------:R3:W-:Y:S01]  /*52e0*/  STL.64 [R1+0x48], R84 ;  /* 0x0000485401007387 */ /* 0x0007e20000100a00 */
[----:B--2---:R-:W-:Y:S01]  /*52f0*/  IMAD R80, R162, 0x1c, RZ ;  /* 0x0000001ca2507824 */ /* 0x004fe200078e02ff */
[----:B-1----:R-:W-:-:S03]  /*5300*/  SEL R96, R9, R33, !P4 ;  /* 0x0000002109607207 */ /* 0x002fc60006000000 */
[----:B------:R-:W-:-:S04]  /*5310*/  IMAD.WIDE R82, R80, 0x2, R160 ;  /* 0x0000000250527825 */ /* 0x000fc800078e02a0 */
[----:B---3--:R-:W-:Y:S01]  /*5320*/  IMAD.MOV.U32 R85, RZ, RZ, R72 ;  /* 0x000000ffff557224 */ /* 0x008fe200078e0048 */
[----:B------:R-:W2:Y:S01]  /*5330*/  @P3 LDG.E.U16 R133, desc[UR24][R82.64] ;  /* 0x0000001852853981 */ /* 0x000ea2000c1e1500 */
[----:B------:R-:W-:Y:S02]  /*5340*/  IMAD R72, R162, 0x2c, RZ ;  /* 0x0000002ca2487824 */ /* 0x000fe400078e02ff */
[----:B------:R-:W-:-:S04]  /*5350*/  IMAD.WIDE R80, R80, 0x2, R158 ;  /* 0x0000000250507825 */ /* 0x000fc800078e029e */
[----:B------:R-:W-:Y:S01]  /*5360*/  IMAD.MOV.U32 R33, RZ, RZ, R75 ;  /* 0x000000ffff217224 */ /* 0x000fe200078e004b */
[----:B------:R-:W3:Y:S01]  /*5370*/  @P3 LDG.E.U16 R131, desc[UR24][R80.64] ;  /* 0x0000001850833981 */ /* 0x000ee2000c1e1500 */
[----:B------:R-:W-:Y:S01]  /*5380*/  IMAD.WIDE R74, R72, 0x2, R160 ;  /* 0x00000002484a7825 */ /* 0x000fe200078e02a0 */
[----:B------:R-:W-:-:S03]  /*5390*/  ISETP.GE.U32.AND P3, PT, R7, 0x7fffffbb, PT ;  /* 0x7fffffbb0700780c */ /* 0x000fc60003f66070 */
[----:B------:R-:W-:Y:S01]  /*53a0*/  IMAD.WIDE R72, R72, 0x2, R158 ;  /* 0x0000000248487825 */ /* 0x000fe200078e029e */
[----:B------:R-:W-:Y:S01]  /*53b0*/  SHF.R.U64 R7, R3, 0x3, RZ ;  /* 0x0000000303077819 */ /* 0x000fe200000012ff */
[----:B------:R-:W4:Y:S04]  /*53c0*/  @P5 LDG.E.U16 R128, desc[UR24][R74.64] ;  /* 0x000000184a805981 */ /* 0x000f28000c1e1500 */
[----:B------:R-:W2:Y:S01]  /*53d0*/  @P5 LDG.E.U16 R91, desc[UR24][R72.64] ;  /* 0x00000018485b5981 */ /* 0x000ea2000c1e1500 */
[----:B------:R-:W-:Y:S01]  /*53e0*/  LOP3.LUT P5, RZ, R7, 0x1, RZ, 0xc0, !PT ;  /* 0x0000000107ff7812 */ /* 0x000fe200078ac0ff */
[----:B------:R-:W-:Y:S01]  /*53f0*/  IMAD.MOV.U32 R88, RZ, RZ, R64 ;  /* 0x000000ffff587224 */ /* 0x000fe200078e0040 */
[C---:B------:R-:W-:Y:S01]  /*5400*/  SEL R98, R9.reuse, R25, !P4 ;  /* 0x0000001909627207 */ /* 0x040fe20006000000 */
[----:B------:R-:W-:Y:S01]  /*5410*/  IMAD R64, R162, 0x3c, RZ ;  /* 0x0000003ca2407824 */ /* 0x000fe200078e02ff */
[C---:B------:R-:W-:Y:S01]  /*5420*/  SEL R97, R9.reuse, R24, !P4 ;  /* 0x0000001809617207 */ /* 0x040fe20006000000 */
[----:B------:R-:W-:Y:S01]  /*5430*/  IMAD.MOV.U32 R89, RZ, RZ, R76 ;  /* 0x000000ffff597224 */ /* 0x000fe200078e004c */
[----:B------:R-:W-:-:S02]  /*5440*/  SEL R100, R9, R22, !P4 ;  /* 0x0000001609647207 */ /* 0x000fc40006000000 */
[C---:B------:R-:W-:Y:S02]  /*5450*/  SEL R101, R9.reuse, R16, !P4 ;  /* 0x0000001009657207 */ /* 0x040fe40006000000 */
[----:B------:R-:W-:Y:S01]  /*5460*/  SEL R99, R9, R18, !P4 ;  /* 0x0000001209637207 */ /* 0x000fe20006000000 */
[----:B------:R-:W-:Y:S01]  /*5470*/  IMAD R76, R162, 0x24, RZ ;  /* 0x00000024a24c7824 */ /* 0x000fe200078e02ff */
[----:B------:R-:W-:Y:S01]  /*5480*/  LOP3.LUT P4, RZ, R6, 0x1, RZ, 0xc0, !PT ;  /* 0x0000000106ff7812 */ /* 0x000fe2000788c0ff */
[----:B------:R-:W-:Y:S02]  /*5490*/  IMAD.MOV.U32 R84, RZ, RZ, R65 ;  /* 0x000000ffff547224 */ /* 0x000fe400078e0041 */
[----:B------:R-:W-:Y:S01]  /*54a0*/  IMAD.WIDE R66, R64, 0x2, R160 ;  /* 0x0000000240427825 */ /* 0x000fe200078e02a0 */
[----:B------:R-:W-:-:S03]  /*54b0*/  SHF.R.U32.HI R6, RZ, 0x2, R5 ;  /* 0x00000002ff067819 */ /* 0x000fc60000011605 */
[----:B------:R-:W-:Y:S01]  /*54c0*/  IMAD.WIDE R64, R64, 0x2, R158 ;  /* 0x0000000240407825 */ /* 0x000fe200078e029e */
[----:B------:R-:W2:Y:S03]  /*54d0*/  @P5 LDG.E.U16 R95, desc[UR24][R66.64] ;  /* 0x00000018425f5981 */ /* 0x000ea6000c1e1500 */
[----:B------:R-:W-:Y:S01]  /*54e0*/  IMAD.MOV.U32 R87, RZ, RZ, R51 ;  /* 0x000000ffff577224 */ /* 0x000fe200078e0033 */
[----:B------:R-:W2:Y:S01]  /*54f0*/  @P5 LDG.E.U16 R151, desc[UR24][R64.64] ;  /* 0x0000001840975981 */ /* 0x000ea2000c1e1500 */
[----:B------:R-:W-:Y:S01]  /*5500*/  IMAD.WIDE R78, R76, 0x2, R160 ;  /* 0x000000024c4e7825 */ /* 0x000fe200078e02a0 */
[----:B------:R-:W-:-:S03]  /*5510*/  LOP3.LUT P5, RZ, R6, 0x1, RZ, 0xc0, !PT ;  /* 0x0000000106ff7812 */ /* 0x000fc600078ac0ff */
[----:B------:R-:W-:Y:S02]  /*5520*/  IMAD.MOV.U32 R51, RZ, RZ, R70 ;  /* 0x000000ffff337224 */ /* 0x000fe400078e0046 */
[----:B------:R-:W-:Y:S01]  /*5530*/  IMAD.MOV.U32 R86, RZ, RZ, R69 ;  /* 0x000000ffff567224 */ /* 0x000fe200078e0045 */
[----:B------:R-:W-:Y:S01]  /*5540*/  SHF.R.U32.HI R7, RZ, 0x1, R5 ;  /* 0x00000001ff077819 */ /* 0x000fe20000011605 */
[----:B------:R-:W-:Y:S01]  /*5550*/  IMAD.WIDE R76, R76, 0x2, R158 ;  /* 0x000000024c4c7825 */ /* 0x000fe200078e029e */
[----:B------:R-:W2:Y:S03]  /*5560*/  @P6 LDG.E.U16 R132, desc[UR24][R78.64] ;  /* 0x000000184e846981 */ /* 0x000ea6000c1e1500 */
[C---:B------:R-:W-:Y:S01]  /*5570*/  IMAD.WIDE R70, R68.reuse, 0x2, R160 ;  /* 0x0000000244467825 */ /* 0x040fe200078e02a0 */
[----:B------:R-:W2:Y:S03]  /*5580*/  @P6 LDG.E.U16 R130, desc[UR24][R76.64] ;  /* 0x000000184c826981 */ /* 0x000ea6000c1e1500 */
[----:B------:R-:W-:Y:S01]  /*5590*/  IMAD.WIDE R68, R68, 0x2, R158 ;  /* 0x0000000244447825 */ /* 0x000fe200078e029e */
[----:B------:R-:W-:Y:S01]  /*55a0*/  ISETP.GE.U32.AND P6, PT, R8, 0x7fffffb3, PT ;  /* 0x7fffffb30800780c */ /* 0x000fe20003fc6070 */
[----:B------:R-:W2:Y:S02]  /*55b0*/  @P4 LDG.E.U16 R90, desc[UR24][R70.64] ;  /* 0x00000018465a4981 */ /* 0x000ea4000c1e1500 */
[----:B------:R-:W-:-:S02]  /*55c0*/  IMAD R6, R162, 0x5, RZ ;  /* 0x00000005a2067824 */ /* 0x000fc400078e02ff */
[----:B------:R-:W2:Y:S01]  /*55d0*/  @P4 LDG.E.U16 R92, desc[UR24][R68.64] ;  /* 0x00000018445c4981 */ /* 0x000ea2000c1e1500 */
[----:B------:R-:W-:Y:S01]  /*55e0*/  LOP3.LUT P4, RZ, R7, 0x1, RZ, 0xc0, !PT ;  /* 0x0000000107ff7812 */ /* 0x000fe2000788c0ff */
[----:B------:R-:W-:-:S04]  /*55f0*/  IMAD.WIDE R20, R6, 0x2, R160 ;  /* 0x0000000206147825 */ /* 0x000fc800078e02a0 */
[----:B------:R-:W-:Y:S01]  /*5600*/  IMAD.WIDE R22, R6, 0x2, R158 ;  /* 0x0000000206167825 */ /* 0x000fe200078e029e */
[----:B------:R-:W-:Y:S01]  /*5610*/  SHF.R.U32.HI R6, RZ, 0xa, R5 ;  /* 0x0000000aff067819 */ /* 0x000fe20000011605 */
[----:B------:R-:W2:Y:S02]  /*5620*/  @!P3 LDG.E.U16 R13, desc[UR24][R20.64] ;  /* 0x00000018140db981 */ /* 0x000ea4000c1e1500 */
[----:B------:R-:W-:Y:S02]  /*5630*/  IMAD R7, R162, 0xd, RZ ;  /* 0x0000000da2077824 */ /* 0x000fe400078e02ff */
[----:B------:R-:W2:Y:S01]  /*5640*/  @!P3 LDG.E.U16 R12, desc[UR24][R22.64] ;  /* 0x00000018160cb981 */ /* 0x000ea2000c1e1500 */
[----:B------:R-:W-:Y:S01]  /*5650*/  LOP3.LUT P3, RZ, R6, 0x1, RZ, 0xc0, !PT ;  /* 0x0000000106ff7812 */ /* 0x000fe2000786c0ff */
[C---:B------:R-:W-:Y:S02]  /*5660*/  IMAD.WIDE R24, R7.reuse, 0x2, R160 ;  /* 0x0000000207187825 */ /* 0x040fe400078e02a0 */
[----:B------:R-:W-:Y:S02]  /*5670*/  STL.64 [R1+0x140], R20 ;  /* 0x0001401401007387 */ /* 0x000fe40000100a00 */
[----:B------:R-:W-:-:S02]  /*5680*/  IMAD.WIDE R26, R7, 0x2, R158 ;  /* 0x00000002071a7825 */ /* 0x000fc400078e029e */
[----:B------:R-:W-:Y:S01]  /*5690*/  STL.64 [R1+0x138], R22 ;  /* 0x0001381601007387 */ /* 0x000fe20000100a00 */
[----:B------:R-:W-:-:S03]  /*56a0*/  PRMT R9, RZ, 0x7610, R9 ;  /* 0x00007610ff097816 */ /* 0x000fc60000000009 */
[----:B------:R-:W-:Y:S01]  /*56b0*/  STL.64 [R1+0xc0], R24 ;  /* 0x0000c01801007387 */ /* 0x000fe20000100a00 */
[----:B------:R-:W-:-:S03]  /*56c0*/  PRMT R8, RZ, 0x7610, R8 ;  /* 0x00007610ff087816 */ /* 0x000fc60000000008 */
[----:B------:R1:W-:Y:S01]  /*56d0*/  STL.64 [R1+0xb8], R26 ;  /* 0x0000b81a01007387 */ /* 0x0003e20000100a00 */
[----:B------:R-:W-:-:S03]  /*56e0*/  IMAD.WIDE R18, R14, 0x2, R160 ;  /* 0x000000020e127825 */ /* 0x000fc600078e02a0 */
[----:B------:R1:W2:Y:S01]  /*56f0*/  @!P6 LDG.E.U16 R10, desc[UR24][R26.64] ;  /* 0x000000181a0ae981 */ /* 0x0002a2000c1e1500 */
[----:B------:R-:W-:Y:S01]  /*5700*/  IMAD.WIDE R16, R14, 0x2, R158 ;  /* 0x000000020e107825 */ /* 0x000fe200078e029e */
[----:B------:R-:W-:Y:S02]  /*5710*/  SHF.R.U64 R14, R3, 0x1a, RZ ;  /* 0x0000001a030e7819 */ /* 0x000fe400000012ff */
[----:B------:R0:W2:Y:S01]  /*5720*/  @!P6 LDG.E.U16 R11, desc[UR24][R24.64] ;  /* 0x00000018180be981 */ /* 0x0000a2000c1e1500 */
[----:B------:R-:W-:Y:S02]  /*5730*/  PRMT R7, RZ, 0x7610, R7 ;  /* 0x00007610ff077816 */ /* 0x000fe40000000007 */
[----:B------:R-:W-:Y:S01]  /*5740*/  PRMT R6, RZ, 0x7610, R6 ;  /* 0x00007610ff067816 */ /* 0x000fe20000000006 */
[----:B------:R0:W2:Y:S01]  /*5750*/  @P3 LDG.E.U16 R9, desc[UR24][R18.64] ;  /* 0x0000001812093981 */ /* 0x0000a2000c1e1500 */
[----:B-1----:R-:W-:Y:S02]  /*5760*/  IMAD.MOV.U32 R26, RZ, RZ, R28 ;  /* 0x000000ffff1a7224 */ /* 0x002fe400078e001c */
[----:B------:R-:W-:Y:S01]  /*5770*/  IMAD.MOV.U32 R28, RZ, RZ, R60 ;  /* 0x000000ffff1c7224 */ /* 0x000fe200078e003c */
[----:B------:R1:W2:Y:S01]  /*5780*/  @P3 LDG.E.U16 R8, desc[UR24][R16.64] ;  /* 0x0000001810083981 */ /* 0x0002a2000c1e1500 */
[----:B------:R-:W-:-:S02]  /*5790*/  IMAD R60, R162, 0x1d, RZ ;  /* 0x0000001da23c7824 */ /* 0x000fc400078e02ff */
[----:B0-----:R-:W-:Y:S02]  /*57a0*/  IMAD.MOV.U32 R24, RZ, RZ, R89 ;  /* 0x000000ffff187224 */ /* 0x001fe400078e0059 */
[----:B------:R-:W-:Y:S02]  /*57b0*/  IMAD.MOV.U32 R89, RZ, RZ, R49 ;  /* 0x000000ffff597224 */ /* 0x000fe400078e0031 */
[----:B------:R-:W-:Y:S02]  /*57c0*/  IMAD.MOV.U32 R25, RZ, RZ, R63 ;  /* 0x000000ffff197224 */ /* 0x000fe400078e003f */
[----:B------:R-:W-:Y:S02]  /*57d0*/  IMAD.MOV.U32 R27, RZ, RZ, R62 ;  /* 0x000000ffff1b7224 */ /* 0x000fe400078e003e */
[----:B------:R-:W-:Y:S02]  /*57e0*/  IMAD.MOV.U32 R49, RZ, RZ, R86 ;  /* 0x000000ffff317224 */ /* 0x000fe400078e0056 */
[----:B------:R-:W-:Y:S01]  /*57f0*/  IMAD.WIDE R62, R60, 0x2, R160 ;  /* 0x000000023c3e7825 */ /* 0x000fe200078e02a0 */
[----:B------:R-:W-:-:S03]  /*5800*/  LOP3.LUT P3, RZ, R14, 0x1, RZ, 0xc0, !PT ;  /* 0x000000010eff7812 */ /* 0x000fc6000786c0ff */
[----:B------:R-:W-:Y:S01]  /*5810*/  IMAD.MOV.U32 R86, RZ, RZ, R61 ;  /* 0x000000ffff567224 */ /* 0x000fe200078e003d */
[----:B------:R-:W2:Y:S01]  /*5820*/  @P5 LDG.E.U16 R7, desc[UR24][R62.64] ;  /* 0x000000183e075981 */ /* 0x000ea2000c1e1500 */
[----:B------:R-:W-:Y:S01]  /*5830*/  IMAD.WIDE R60, R60, 0x2, R158 ;  /* 0x000000023c3c7825 */ /* 0x000fe200078e029e */
[----:B------:R-:W-:-:S04]  /*5840*/  SHF.R.U64 R14, R3, 0x12, RZ ;  /* 0x00000012030e7819 */ /* 0x000fc800000012ff */
[----:B------:R-:W2:Y:S01]  /*5850*/  @P5 LDG.E.U16 R6, desc[UR24][R60.64] ;  /* 0x000000183c065981 */ /* 0x000ea2000c1e1500 */
[----:B------:R-:W-:Y:S01]  /*5860*/  LOP3.LUT P5, RZ, R14, 0x1, RZ, 0xc0, !PT ;  /* 0x000000010eff7812 */ /* 0x000fe200078ac0ff */
[----:B------:R-:W-:Y:S02]  /*5870*/  IMAD.MOV.U32 R14, RZ, RZ, R89 ;  /* 0x000000ffff0e7224 */ /* 0x000fe400078e0059 */
[----:B------:R0:W-:Y:S02]  /*5880*/  STL.64 [R1+0x40], R18 ;  /* 0x0000401201007387 */ /* 0x0001e40000100a00 */
[----:B------:R-:W-:Y:S02]  /*5890*/  IMAD.MOV.U32 R43, RZ, RZ, R14 ;  /* 0x000000ffff2b7224 */ /* 0x000fe400078e000e */
[----:B------:R1:W-:Y:S01]  /*58a0*/  STL.64 [R1+0x38], R16 ;  /* 0x0000381001007387 */ /* 0x0003e20000100a00 */
[----:B------:R-:W-:Y:S02]  /*58b0*/  IMAD.MOV.U32 R14, RZ, RZ, R38 ;  /* 0x000000ffff0e7224 */ /* 0x000fe400078e0026 */
[----:B------:R-:W-:-:S02]  /*58c0*/  IMAD.MOV.U32 R38, RZ, RZ, R37 ;  /* 0x000000ffff267224 */ /* 0x000fc400078e0025 */
[----:B0-----:R-:W-:Y:S02]  /*58d0*/  IMAD.MOV.U32 R19, RZ, RZ, R28 ;  /* 0x000000ffff137224 */ /* 0x001fe400078e001c */
[----:B-1----:R-:W-:Y:S02]  /*58e0*/  IMAD.MOV.U32 R17, RZ, RZ, R25 ;  /* 0x000000ffff117224 */ /* 0x002fe400078e0019 */
[----:B------:R-:W-:Y:S02]  /*58f0*/  IMAD.MOV.U32 R16, RZ, RZ, R24 ;  /* 0x000000ffff107224 */ /* 0x000fe400078e0018 */
[----:B------:R-:W-:Y:S02]  /*5900*/  IMAD.MOV.U32 R37, RZ, RZ, R19 ;  /* 0x000000ffff257224 */ /* 0x000fe400078e0013 */
[----:B------:R-:W-:Y:S02]  /*5910*/  IMAD.MOV.U32 R19, RZ, RZ, R17 ;  /* 0x000000ffff137224 */ /* 0x000fe400078e0011 */
[----:B------:R-:W-:-:S02]  /*5920*/  IMAD.MOV.U32 R17, RZ, RZ, R16 ;  /* 0x000000ffff117224 */ /* 0x000fc400078e0010 */
[----:B------:R-:W-:Y:S01]  /*5930*/  IMAD.MOV.U32 R16, RZ, RZ, R26 ;  /* 0x000000ffff107224 */ /* 0x000fe200078e001a */
[----:B------:R0:W-:Y:S01]  /*5940*/  STS.U16 [R2+UR10+0x1800], R43 ;  /* 0x0018002b02007988 */ /* 0x0001e2000800040a */
[----:B------:R-:W-:Y:S02]  /*5950*/  IMAD.MOV.U32 R26, RZ, RZ, R29 ;  /* 0x000000ffff1a7224 */ /* 0x000fe400078e001d */
[----:B------:R-:W-:Y:S02]  /*5960*/  IMAD.MOV.U32 R20, RZ, RZ, R55 ;  /* 0x000000ffff147224 */ /* 0x000fe400078e0037 */
[----:B------:R-:W-:Y:S02]  /*5970*/  IMAD.MOV.U32 R29, RZ, RZ, R30 ;  /* 0x000000ffff1d7224 */ /* 0x000fe400078e001e */
[----:B------:R-:W-:Y:S02]  /*5980*/  IMAD.MOV.U32 R21, RZ, RZ, R54 ;  /* 0x000000ffff157224 */ /* 0x000fe400078e0036 */
[----:B------:R-:W-:-:S02]  /*5990*/  IMAD.MOV.U32 R30, RZ, RZ, R31 ;  /* 0x000000ffff1e7224 */ /* 0x000fc400078e001f */
[----:B0-----:R-:W-:Y:S02]  /*59a0*/  IMAD.MOV.U32 R43, RZ, RZ, R14 ;  /* 0x000000ffff2b7224 */ /* 0x001fe400078e000e */
[----:B------:R-:W-:Y:S02]  /*59b0*/  IMAD.MOV.U32 R22, RZ, RZ, R53 ;  /* 0x000000ffff167224 */ /* 0x000fe400078e0035 */
[----:B------:R-:W-:Y:S02]  /*59c0*/  IMAD.MOV.U32 R31, RZ, RZ, R32 ;  /* 0x000000ffff1f7224 */ /* 0x000fe400078e0020 */
[----:B------:R-:W-:Y:S02]  /*59d0*/  IMAD.MOV.U32 R14, RZ, RZ, R37 ;  /* 0x000000ffff0e7224 */ /* 0x000fe400078e0025 */
[----:B------:R-:W-:Y:S02]  /*59e0*/  IMAD.MOV.U32 R32, RZ, RZ, R33 ;  /* 0x000000ffff207224 */ /* 0x000fe400078e0021 */
[----:B------:R-:W-:-:S02]  /*59f0*/  IMAD.MOV.U32 R37, RZ, RZ, R17 ;  /* 0x000000ffff257224 */ /* 0x000fc400078e0011 */
[----:B------:R-:W-:Y:S02]  /*5a00*/  IMAD.MOV.U32 R33, RZ, RZ, R34 ;  /* 0x000000ffff217224 */ /* 0x000fe400078e0022 */
[----:B------:R-:W-:Y:S02]  /*5a10*/  IMAD.MOV.U32 R17, RZ, RZ, R20 ;  /* 0x000000ffff117224 */ /* 0x000fe400078e0014 */
[----:B------:R-:W-:Y:S02]  /*5a20*/  IMAD.MOV.U32 R34, RZ, RZ, R87 ;  /* 0x000000ffff227224 */ /* 0x000fe400078e0057 */
[----:B------:R-:W-:Y:S02]  /*5a30*/  IMAD.MOV.U32 R20, RZ, RZ, R21 ;  /* 0x000000ffff147224 */ /* 0x000fe400078e0015 */
[----:B------:R-:W-:Y:S02]  /*5a40*/  IMAD.MOV.U32 R87, RZ, RZ, R149 ;  /* 0x000000ffff577224 */ /* 0x000fe400078e0095 */
[----:B------:R-:W-:Y:S01]  /*5a50*/  IMAD.MOV.U32 R21, RZ, RZ, R22 ;  /* 0x000000ffff157224 */ /* 0x000fe200078e0016 */
[----:B------:R-:W2:Y:S01]  /*5a60*/  LDL.LU R149, [R1+0x7f0] ;  /* 0x0007f00001957983 */ /* 0x000ea20000300800 */
[----:B------:R-:W-:-:S03]  /*5a70*/  IMAD.MOV.U32 R22, RZ, RZ, R143 ;  /* 0x000000ffff167224 */ /* 0x000fc600078e008f */
[----:B------:R-:W2:Y:S04]  /*5a80*/  LDL.LU R143, [R1+0x7ec] ;  /* 0x0007ec00018f7983 */ /* 0x000ea80000300800 */
[----:B------:R0:W-:Y:S04]  /*5a90*/  STS.U16 [R2+UR10+0x1c00], R43 ;  /* 0x001c002b02007988 */ /* 0x0001e8000800040a */
[----:B0-----:R-:W2:Y:S04]  /*5aa0*/  LDL.LU R43, [R1+0x20] ;  /* 0x00002000012b7983 */ /* 0x001ea80000300800 */
[----:B------:R0:W-:Y:S04]  /*5ab0*/  STS.U16 [R2+UR10+0x400], R42 ;  /* 0x0004002a02007988 */ /* 0x0001e8000800040a */
[----:B------:R1:W-:Y:S01]  /*5ac0*/  STS.U16 [R2+UR10], R44 ;  /* 0x0000002c02007988 */ /* 0x0003e2000800040a */
[----:B0-----:R-:W-:-:S02]  /*5ad0*/  IMAD.MOV.U32 R42, RZ, RZ, R38 ;  /* 0x000000ffff2a7224 */ /* 0x001fc400078e0026 */
[----:B------:R-:W-:Y:S01]  /*5ae0*/  IMAD.MOV.U32 R38, RZ, RZ, R16 ;  /* 0x000000ffff267224 */ /* 0x000fe200078e0010 */
[----:B------:R-:W-:Y:S01]  /*5af0*/  LOP3.LUT R16, R2, 0x10, RZ, 0x3c, !PT ;  /* 0x0000001002107812 */ /* 0x000fe200078e3cff */
[----:B-1----:R-:W-:Y:S01]  /*5b00*/  IMAD.MOV.U32 R44, RZ, RZ, R51 ;  /* 0x000000ffff2c7224 */ /* 0x002fe200078e0033 */
[----:B------:R-:W-:Y:S04]  /*5b10*/  STS.U16 [R2+UR10+0x4400], R41 ;  /* 0x0044002902007988 */ /* 0x000fe8000800040a */
        /* <DEDUP_REMOVED lines=9> */
[----:B--2---:R-:W-:Y:S04]  /*5bb0*/  STS.U16 [R2+UR10+0x5c00], R43 ;  /* 0x005c002b02007988 */ /* 0x004fe8000800040a */
[----:B------:R-:W-:Y:S04]  /*5bc0*/  STS.U16 [R16+UR10+0x480], R14 ;  /* 0x0004800e10007988 */ /* 0x000fe8000800040a */
[----:B------:R0:W-:Y:S04]  /*5bd0*/  STS.U16 [R16+UR10+0x4480], R149 ;  /* 0x0044809510007988 */ /* 0x0001e8000800040a */
[----:B------:R1:W-:Y:S04]  /*5be0*/  STS.U16 [R16+UR10+0x880], R148 ;  /* 0x0008809410007988 */ /* 0x0003e8000800040a */
[----:B0-----:R-:W2:Y:S04]  /*5bf0*/  LDL.LU R149, [R1+0x7e8] ;  /* 0x0007e80001957983 */ /* 0x001ea80000300800 */
[----:B-1----:R-:W3:Y:S01]  /*5c00*/  LDL.LU R148, [R1+0x7e4] ;  /* 0x0007e40001947983 */ /* 0x002ee20000300800 */
[----:B------:R-:W-:-:S02]  /*5c10*/  IMAD.MOV.U32 R23, RZ, RZ, R36 ;  /* 0x000000ffff177224 */ /* 0x000fc400078e0024 */
[----:B------:R-:W-:Y:S01]  /*5c20*/  IMAD.MOV.U32 R36, RZ, RZ, R86 ;  /* 0x000000ffff247224 */ /* 0x000fe200078e0056 */
[----:B------:R-:W-:Y:S01]  /*5c30*/  PRMT R157, RZ, 0x7610, R157 ;  /* 0x00007610ff9d7816 */ /* 0x000fe2000000009d */
[----:B------:R-:W-:Y:S02]  /*5c40*/  IMAD.MOV.U32 R18, RZ, RZ, R27 ;  /* 0x000000ffff127224 */ /* 0x000fe400078e001b */
[----:B------:R-:W-:Y:S02]  /*5c50*/  IMAD.MOV.U32 R86, RZ, RZ, R59 ;  /* 0x000000ffff567224 */ /* 0x000fe400078e003b */
[----:B------:R-:W-:Y:S02]  /*5c60*/  IMAD.MOV.U32 R89, RZ, RZ, R58 ;  /* 0x000000ffff597224 */ /* 0x000fe400078e003a */
[----:B------:R-:W-:Y:S02]  /*5c70*/  IMAD.MOV.U32 R28, RZ, RZ, R57 ;  /* 0x000000ffff1c7224 */ /* 0x000fe400078e0039 */
[----:B------:R-:W-:-:S02]  /*5c80*/  IMAD.MOV.U32 R27, RZ, RZ, R52 ;  /* 0x000000ffff1b7224 */ /* 0x000fc400078e0034 */
[----:B------:R-:W-:Y:S01]  /*5c90*/  IMAD.WIDE R58, R56, 0x2, R160 ;  /* 0x00000002383a7825 */ /* 0x000fe200078e02a0 */
[----:B------:R-:W-:-:S03]  /*5ca0*/  SHF.R.U32.HI R15, RZ, 0x8, R5 ;  /* 0x00000008ff0f7819 */ /* 0x000fc60000011605 */
[----:B------:R-:W-:Y:S01]  /*5cb0*/  IMAD.WIDE R56, R56, 0x2, R158 ;  /* 0x0000000238387825 */ /* 0x000fe200078e029e */
[----:B------:R-:W-:Y:S01]  /*5cc0*/  SHF.R.U32.HI R5, RZ, 0x9, R5 ;  /* 0x00000009ff057819 */ /* 0x000fe20000011605 */
[----:B------:R-:W4:Y:S02]  /*5cd0*/  @P3 LDG.E.U16 R163, desc[UR24][R58.64] ;  /* 0x000000183aa33981 */ /* 0x000f24000c1e1500 */
[----:B------:R-:W-:Y:S01]  /*5ce0*/  IMAD R52, R162, 0x2d, RZ ;  /* 0x0000002da2347824 */ /* 0x000fe200078e02ff */
[----:B------:R-:W-:Y:S01]  /*5cf0*/  PRMT R156, RZ, 0x7610, R156 ;  /* 0x00007610ff9c7816 */ /* 0x000fe2000000009c */
[----:B------:R-:W4:Y:S01]  /*5d00*/  @P3 LDG.E.U16 R157, desc[UR24][R56.64] ;  /* 0x00000018389d3981 */ /* 0x000f22000c1e1500 */
[----:B------:R-:W-:Y:S01]  /*5d10*/  PRMT R155, RZ, 0x7610, R155 ;  /* 0x00007610ff9b7816 */ /* 0x000fe2000000009b */
[----:B------:R-:W-:Y:S01]  /*5d20*/  IMAD.WIDE R54, R52, 0x2, R160 ;  /* 0x0000000234367825 */ /* 0x000fe200078e02a0 */
[----:B------:R-:W-:-:S03]  /*5d30*/  LOP3.LUT P3, RZ, R5, 0x1, RZ, 0xc0, !PT ;  /* 0x0000000105ff7812 */ /* 0x000fc6000786c0ff */
[----:B------:R-:W-:Y:S01]  /*5d40*/  IMAD.WIDE R52, R52, 0x2, R158 ;  /* 0x0000000234347825 */ /* 0x000fe200078e029e */
[----:B------:R-:W-:Y:S01]  /*5d50*/  SHF.R.U64 R5, R3, 0xa, RZ ;  /* 0x0000000a03057819 */ /* 0x000fe200000012ff */
[----:B------:R-:W4:Y:S04]  /*5d60*/  @P5 LDG.E.U16 R156, desc[UR24][R54.64] ;  /* 0x00000018369c5981 */ /* 0x000f28000c1e1500 */
[----:B------:R-:W4:Y:S01]  /*5d70*/  @P5 LDG.E.U16 R155, desc[UR24][R52.64] ;  /* 0x00000018349b5981 */ /* 0x000f22000c1e1500 */
[----:B------:R-:W-:Y:S01]  /*5d80*/  LOP3.LUT P5, RZ, R5, 0x1, RZ, 0xc0, !PT ;  /* 0x0000000105ff7812 */ /* 0x000fe200078ac0ff */
[----:B------:R-:W-:Y:S02]  /*5d90*/  IMAD.MOV.U32 R24, RZ, RZ, R48 ;  /* 0x000000ffff187224 */ /* 0x000fe400078e0030 */
[----:B------:R-:W-:-:S02]  /*5da0*/  IMAD R48, R162, 0x35, RZ ;  /* 0x00000035a2307824 */ /* 0x000fc400078e02ff */
[----:B------:R-:W-:Y:S01]  /*5db0*/  IMAD.MOV.U32 R25, RZ, RZ, R88 ;  /* 0x000000ffff197224 */ /* 0x000fe200078e0058 */
[----:B------:R-:W-:Y:S01]  /*5dc0*/  PRMT R154, RZ, 0x7610, R154 ;  /* 0x00007610ff9a7816 */ /* 0x000fe2000000009a */
[----:B------:R-:W-:Y:S01]  /*5dd0*/  IMAD.MOV.U32 R88, RZ, RZ, R50 ;  /* 0x000000ffff587224 */ /* 0x000fe200078e0032 */
[----:B------:R-:W-:Y:S01]  /*5de0*/  PRMT R153, RZ, 0x7610, R153 ;  /* 0x00007610ff997816 */ /* 0x000fe20000000099 */
[----:B------:R-:W-:Y:S02]  /*5df0*/  IMAD.MOV.U32 R35, RZ, RZ, R49 ;  /* 0x000000ffff237224 */ /* 0x000fe400078e0031 */
[----:B------:R-:W-:Y:S01]  /*5e00*/  IMAD.WIDE R50, R48, 0x2, R160 ;  /* 0x0000000230327825 */ /* 0x000fe200078e02a0 */
[----:B------:R-:W-:-:S03]  /*5e10*/  SHF.R.U64 R5, R3, 0x2, RZ ;  /* 0x0000000203057819 */ /* 0x000fc600000012ff */
[----:B------:R-:W-:Y:S01]  /*5e20*/  IMAD.WIDE R48, R48, 0x2, R158 ;  /* 0x0000000230307825 */ /* 0x000fe200078e029e */
[----:B------:R-:W4:Y:S04]  /*5e30*/  @P5 LDG.E.U16 R154, desc[UR24][R50.64] ;  /* 0x00000018329a5981 */ /* 0x000f28000c1e1500 */
[----:B------:R-:W4:Y:S01]  /*5e40*/  @P5 LDG.E.U16 R153, desc[UR24][R48.64] ;  /* 0x0000001830995981 */ /* 0x000f22000c1e1500 */
[----:B------:R-:W-:Y:S01]  /*5e50*/  LOP3.LUT P5, RZ, R5, 0x1, RZ, 0xc0, !PT ;  /* 0x0000000105ff7812 */ /* 0x000fe200078ac0ff */
[----:B------:R-:W-:Y:S01]  /*5e60*/  IMAD R44, R162, 0x3d, RZ ;  /* 0x0000003da22c7824 */ /* 0x000fe200078e02ff */
[----:B------:R-:W-:Y:S02]  /*5e70*/  PRMT R152, RZ, 0x7610, R152 ;  /* 0x00007610ff987816 */ /* 0x000fe40000000098 */
[----:B------:R-:W-:Y:S01]  /*5e80*/  PRMT R150, RZ, 0x7610, R150 ;  /* 0x00007610ff967816 */ /* 0x000fe20000000096 */
[----:B------:R-:W-:-:S04]  /*5e90*/  IMAD.WIDE R46, R44, 0x2, R160 ;  /* 0x000000022c2e7825 */ /* 0x000fc800078e02a0 */
[----:B------:R-:W-:-:S04]  /*5ea0*/  IMAD.WIDE R44, R44, 0x2, R158 ;  /* 0x000000022c2c7825 */ /* 0x000fc800078e029e */
[----:B------:R-:W-:Y:S01]  /*5eb0*/  VIADD R5, R4, 0xfffffff9 ;  /* 0xfffffff904057836 */ /* 0x000fe20000000000 */
[----:B------:R-:W4:Y:S04]  /*5ec0*/  @P5 LDG.E.U16 R152, desc[UR24][R46.64] ;  /* 0x000000182e985981 */ /* 0x000f28000c1e1500 */
[----:B------:R-:W4:Y:S01]  /*5ed0*/  @P5 LDG.E.U16 R150, desc[UR24][R44.64] ;  /* 0x000000182c965981 */ /* 0x000f22000c1e1500 */
[----:B------:R-:W-:Y:S01]  /*5ee0*/  ISETP.GE.U32.AND P5, PT, R5, 0x7fffffba, PT ;  /* 0x7fffffba0500780c */ /* 0x000fe20003fa6070 */
[----:B------:R-:W-:Y:S02]  /*5ef0*/  IMAD R5, R162, 0x6, RZ ;  /* 0x00000006a2057824 */ /* 0x000fe400078e02ff */
[----:B------:R-:W-:Y:S02]  /*5f00*/  STS.U16 [R16+UR10+0x4880], R38 ;  /* 0x0048802610007988 */ /* 0x000fe4000800040a */
[----:B------:R-:W-:-:S02]  /*5f10*/  IMAD.WIDE R42, R5, 0x2, R160 ;  /* 0x00000002052a7825 */ /* 0x000fc400078e02a0 */
[----:B------:R-:W-:Y:S02]  /*5f20*/  STS.U16 [R16+UR10+0xc80], R37 ;  /* 0x000c802510007988 */ /* 0x000fe4000800040a */
[----:B------:R-:W-:Y:S02]  /*5f30*/  IMAD.WIDE R40, R5, 0x2, R158 ;  /* 0x0000000205287825 */ /* 0x000fe400078e029e */
[----:B------:R-:W-:Y:S02]  /*5f40*/  STS.U16 [R16+UR10+0x4c80], R19 ;  /* 0x004c801310007988 */ /* 0x000fe4000800040a */
[----:B------:R-:W-:Y:S02]  /*5f50*/  VIADD R5, R4, 0xfffffff1 ;  /* 0xfffffff104057836 */ /* 0x000fe40000000000 */
[----:B------:R-:W-:Y:S04]  /*5f60*/  STS.U16 [R16+UR10+0x1080], R18 ;  /* 0x0010801210007988 */ /* 0x000fe8000800040a */
[----:B------:R0:W-:Y:S01]  /*5f70*/  STS.U16 [R16+UR10+0x5080], R147 ;  /* 0x0050809310007988 */ /* 0x0001e2000800040a */
[----:B------:R-:W-:-:S03]  /*5f80*/  LOP3.LUT R14, R2, 0x20, RZ, 0x3c, !PT ;  /* 0x00000020020e7812 */ /* 0x000fc600078e3cff */
[----:B------:R-:W-:Y:S04]  /*5f90*/  STL.64 [R1+0x130], R42 ;  /* 0x0001302a01007387 */ /* 0x000fe80000100a00 */
[----:B------:R1:W-:Y:S04]  /*5fa0*/  STS.U16 [R16+UR10+0x1480], R146 ;  /* 0x0014809210007988 */ /* 0x0003e8000800040a */
[----:B------:R-:W-:Y:S04]  /*5fb0*/  STL.64 [R1+0x128], R40 ;  /* 0x0001282801007387 */ /* 0x000fe80000100a00 */
[----:B------:R-:W-:Y:S04]  /*5fc0*/  STS.U16 [R16+UR10+0x5480], R17 ;  /* 0x0054801110007988 */ /* 0x000fe8000800040a */
[----:B0-----:R-:W4:Y:S04]  /*5fd0*/  LDL.LU R147, [R1+0x7e0] ;  /* 0x0007e00001937983 */ /* 0x001f280000300800 */
[----:B------:R-:W-:Y:S04]  /*5fe0*/  STS.U16 [R16+UR10+0x1880], R20 ;  /* 0x0018801410007988 */ /* 0x000fe8000800040a */
[----:B-1----:R-:W4:Y:S04]  /*5ff0*/  LDL.LU R146, [R1+0x7dc] ;  /* 0x0007dc0001927983 */ /* 0x002f280000300800 */
        /* <DEDUP_REMOVED lines=8> */
[----:B------:R0:W-:Y:S04]  /*6080*/  STS.U16 [R14+UR10+0x4500], R142 ;  /* 0x0045008e0e007988 */ /* 0x0001e8000800040a */
[----:B------:R1:W-:Y:S04]  /*6090*/  STS.U16 [R14+UR10+0x900], R145 ;  /* 0x000900910e007988 */ /* 0x0003e8000800040a */
[----:B------:R0:W-:Y:S01]  /*60a0*/  STS.U16 [R14+UR10+0x4900], R144 ;  /* 0x004900900e007988 */ /* 0x0001e2000800040a */
[----:B--2---:R-:W-:-:S02]  /*60b0*/  PRMT R149, RZ, 0x7610, R149 ;  /* 0x00007610ff957816 */ /* 0x004fc40000000095 */
[----:B---3--:R-:W-:-:S04]  /*60c0*/  PRMT R148, RZ, 0x7610, R148 ;  /* 0x00007610ff947816 */ /* 0x008fc80000000094 */
[----:B------:R-:W2:Y:S04]  /*60d0*/  @!P5 LDG.E.U16 R149, desc[UR24][R42.64] ;  /* 0x000000182a95d981 */ /* 0x000ea8000c1e1500 */
[----:B------:R3:W2:Y:S01]  /*60e0*/  @!P5 LDG.E.U16 R148, desc[UR24][R40.64] ;  /* 0x000000182894d981 */ /* 0x0006a2000c1e1500 */
[----:B------:R-:W-:Y:S01]  /*60f0*/  ISETP.GE.U32.AND P5, PT, R5, 0x7fffffb2, PT ;  /* 0x7fffffb20500780c */ /* 0x000fe20003fa6070 */
[----:B------:R-:W-:-:S04]  /*6100*/  IMAD R5, R162, 0xe, RZ ;  /* 0x0000000ea2057824 */ /* 0x000fc800078e02ff */
[----:B------:R-:W-:-:S04]  /*6110*/  IMAD.WIDE R38, R5, 0x2, R160 ;  /* 0x0000000205267825 */ /* 0x000fc800078e02a0 */
[----:B------:R-:W-:Y:S01]  /*6120*/  IMAD.WIDE R18, R5, 0x2, R158 ;  /* 0x0000000205127825 */ /* 0x000fe200078e029e */
[----:B------:R-:W-:Y:S04]  /*6130*/  STL.64 [R1+0xb0], R38 ;  /* 0x0000b02601007387 */ /* 0x000fe80000100a00 */
[----:B------:R-:W-:Y:S04]  /*6140*/  STL.64 [R1+0xa8], R18 ;  /* 0x0000a81201007387 */ /* 0x000fe80000100a00 */
[----:B0-----:R-:W2:Y:S04]  /*6150*/  LDL.LU R142, [R1+0x7d8] ;  /* 0x0007d800018e7983 */ /* 0x001ea80000300800 */
[----:B-1----:R-:W2:Y:S04]  /*6160*/  LDL.LU R145, [R1+0x7d4] ;  /* 0x0007d40001917983 */ /* 0x002ea80000300800 */
[----:B------:R-:W2:Y:S01]  /*6170*/  LDL.LU R144, [R1+0x7d0] ;  /* 0x0007d00001907983 */ /* 0x000ea20000300800 */
[----:B------:R-:W-:-:S03]  /*6180*/  VIADD R5, R4, 0xfffffff8 ;  /* 0xfffffff804057836 */ /* 0x000fc60000000000 */
[----:B------:R-:W-:Y:S01]  /*6190*/  STS.U16 [R14+UR10+0xd00], R29 ;  /* 0x000d001d0e007988 */ /* 0x000fe2000800040a */
[----:B---3--:R-:W-:-:S03]  /*61a0*/  IMAD R40, R162, 0x1e, RZ ;  /* 0x0000001ea2287824 */ /* 0x008fc600078e02ff */
[----:B------:R-:W-:Y:S04]  /*61b0*/  STS.U16 [R14+UR10+0x4d00], R30 ;  /* 0x004d001e0e007988 */ /* 0x000fe8000800040a */
[----:B------:R-:W-:Y:S01]  /*61c0*/  STS.U16 [R14+UR10+0x1100], R31 ;  /* 0x0011001f0e007988 */ /* 0x000fe2000800040a */
[----:B------:R-:W-:-:S03]  /*61d0*/  PRMT R143, RZ, 0x7610, R143 ;  /* 0x00007610ff8f7816 */ /* 0x000fc6000000008f */
[----:B------:R-:W-:Y:S01]  /*61e0*/  STS.U16 [R14+UR10+0x5100], R32 ;  /* 0x005100200e007988 */ /* 0x000fe2000800040a */
[----:B------:R-:W-:-:S03]  /*61f0*/  IMAD.WIDE R42, R40, 0x2, R160 ;  /* 0x00000002282a7825 */ /* 0x000fc600078e02a0 */
[----:B------:R-:W-:Y:S01]  /*6200*/  STS.U16 [R14+UR10+0x1500], R33 ;  /* 0x001500210e007988 */ /* 0x000fe2000800040a */
[----:B------:R-:W-:-:S03]  /*6210*/  IMAD.WIDE R40, R40, 0x2, R158 ;  /* 0x0000000228287825 */ /* 0x000fc600078e029e */
[----:B------:R-:W-:Y:S04]  /*6220*/  STS.U16 [R14+UR10+0x5500], R34 ;  /* 0x005500220e007988 */ /* 0x000fe8000800040a */
[----:B------:R-:W-:Y:S04]  /*6230*/  STS.U16 [R14+UR10+0x1900], R35 ;  /* 0x001900230e007988 */ /* 0x000fe8000800040a */
[----:B------:R0:W-:Y:S01]  /*6240*/  STS.U16 [R14+UR10+0x5900], R36 ;  /* 0x005900240e007988 */ /* 0x0001e2000800040a */
[----:B------:R-:W-:Y:S02]  /*6250*/  PRMT R141, RZ, 0x7610, R141 ;  /* 0x00007610ff8d7816 */ /* 0x000fe4000000008d */
[----:B------:R-:W-:Y:S01]  /*6260*/  PRMT R140, RZ, 0x7610, R140 ;  /* 0x00007610ff8c7816 */ /* 0x000fe2000000008c */
[----:B------:R-:W3:Y:S01]  /*6270*/  @P4 LDG.E.U16 R143, desc[UR24][R42.64] ;  /* 0x000000182a8f4981 */ /* 0x000ee2000c1e1500 */
[----:B0-----:R-:W-:-:S02]  /*6280*/  IMAD R36, R162, 0x26, RZ ;  /* 0x00000026a2247824 */ /* 0x001fc400078e02ff */
[----:B------:R-:W-:Y:S01]  /*6290*/  IMAD R32, R162, 0x2e, RZ ;  /* 0x0000002ea2207824 */ /* 0x000fe200078e02ff */
[----:B------:R-:W-:Y:S02]  /*62a0*/  PRMT R139, RZ, 0x7610, R139 ;  /* 0x00007610ff8b7816 */ /* 0x000fe4000000008b */
[----:B------:R-:W-:Y:S01]  /*62b0*/  PRMT R138, RZ, 0x7610, R138 ;  /* 0x00007610ff8a7816 */ /* 0x000fe2000000008a */
[----:B------:R-:W-:Y:S01]  /*62c0*/  IMAD.WIDE R34, R32, 0x2, R160 ;  /* 0x0000000220227825 */ /* 0x000fe200078e02a0 */
[----:B----4-:R-:W-:-:S06]  /*62d0*/  PRMT R147, RZ, 0x7610, R147 ;  /* 0x00007610ff937816 */ /* 0x010fcc0000000093 */
[----:B------:R-:W4:Y:S01]  /*62e0*/  @!P5 LDG.E.U16 R147, desc[UR24][R38.64] ;  /* 0x000000182693d981 */ /* 0x000f22000c1e1500 */
[----:B------:R-:W-:-:S06]  /*62f0*/  PRMT R146, RZ, 0x7610, R146 ;  /* 0x00007610ff927816 */ /* 0x000fcc0000000092 */
[----:B------:R0:W3:Y:S01]  /*6300*/  @!P5 LDG.E.U16 R146, desc[UR24][R18.64] ;  /* 0x000000181292d981 */ /* 0x0000e2000c1e1500 */
[----:B------:R-:W-:Y:S01]  /*6310*/  ISETP.GE.U32.AND P5, PT, R5, 0x7fffffb9, PT ;  /* 0x7fffffb90500780c */ /* 0x000fe20003fa6070 */
[----:B------:R-:W-:-:S04]  /*6320*/  IMAD R5, R162, 0x16, RZ ;  /* 0x00000016a2057824 */ /* 0x000fc800078e02ff */
[----:B------:R-:W-:-:S04]  /*6330*/  IMAD.WIDE R16, R5, 0x2, R158 ;  /* 0x0000000205107825 */ /* 0x000fc800078e029e */
[----:B0-----:R-:W-:Y:S01]  /*6340*/  IMAD.WIDE R18, R5, 0x2, R160 ;  /* 0x0000000205127825 */ /* 0x001fe200078e02a0 */
[----:B------:R-:W-:-:S03]  /*6350*/  SHF.R.U64 R5, R3, 0x19, RZ ;  /* 0x0000001903057819 */ /* 0x000fc600000012ff */
[----:B------:R-:W-:-:S04]  /*6360*/  IMAD.WIDE R38, R36, 0x2, R160 ;  /* 0x0000000224267825 */ /* 0x000fc800078e02a0 */
[----:B------:R-:W-:-:S04]  /*6370*/  IMAD.WIDE R36, R36, 0x2, R158 ;  /* 0x0000000224247825 */ /* 0x000fc800078e029e */
[----:B------:R-:W-:-:S04]  /*6380*/  IMAD.WIDE R32, R32, 0x2, R158 ;  /* 0x0000000220207825 */ /* 0x000fc800078e029e */
[----:B------:R-:W-:Y:S01]  /*6390*/  IMAD R28, R162, 0x36, RZ ;  /* 0x00000036a21c7824 */ /* 0x000fe200078e02ff */
[----:B------:R-:W-:Y:S02]  /*63a0*/  PRMT R127, RZ, 0x7610, R127 ;  /* 0x00007610ff7f7816 */ /* 0x000fe4000000007f */
[----:B------:R-:W-:Y:S01]  /*63b0*/  PRMT R165, RZ, 0x7610, R165 ;  /* 0x00007610ffa57816 */ /* 0x000fe200000000a5 */
[----:B------:R-:W-:-:S04]  /*63c0*/  IMAD.WIDE R30, R28, 0x2, R160 ;  /* 0x000000021c1e7825 */ /* 0x000fc800078e02a0 */
[----:B------:R-:W-:-:S04]  /*63d0*/  IMAD.WIDE R28, R28, 0x2, R158 ;  /* 0x000000021c1c7825 */ /* 0x000fc800078e029e */
[----:B------:R-:W-:Y:S01]  /*63e0*/  IMAD R24, R162, 0x3e, RZ ;  /* 0x0000003ea2187824 */ /* 0x000fe200078e02ff */
[----:B------:R-:W-:Y:S01]  /*63f0*/  PRMT R164, RZ, 0x7610, R164 ;  /* 0x00007610ffa47816 */ /* 0x000fe200000000a4 */
[----:B------:R-:W-:Y:S02]  /*6400*/  STS.U16 [R14+UR10+0x1d00], R88 ;  /* 0x001d00580e007988 */ /* 0x000fe4000800040a */
[C---:B------:R-:W-:Y:S02]  /*6410*/  IMAD.WIDE R26, R24.reuse, 0x2, R160 ;  /* 0x00000002181a7825 */ /* 0x040fe400078e02a0 */
[----:B------:R-:W-:Y:S02]  /*6420*/  STL.64 [R1+0x30], R18 ;  /* 0x0000301201007387 */ /* 0x000fe40000100a00 */
[----:B------:R-:W-:Y:S02]  /*6430*/  IMAD.WIDE R24, R24, 0x2, R158 ;  /* 0x0000000218187825 */ /* 0x000fe400078e029e */
[----:B------:R0:W-:Y:S04]  /*6440*/  STS.U16 [R14+UR10+0x5d00], R89 ;  /* 0x005d00590e007988 */ /* 0x0001e8000800040a */
[----:B------:R1:W-:Y:S01]  /*6450*/  STL.64 [R1+0x28], R16 ;  /* 0x0000281001007387 */ /* 0x0003e20000100a00 */
[----:B0-----:R-:W-:-:S02]  /*6460*/  SHF.R.U64 R14, R3, 0x18, RZ ;  /* 0x00000018030e7819 */ /* 0x001fc400000012ff */
[----:B------:R-:W-:Y:S02]  /*6470*/  PRMT R137, RZ, 0x7610, R137 ;  /* 0x00007610ff897816 */ /* 0x000fe40000000089 */
[----:B------:R-:W-:Y:S02]  /*6480*/  PRMT R136, RZ, 0x7610, R136 ;  /* 0x00007610ff887816 */ /* 0x000fe40000000088 */
[----:B------:R-:W-:Y:S02]  /*6490*/  PRMT R135, RZ, 0x7610, R135 ;  /* 0x00007610ff877816 */ /* 0x000fe40000000087 */
[----:B------:R-:W-:Y:S02]  /*64a0*/  PRMT R134, RZ, 0x7610, R134 ;  /* 0x00007610ff867816 */ /* 0x000fe40000000086 */
[----:B--2---:R-:W-:Y:S02]  /*64b0*/  PRMT R145, RZ, 0x7610, R145 ;  /* 0x00007610ff917816 */ /* 0x004fe40000000091 */
[----:B------:R-:W-:-:S04]  /*64c0*/  PRMT R144, RZ, 0x7610, R144 ;  /* 0x00007610ff907816 */ /* 0x000fc80000000090 */
[----:B------:R-:W2:Y:S01]  /*64d0*/  @P3 LDG.E.U16 R145, desc[UR24][R18.64] ;  /* 0x0000001812913981 */ /* 0x000ea2000c1e1500 */
[----:B------:R-:W-:-:S03]  /*64e0*/  PRMT R142, RZ, 0x7610, R142 ;  /* 0x00007610ff8e7816 */ /* 0x000fc6000000008e */
[----:B------:R1:W2:Y:S01]  /*64f0*/  @P3 LDG.E.U16 R144, desc[UR24][R16.64] ;  /* 0x0000001810903981 */ /* 0x0002a2000c1e1500 */
[----:B------:R-:W-:Y:S02]  /*6500*/  LOP3.LUT P3, RZ, R5, 0x1, RZ, 0xc0, !PT ;  /* 0x0000000105ff7812 */ /* 0x000fe4000786c0ff */
[----:B------:R-:W-:Y:S01]  /*6510*/  SHF.R.U64 R5, R3, 0x11, RZ ;  /* 0x0000001103057819 */ /* 0x000fe200000012ff */
[----:B------:R-:W2:Y:S03]  /*6520*/  @P4 LDG.E.U16 R142, desc[UR24][R40.64] ;  /* 0x00000018288e4981 */ /* 0x000ea6000c1e1500 */
[----:B------:R-:W-:Y:S02]  /*6530*/  LOP3.LUT P4, RZ, R5, 0x1, RZ, 0xc0, !PT ;  /* 0x0000000105ff7812 */ /* 0x000fe4000788c0ff */
[----:B------:R-:W-:-:S05]  /*6540*/  SHF.R.U64 R5, R3, 0x9, RZ ;  /* 0x0000000903057819 */ /* 0x000fca00000012ff */
[----:B------:R-:W2:Y:S04]  /*6550*/  @P3 LDG.E.U16 R141, desc[UR24][R38.64] ;  /* 0x00000018268d3981 */ /* 0x000ea8000c1e1500 */
[----:B------:R-:W2:Y:S01]  /*6560*/  @P3 LDG.E.U16 R140, desc[UR24][R36.64] ;  /* 0x00000018248c3981 */ /* 0x000ea2000c1e1500 */
[----:B------:R-:W-:Y:S02]  /*6570*/  LOP3.LUT P3, RZ, R5, 0x1, RZ, 0xc0, !PT ;  /* 0x0000000105ff7812 */ /* 0x000fe4000786c0ff */
[----:B------:R-:W-:Y:S01]  /*6580*/  SHF.R.U64 R5, R3, 0x1, RZ ;  /* 0x0000000103057819 */ /* 0x000fe200000012ff */
[----:B------:R-:W2:Y:S04]  /*6590*/  @P4 LDG.E.U16 R139, desc[UR24][R34.64] ;  /* 0x00000018228b4981 */ /* 0x000ea8000c1e1500 */
[----:B------:R-:W2:Y:S01]  /*65a0*/  @P4 LDG.E.U16 R138, desc[UR24][R32.64] ;  /* 0x00000018208a4981 */ /* 0x000ea2000c1e1500 */
[----:B------:R-:W-:Y:S01]  /*65b0*/  LOP3.LUT P4, RZ, R5, 0x1, RZ, 0xc0, !PT ;  /* 0x0000000105ff7812 */ /* 0x000fe2000788c0ff */
[----:B------:R-:W-:-:S04]  /*65c0*/  VIADD R5, R4, 0xfffffff0 ;  /* 0xfffffff004057836 */ /* 0x000fc80000000000 */
[----:B------:R-:W2:Y:S04]  /*65d0*/  @P3 LDG.E.U16 R127, desc[UR24][R30.64] ;  /* 0x000000181e7f3981 */ /* 0x000ea8000c1e1500 */
[----:B------:R-:W2:Y:S01]  /*65e0*/  @P3 LDG.E.U16 R165, desc[UR24][R28.64] ;  /* 0x000000181ca53981 */ /* 0x000ea2000c1e1500 */
[----:B------:R-:W-:Y:S02]  /*65f0*/  ISETP.GE.U32.AND P3, PT, R5, 0x7fffffb1, PT ;  /* 0x7fffffb10500780c */ /* 0x000fe40003f66070 */
[----:B------:R-:W-:Y:S01]  /*6600*/  PRMT R5, RZ, 0x7610, R5 ;  /* 0x00007610ff057816 */ /* 0x000fe20000000005 */
[----:B------:R-:W2:Y:S01]  /*6610*/  @P4 LDG.E.U16 R164, desc[UR24][R26.64] ;  /* 0x000000181aa44981 */ /* 0x000ea2000c1e1500 */
[----:B-1----:R-:W-:-:S04]  /*6620*/  LOP3.LUT R16, R2, 0x30, RZ, 0x3c, !PT ;  /* 0x0000003002107812 */ /* 0x002fc800078e3cff */
[----:B------:R-:W2:Y:S01]  /*6630*/  @P4 LDG.E.U16 R5, desc[UR24][R24.64] ;  /* 0x0000001818054981 */ /* 0x000ea2000c1e1500 */
[----:B------:R-:W-:Y:S01]  /*6640*/  LOP3.LUT P4, RZ, R14, 0x1, RZ, 0xc0, !PT ;  /* 0x000000010eff7812 */ /* 0x000fe2000788c0ff */
[----:B------:R-:W-:Y:S02]  /*6650*/  IMAD R14, R162, 0x7, RZ ;  /* 0x00000007a20e7824 */ /* 0x000fe400078e02ff */
[----:B------:R-:W-:Y:S02]  /*6660*/  STS.U16 [R16+UR10+0x180], R86 ;  /* 0x0001805610007988 */ /* 0x000fe4000800040a */
[C---:B------:R-:W-:Y:S02]  /*6670*/  IMAD.WIDE R88, R14.reuse, 0x2, R160 ;  /* 0x000000020e587825 */ /* 0x040fe400078e02a0 */
[----:B------:R0:W-:Y:S04]  /*6680*/  STS.U16 [R16+UR10+0x4180], R87 ;  /* 0x0041805710007988 */ /* 0x0001e8000800040a */
[----:B------:R-:W-:Y:S04]  /*6690*/  STS.U16 [R16+UR10+0x580], R85 ;  /* 0x0005805510007988 */ /* 0x000fe8000800040a */
[----:B------:R1:W-:Y:S01]  /*66a0*/  STS.U16 [R16+UR10+0x4580], R84 ;  /* 0x0045805410007988 */ /* 0x0003e2000800040a */
[----:B0-----:R-:W-:Y:S01]  /*66b0*/  IMAD.WIDE R86, R14, 0x2, R158 ;  /* 0x000000020e567825 */ /* 0x001fe200078e029e */
[----:B------:R-:W-:-:S02]  /*66c0*/  SHF.R.U64 R14, R3, 0x10, RZ ;  /* 0x00000010030e7819 */ /* 0x000fc400000012ff */
[----:B------:R0:W2:Y:S04]  /*66d0*/  @!P5 LDG.E.U16 R137, desc[UR24][R88.64] ;  /* 0x000000185889d981 */ /* 0x0000a8000c1e1500 */
[----:B------:R0:W2:Y:S04]  /*66e0*/  @!P5 LDG.E.U16 R136, desc[UR24][R86.64] ;  /* 0x000000185688d981 */ /* 0x0000a8000c1e1500 */
[----:B-1----:R-:W2:Y:S04]  /*66f0*/  LDL.LU R84, [R1+0x288] ;  /* 0x0002880001547983 */ /* 0x002ea80000300800 */
[----:B------:R-:W3:Y:S01]  /*6700*/  LDL.LU R85, [R1+0x284] ;  /* 0x0002840001557983 */ /* 0x000ee20000300800 */
[----:B------:R-:W-:-:S03]  /*6710*/  LOP3.LUT P5, RZ, R14, 0x1, RZ, 0xc0, !PT ;  /* 0x000000010eff7812 */ /* 0x000fc600078ac0ff */
[----:B------:R-:W4:Y:S01]  /*6720*/  LDL.LU R19, [R1+0x274] ;  /* 0x0002740001137983 */ /* 0x000f220000300800 */
[----:B------:R-:W-:-:S03]  /*6730*/  IMAD R14, R162, 0xf, RZ ;  /* 0x0000000fa20e7824 */ /* 0x000fc600078e02ff */
[----:B------:R-:W4:Y:S04]  /*6740*/  LDL.LU R18, [R1+0x268] ;  /* 0x0002680001127983 */ /* 0x000f280000300800 */
[----:B------:R-:W4:Y:S01]  /*6750*/  LDL.LU R17, [R1+0x264] ;  /* 0x0002640001117983 */ /* 0x000f220000300800 */
[----:B------:R-:W-:-:S03]  /*6760*/  SHF.R.U64 R3, R3, 0x8, RZ ;  /* 0x0000000803037819 */ /* 0x000fc600000012ff */
[----:B------:R-:W4:Y:S04]  /*6770*/  LDL.LU R20, [R1+0x260] ;  /* 0x0002600001147983 */ /* 0x000f280000300800 */
[----:B------:R-:W4:Y:S04]  /*6780*/  LDL.LU R21, [R1+0x25c] ;  /* 0x00025c0001157983 */ /* 0x000f280000300800 */
[----:B------:R-:W4:Y:S04]  /*6790*/  LDL.LU R22, [R1+0x258] ;  /* 0x0002580001167983 */ /* 0x000f280000300800 */
[----:B------:R-:W4:Y:S04]  /*67a0*/  LDL.LU R23, [R1+0x24c] ;  /* 0x00024c0001177983 */ /* 0x000f280000300800 */
[----:B------:R0:W-:Y:S01]  /*67b0*/  STL.64 [R1+0x120], R88 ;  /* 0x0001205801007387 */ /* 0x0001e20000100a00 */
[----:B------:R-:W-:-:S03]  /*67c0*/  LOP3.LUT P6, RZ, R3, 0x1, RZ, 0xc0, !PT ;  /* 0x0000000103ff7812 */ /* 0x000fc600078cc0ff */
[----:B------:R1:W-:Y:S04]  /*67d0*/  STL.64 [R1+0x118], R86 ;  /* 0x0001185601007387 */ /* 0x0003e80000100a00 */
[----:B------:R-:W4:Y:S01]  /*67e0*/  LDL.LU R3, [R1+0x278] ;  /* 0x0002780001037983 */ /* 0x000f220000300800 */
[----:B0-----:R-:W-:-:S04]  /*67f0*/  IMAD.WIDE R88, R14, 0x2, R160 ;  /* 0x000000020e587825 */ /* 0x001fc800078e02a0 */
[----:B-1----:R-:W-:Y:S01]  /*6800*/  IMAD.WIDE R86, R14, 0x2, R158 ;  /* 0x000000020e567825 */ /* 0x002fe200078e029e */
[----:B------:R0:W-:Y:S04]  /*6810*/  STL.64 [R1+0xa0], R88 ;  /* 0x0000a05801007387 */ /* 0x0001e80000100a00 */
[----:B------:R-:W4:Y:S04]  /*6820*/  LDL.LU R14, [R1+0x280] ;  /* 0x00028000010e7983 */ /* 0x000f280000300800 */
[----:B------:R-:W4:Y:S04]  /*6830*/  @!P3 LDG.E.U16 R135, desc[UR24][R88.64] ;  /* 0x000000185887b981 */ /* 0x000f28000c1e1500 */
[----:B------:R-:W4:Y:S04]  /*6840*/  @!P3 LDG.E.U16 R134, desc[UR24][R86.64] ;  /* 0x000000185686b981 */ /* 0x000f28000c1e1500 */
[----:B0-----:R-:W4:Y:S04]  /*6850*/  LDL.LU.64 R88, [R1+0x7c8] ;  /* 0x0007c80001587983 */ /* 0x001f280000300a00 */
[----:B------:R0:W-:Y:S04]  /*6860*/  STL.64 [R1+0x98], R86 ;  /* 0x0000985601007387 */ /* 0x0001e80000100a00 */
[----:B0-----:R-:W4:Y:S01]  /*6870*/  LDL.LU.64 R86, [R1+0x7c0] ;  /* 0x0007c00001567983 */ /* 0x001f220000300a00 */
[----:B------:R-:W-:-:S03]  /*6880*/  LOP3.LUT P3, RZ, R15, 0x1, RZ, 0xc0, !PT ;  /* 0x000000010fff7812 */ /* 0x000fc6000786c0ff */
[----:B--2---:R0:W-:Y:S04]  /*6890*/  STS.U16 [R16+UR10+0x980], R84 ;  /* 0x0009805410007988 */ /* 0x0041e8000800040a */
[----:B---3--:R1:W-:Y:S04]  /*68a0*/  STS.U16 [R16+UR10+0x4980], R85 ;  /* 0x0049805510007988 */ /* 0x0083e8000800040a */
[----:B0-----:R-:W5:Y:S04]  /*68b0*/  LDL.LU R84, [R1+0x7bc] ;  /* 0x0007bc0001547983 */ /* 0x001f680000300800 */
[----:B-1----:R-:W5:Y:S04]  /*68c0*/  LDL.LU R85, [R1+0x7b8] ;  /* 0x0007b80001557983 */ /* 0x002f680000300800 */
[----:B----4-:R-:W-:Y:S04]  /*68d0*/  STS.U16 [R16+UR10+0xd80], R14 ;  /* 0x000d800e10007988 */ /* 0x010fe8000800040a */
        /* <DEDUP_REMOVED lines=8> */
[----:B------:R0:W-:Y:S02]  /*6960*/  STS.U16 [R16+UR10+0x5d80], R0 ;  /* 0x005d800010007988 */ /* 0x0001e4000800040a */
[----:B0-----:R-:W-:-:S05]  /*6970*/  LOP3.LUT R0, R2, 0x40, RZ, 0x3c, !PT ;  /* 0x0000004002007812 */ /* 0x001fca00078e3cff */
[----:B------:R0:W-:Y:S04]  /*6980*/  STS.U16 [R0+UR10+0x200], R86 ;  /* 0x0002005600007988 */ /* 0x0001e8000800040a */
[----:B------:R1:W-:Y:S04]  /*6990*/  STS.U16 [R0+UR10+0x4200], R87 ;  /* 0x0042005700007988 */ /* 0x0003e8000800040a */
[----:B------:R2:W-:Y:S04]  /*69a0*/  STS.U16 [R0+UR10+0x600], R88 ;  /* 0x0006005800007988 */ /* 0x0005e8000800040a */
[----:B0-----:R-:W5:Y:S04]  /*69b0*/  LDL.LU R86, [R1+0x7b4] ;  /* 0x0007b40001567983 */ /* 0x001f680000300800 */
[----:B-1----:R-:W5:Y:S04]  /*69c0*/  LDL.LU R87, [R1+0x7b0] ;  /* 0x0007b00001577983 */ /* 0x002f680000300800 */
[----:B--2---:R-:W5:Y:S04]  /*69d0*/  LDL.LU R88, [R1+0x7ac] ;  /* 0x0007ac0001587983 */ /* 0x004f680000300800 */
[----:B------:R0:W-:Y:S04]  /*69e0*/  STS.U16 [R0+UR10+0x4600], R89 ;  /* 0x0046005900007988 */ /* 0x0001e8000800040a */
[----:B------:R1:W-:Y:S04]  /*69f0*/  STS.U16 [R0+UR10+0xa00], R126 ;  /* 0x000a007e00007988 */ /* 0x0003e8000800040a */
[----:B------:R2:W-:Y:S04]  /*6a00*/  STS.U16 [R0+UR10+0x4a00], R129 ;  /* 0x004a008100007988 */ /* 0x0005e8000800040a */
[----:B0-----:R-:W5:Y:S04]  /*6a10*/  LDL.LU R89, [R1+0x7a8] ;  /* 0x0007a80001597983 */ /* 0x001f680000300800 */
[----:B-1----:R-:W3:Y:S04]  /*6a20*/  LDL.LU R126, [R1+0x7a4] ;  /* 0x0007a400017e7983 */ /* 0x002ee80000300800 */
[----:B--2---:R-:W2:Y:S04]  /*6a30*/  LDL.LU R129, [R1+0x7a0] ;  /* 0x0007a00001817983 */ /* 0x004ea80000300800 */
[----:B------:R0:W-:Y:S04]  /*6a40*/  STS.U16 [R0+UR10+0xe00], R133 ;  /* 0x000e008500007988 */ /* 0x0001e8000800040a */
[----:B------:R1:W-:Y:S04]  /*6a50*/  STS.U16 [R0+UR10+0x4e00], R131 ;  /* 0x004e008300007988 */ /* 0x0003e8000800040a */
[----:B0-----:R-:W4:Y:S04]  /*6a60*/  LDL.LU R133, [R1+0x79c] ;  /* 0x00079c0001857983 */ /* 0x001f280000300800 */
[----:B-1----:R-:W4:Y:S04]  /*6a70*/  LDL.LU R131, [R1+0x798] ;  /* 0x0007980001837983 */ /* 0x002f280000300800 */
[----:B------:R0:W-:Y:S04]  /*6a80*/  STS.U16 [R0+UR10+0x1200], R132 ;  /* 0x0012008400007988 */ /* 0x0001e8000800040a */
[----:B------:R1:W-:Y:S04]  /*6a90*/  STS.U16 [R0+UR10+0x5200], R130 ;  /* 0x0052008200007988 */ /* 0x0003e8000800040a */
[----:B0-----:R-:W4:Y:S04]  /*6aa0*/  LDL.LU R132, [R1+0x794] ;  /* 0x0007940001847983 */ /* 0x001f280000300800 */
[----:B-1----:R-:W4:Y:S04]  /*6ab0*/  LDL.LU R130, [R1+0x790] ;  /* 0x0007900001827983 */ /* 0x002f280000300800 */
[----:B------:R0:W-:Y:S04]  /*6ac0*/  STS.U16 [R0+UR10+0x1600], R128 ;  /* 0x0016008000007988 */ /* 0x0001e8000800040a */
[----:B0-----:R-:W4:Y:S01]  /*6ad0*/  LDL.LU R128, [R1+0x78c] ;  /* 0x00078c0001807983 */ /* 0x001f220000300800 */
[----:B------:R-:W-:-:S04]  /*6ae0*/  IMAD R3, R162, 0x17, RZ ;  /* 0x00000017a2037824 */ /* 0x000fc800078e02ff */
[----:B------:R-:W-:-:S04]  /*6af0*/  IMAD.WIDE R16, R3, 0x2, R160 ;  /* 0x0000000203107825 */ /* 0x000fc800078e02a0 */
[----:B------:R-:W-:Y:S01]  /*6b00*/  IMAD.WIDE R14, R3, 0x2, R158 ;  /* 0x00000002030e7825 */ /* 0x000fe200078e029e */
[----:B------:R-:W-:Y:S04]  /*6b10*/  STL.64 [R1+0x20], R16 ;  /* 0x0000201001007387 */ /* 0x000fe80000100a00 */
[----:B------:R-:W-:Y:S04]  /*6b20*/  STL.64 [R1+0x18], R14 ;  /* 0x0000180e01007387 */ /* 0x000fe80000100a00 */
[----:B------:R0:W-:Y:S04]  /*6b30*/  STS.U16 [R0+UR10+0x5600], R91 ;  /* 0x0056005b00007988 */ /* 0x0001e8000800040a */
[----:B------:R1:W-:Y:S04]  /*6b40*/  STS.U16 [R0+UR10+0x1a00], R90 ;  /* 0x001a005a00007988 */ /* 0x0003e8000800040a */
[----:B------:R1:W-:Y:S04]  /*6b50*/  STS.U16 [R0+UR10+0x5a00], R92 ;  /* 0x005a005c00007988 */ /* 0x0003e8000800040a */
[----:B0-----:R-:W4:Y:S04]  /*6b60*/  LDL.LU R91, [R1+0x788] ;  /* 0x00078800015b7983 */ /* 0x001f280000300800 */
[----:B-1----:R-:W5:Y:S04]  /*6b70*/  LDL.LU R90, [R1+0x784] ;  /* 0x00078400015a7983 */ /* 0x002f680000300800 */
[----:B------:R-:W4:Y:S04]  /*6b80*/  LDL.LU R92, [R1+0x780] ;  /* 0x00078000015c7983 */ /* 0x000f280000300800 */
[----:B------:R0:W-:Y:S04]  /*6b90*/  STS.U16 [R0+UR10+0x1e00], R95 ;  /* 0x001e005f00007988 */ /* 0x0001e8000800040a */
[----:B------:R1:W-:Y:S04]  /*6ba0*/  STS.U16 [R0+UR10+0x5e00], R151 ;  /* 0x005e009700007988 */ /* 0x0003e8000800040a */
[----:B0-----:R-:W4:Y:S04]  /*6bb0*/  LDL.LU R95, [R1+0x77c] ;  /* 0x00077c00015f7983 */ /* 0x001f280000300800 */
[----:B-1----:R-:W4:Y:S01]  /*6bc0*/  LDL.LU R0, [R1+0x778] ;  /* 0x0007780001007983 */ /* 0x002f220000300800 */
[----:B------:R-:W-:-:S05]  /*6bd0*/  LOP3.LUT R151, R2, 0x50, RZ, 0x3c, !PT ;  /* 0x0000005002977812 */ /* 0x000fca00078e3cff */
[----:B------:R-:W-:Y:S04]  /*6be0*/  STS.U16 [R151+UR10+0x280], R13 ;  /* 0x0002800d97007988 */ /* 0x000fe8000800040a */
[----:B------:R-:W-:Y:S04]  /*6bf0*/  STS.U16 [R151+UR10+0x4280], R12 ;  /* 0x0042800c97007988 */ /* 0x000fe8000800040a */
[----:B------:R-:W-:Y:S04]  /*6c00*/  STS.U16 [R151+UR10+0x680], R11 ;  /* 0x0006800b97007988 */ /* 0x000fe8000800040a */
[----:B------:R-:W-:Y:S04]  /*6c10*/  STS.U16 [R151+UR10+0x4680], R10 ;  /* 0x0046800a97007988 */ /* 0x000fe8000800040a */
[----:B------:R-:W-:Y:S04]  /*6c20*/  STS.U16 [R151+UR10+0xa80], R9 ;  /* 0x000a800997007988 */ /* 0x000fe8000800040a */
[----:B------:R-:W-:Y:S04]  /*6c30*/  STS.U16 [R151+UR10+0x4a80], R8 ;  /* 0x004a800897007988 */ /* 0x000fe8000800040a */
[----:B------:R-:W-:Y:S04]  /*6c40*/  STS.U16 [R151+UR10+0xe80], R7 ;  /* 0x000e800797007988 */ /* 0x000fe8000800040a */
[----:B------:R-:W-:Y:S01]  /*6c50*/  STS.U16 [R151+UR10+0x4e80], R6 ;  /* 0x004e800697007988 */ /* 0x000fe2000800040a */
[----:B------:R-:W-:-:S03]  /*6c60*/  IMAD R18, R162, 0x1f, RZ ;  /* 0x0000001fa2127824 */ /* 0x000fc600078e02ff */
[----:B------:R0:W-:Y:S01]  /*6c70*/  STS.U16 [R151+UR10+0x1280], R163 ;  /* 0x001280a397007988 */ /* 0x0001e2000800040a */
[----:B------:R-:W-:-:S03]  /*6c80*/  IMAD.WIDE R22, R18, 0x2, R160 ;  /* 0x0000000212167825 */ /* 0x000fc600078e02a0 */
[----:B0-----:R-:W4:Y:S01]  /*6c90*/  LDL.LU R163, [R1+0x774] ;  /* 0x0007740001a37983 */ /* 0x001f220000300800 */
[----:B------:R-:W-:Y:S02]  /*6ca0*/  IMAD R3, R162, 0x2f, RZ ;  /* 0x0000002fa2037824 */ /* 0x000fe400078e02ff */
[----:B------:R-:W-:-:S04]  /*6cb0*/  IMAD.WIDE R18, R18, 0x2, R158 ;  /* 0x0000000212127825 */ /* 0x000fc800078e029e */
[----:B------:R-:W-:-:S04]  /*6cc0*/  IMAD.WIDE R12, R3, 0x2, R158 ;  /* 0x00000002030c7825 */ /* 0x000fc800078e029e */
[C---:B------:R-:W-:Y:S02]  /*6cd0*/  IMAD R8, R162.reuse, 0x37, RZ ;  /* 0x00000037a2087824 */ /* 0x040fe400078e02ff */
[----:B------:R-:W-:Y:S02]  /*6ce0*/  IMAD R7, R162, 0x3f, RZ ;  /* 0x0000003fa2077824 */ /* 0x000fe400078e02ff */
[----:B------:R-:W-:-:S04]  /*6cf0*/  IMAD.WIDE R10, R8, 0x2, R160 ;  /* 0x00000002080a7825 */ /* 0x000fc800078e02a0 */
[----:B------:R-:W-:-:S04]  /*6d00*/  IMAD.WIDE R8, R8, 0x2, R158 ;  /* 0x0000000208087825 */ /* 0x000fc800078e029e */
[----:B------:R-:W-:Y:S01]  /*6d10*/  IMAD.WIDE R6, R7, 0x2, R160 ;  /* 0x0000000207067825 */ /* 0x000fe200078e02a0 */
[----:B---3--:R-:W-:Y:S02]  /*6d20*/  PRMT R126, RZ, 0x7610, R126 ;  /* 0x00007610ff7e7816 */ /* 0x008fe4000000007e */
[----:B--2---:R-:W-:Y:S02]  /*6d30*/  PRMT R129, RZ, 0x7610, R129 ;  /* 0x00007610ff817816 */ /* 0x004fe40000000081 */
[----:B----4-:R-:W-:Y:S02]  /*6d40*/  PRMT R133, RZ, 0x7610, R133 ;  /* 0x00007610ff857816 */ /* 0x010fe40000000085 */
[----:B------:R-:W-:-:S04]  /*6d50*/  PRMT R131, RZ, 0x7610, R131 ;  /* 0x00007610ff837816 */ /* 0x000fc80000000083 */
[----:B------:R0:W2:Y:S04]  /*6d60*/  @P3 LDG.E.U16 R133, desc[UR24][R16.64] ;  /* 0x0000001810853981 */ /* 0x0000a8000c1e1500 */
[----:B------:R-:W3:Y:S01]  /*6d70*/  @!P2 LDG.E.U16 R131, desc[UR24][R22.64] ;  /* 0x000000181683a981 */ /* 0x000ee2000c1e1500 */
[----:B0-----:R-:W-:Y:S01]  /*6d80*/  IMAD R16, R162, 0x27, RZ ;  /* 0x00000027a2107824 */ /* 0x001fe200078e02ff */
[----:B------:R-:W-:-:S03]  /*6d90*/  PRMT R132, RZ, 0x7610, R132 ;  /* 0x00007610ff847816 */ /* 0x000fc60000000084 */
[C---:B------:R-:W-:Y:S01]  /*6da0*/  IMAD.WIDE R20, R16.reuse, 0x2, R160 ;  /* 0x0000000210147825 */ /* 0x040fe200078e02a0 */
[----:B------:R-:W-:Y:S02]  /*6db0*/  PRMT R130, RZ, 0x7610, R130 ;  /* 0x00007610ff827816 */ /* 0x000fe40000000082 */
[----:B------:R0:W4:Y:S01]  /*6dc0*/  @P3 LDG.E.U16 R132, desc[UR24][R14.64] ;  /* 0x000000180e843981 */ /* 0x000122000c1e1500 */
[----:B------:R-:W-:-:S03]  /*6dd0*/  IMAD.WIDE R16, R16, 0x2, R158 ;  /* 0x0000000210107825 */ /* 0x000fc600078e029e */
[----:B------:R-:W3:Y:S04]  /*6de0*/  @!P2 LDG.E.U16 R130, desc[UR24][R18.64] ;  /* 0x000000181282a981 */ /* 0x000ee8000c1e1500 */
[----:B------:R-:W3:Y:S01]  /*6df0*/  @P4 LDG.E.U16 R129, desc[UR24][R20.64] ;  /* 0x0000001814814981 */ /* 0x000ee2000c1e1500 */
[----:B0-----:R-:W-:Y:S01]  /*6e00*/  IMAD.WIDE R14, R3, 0x2, R160 ;  /* 0x00000002030e7825 */ /* 0x001fe200078e02a0 */
[----:B------:R-:W-:-:S04]  /*6e10*/  PRMT R128, RZ, 0x7610, R128 ;  /* 0x00007610ff807816 */ /* 0x000fc80000000080 */
[----:B------:R-:W3:Y:S04]  /*6e20*/  @P5 LDG.E.U16 R126, desc[UR24][R14.64] ;  /* 0x000000180e7e5981 */ /* 0x000ee8000c1e1500 */
[----:B------:R-:W3:Y:S01]  /*6e30*/  @P4 LDG.E.U16 R128, desc[UR24][R16.64] ;  /* 0x0000001810804981 */ /* 0x000ee2000c1e1500 */
[----:B------:R-:W-:-:S06]  /*6e40*/  PRMT R91, RZ, 0x7610, R91 ;  /* 0x00007610ff5b7816 */ /* 0x000fcc000000005b */
[----:B------:R-:W3:Y:S01]  /*6e50*/  @P6 LDG.E.U16 R91, desc[UR24][R10.64] ;  /* 0x000000180a5b6981 */ /* 0x000ee2000c1e1500 */
[----:B------:R-:W-:-:S06]  /*6e60*/  PRMT R92, RZ, 0x7610, R92 ;  /* 0x00007610ff5c7816 */ /* 0x000fcc000000005c */
[----:B------:R-:W3:Y:S01]  /*6e70*/  @P6 LDG.E.U16 R92, desc[UR24][R8.64] ;  /* 0x00000018085c6981 */ /* 0x000ee2000c1e1500 */
[----:B------:R-:W-:Y:S02]  /*6e80*/  PRMT R95, RZ, 0x7610, R95 ;  /* 0x00007610ff5f7816 */ /* 0x000fe4000000005f */
[----:B------:R-:W-:-:S04]  /*6e90*/  PRMT R0, RZ, 0x7610, R0 ;  /* 0x00007610ff007816 */ /* 0x000fc80000000000 */
[----:B------:R-:W3:Y:S04]  /*6ea0*/  @P5 LDG.E.U16 R95, desc[UR24][R12.64] ;  /* 0x000000180c5f5981 */ /* 0x000ee8000c1e1500 */
[----:B------:R-:W3:Y:S04]  /*6eb0*/  @!P1 LDG.E.U16 R0, desc[UR24][R6.64] ;  /* 0x0000001806009981 */ /* 0x000ee8000c1e1500 */
[----:B------:R-:W-:Y:S04]  /*6ec0*/  STS.U16 [R151+UR10+0x5280], R157 ;  /* 0x0052809d97007988 */ /* 0x000fe8000800040a */
[----:B------:R0:W-:Y:S02]  /*6ed0*/  STS.U16 [R151+UR10+0x1680], R156 ;  /* 0x0016809c97007988 */ /* 0x0001e4000800040a */
[----:B0-----:R-:W0:Y:S01]  /*6ee0*/  S2R R156, SR_TID.X ;  /* 0x00000000009c7919 */ /* 0x001e220000002100 */
[----:B------:R-:W-:Y:S01]  /*6ef0*/  LOP3.LUT R3, R2, 0x60, RZ, 0x3c, !PT ;  /* 0x0000006002037812 */ /* 0x000fe200078e3cff */
        /* <DEDUP_REMOVED lines=13> */
[----:B0-----:R-:W-:-:S03]  /*6fd0*/  LOP3.LUT R156, R156, 0x3f, RZ, 0xc0, !PT ;  /* 0x0000003f9c9c7812 */ /* 0x001fc600078ec0ff */
[----:B------:R-:W-:Y:S04]  /*6fe0*/  STS.U16 [R3+UR10+0x1300], R141 ;  /* 0x0013008d03007988 */ /* 0x000fe8000800040a */
[----:B------:R-:W-:Y:S04]  /*6ff0*/  STS.U16 [R3+UR10+0x5300], R140 ;  /* 0x0053008c03007988 */ /* 0x000fe8000800040a */
[----:B------:R-:W-:Y:S04]  /*7000*/  STS.U16 [R3+UR10+0x1700], R139 ;  /* 0x0017008b03007988 */ /* 0x000fe8000800040a */
[----:B------:R-:W-:Y:S04]  /*7010*/  STS.U16 [R3+UR10+0x5700], R138 ;  /* 0x0057008a03007988 */ /* 0x000fe8000800040a */
[----:B------:R0:W-:Y:S04]  /*7020*/  STS.U16 [R3+UR10+0x1b00], R127 ;  /* 0x001b007f03007988 */ /* 0x0001e8000800040a */
[----:B------:R-:W-:Y:S04]  /*7030*/  STS.U16 [R3+UR10+0x5b00], R165 ;  /* 0x005b00a503007988 */ /* 0x000fe8000800040a */
[----:B------:R-:W-:Y:S01]  /*7040*/  STS.U16 [R3+UR10+0x1f00], R164 ;  /* 0x001f00a403007988 */ /* 0x000fe2000800040a */
[----:B0-----:R-:W-:-:S03]  /*7050*/  LOP3.LUT R127, R2, 0x70, RZ, 0x3c, !PT ;  /* 0x00000070027f7812 */ /* 0x001fc600078e3cff */
[----:B------:R0:W-:Y:S01]  /*7060*/  STS.U16 [R3+UR10+0x5f00], R5 ;  /* 0x005f000503007988 */ /* 0x0001e2000800040a */
[----:B------:R-:W-:-:S03]  /*7070*/  IMAD R153, R105, UR4, RZ ;  /* 0x0000000469997c24 */ /* 0x000fc6000f8e02ff */
[----:B------:R-:W-:Y:S01]  /*7080*/  STS.U16 [R127+UR10+0x380], R137 ;  /* 0x000380897f007988 */ /* 0x000fe2000800040a */
[----:B0-----:R-:W-:-:S03]  /*7090*/  IMAD R3, R156, R163, RZ ;  /* 0x000000a39c037224 */ /* 0x001fc600078e02ff */
[----:B------:R-:W-:Y:S01]  /*70a0*/  STS.U16 [R127+UR10+0x4380], R136 ;  /* 0x004380887f007988 */ /* 0x000fe2000800040a */
[----:B------:R-:W-:Y:S01]  /*70b0*/  IMAD R164, R125, UR4, RZ ;  /* 0x000000047da47c24 */ /* 0x000fe2000f8e02ff */
[----:B------:R-:W-:Y:S02]  /*70c0*/  LEA R5, P2, R3, UR18, 0x1 ;  /* 0x0000001203057c11 */ /* 0x000fe4000f8408ff */
[----:B------:R-:W-:Y:S01]  /*70d0*/  STS.U16 [R127+UR10+0x780], R135 ;  /* 0x000780877f007988 */ /* 0x000fe2000800040a */
[----:B------:R-:W-:Y:S01]  /*70e0*/  IMAD R105, R99, UR4, RZ ;  /* 0x0000000463697c24 */ /* 0x000fe2000f8e02ff */
[----:B------:R-:W-:Y:S02]  /*70f0*/  LEA.HI.X.SX32 R3, R3, UR19, 0x1, P2 ;  /* 0x0000001303037c11 */ /* 0x000fe400090f0eff */
[----:B------:R-:W-:Y:S01]  /*7100*/  STS.U16 [R127+UR10+0x4780], R134 ;  /* 0x004780867f007988 */ /* 0x000fe2000800040a */
[----:B------:R-:W-:Y:S01]  /*7110*/  IMAD R165, R124, UR4, RZ ;  /* 0x000000047ca57c24 */ /* 0x000fe2000f8e02ff */
[----:B------:R-:W-:Y:S01]  /*7120*/  LEA R99, P2, R164, R5, 0x1 ;  /* 0x00000005a4637211 */ /* 0x000fe200078408ff */
[----:B------:R-:W-:-:S02]  /*7130*/  IMAD R125, R123, UR4, RZ ;  /* 0x000000047b7d7c24 */ /* 0x000fc4000f8e02ff */
[----:B------:R-:W-:Y:S01]  /*7140*/  IMAD R93, R93, UR4, RZ ;  /* 0x000000045d5d7c24 */ /* 0x000fe2000f8e02ff */
[----:B------:R-:W-:Y:S01]  /*7150*/  LEA.HI.X.SX32 R164, R164, R3, 0x1, P2 ;  /* 0x00000003a4a47211 */ /* 0x000fe200010f0eff */
[----:B------:R-:W-:Y:S02]  /*7160*/  IMAD R96, R96, UR4, RZ ;  /* 0x0000000460607c24 */ /* 0x000fe4000f8e02ff */
[----:B------:R-:W-:Y:S02]  /*7170*/  IMAD R111, R111, UR4, RZ ;  /* 0x000000046f6f7c24 */ /* 0x000fe4000f8e02ff */
[----:B------:R-:W-:Y:S01]  /*7180*/  IMAD R123, R109, UR4, RZ ;  /* 0x000000046d7b7c24 */ /* 0x000fe2000f8e02ff */
[----:B------:R-:W-:Y:S01]  /*7190*/  LEA R109, P3, R165, R5, 0x1 ;  /* 0x00000005a56d7211 */ /* 0x000fe200078608ff */
[----:B------:R-:W-:Y:S02]  /*71a0*/  IMAD R118, R118, UR4, RZ ;  /* 0x0000000476767c24 */ /* 0x000fe4000f8e02ff */
[----:B------:R-:W-:-:S02]  /*71b0*/  IMAD R124, R122, UR4, RZ ;  /* 0x000000047a7c7c24 */ /* 0x000fc4000f8e02ff */
[----:B------:R-:W-:Y:S01]  /*71c0*/  IMAD R155, R94, UR4, RZ ;  /* 0x000000045e9b7c24 */ /* 0x000fe2000f8e02ff */
[-C--:B------:R-:W-:Y:S01]  /*71d0*/  LEA R94, P2, R93, R5.reuse, 0x1 ;  /* 0x000000055d5e7211 */ /* 0x080fe200078408ff */
[----:B------:R-:W-:Y:S01]  /*71e0*/  IMAD R122, R121, UR4, RZ ;  /* 0x00000004797a7c24 */ /* 0x000fe2000f8e02ff */
[----:B------:R-:W-:Y:S01]  /*71f0*/  STL [R1+0x2a4], R99 ;  /* 0x0002a46301007387 */ /* 0x000fe20000100800 */
[----:B------:R-:W-:Y:S01]  /*7200*/  IMAD R114, R114, UR4, RZ ;  /* 0x0000000472727c24 */ /* 0x000fe2000f8e02ff */
[-C--:B------:R-:W-:Y:S01]  /*7210*/  LEA R142, P5, R96, R5.reuse, 0x1 ;  /* 0x00000005608e7211 */ /* 0x080fe200078a08ff */
[----:B------:R-:W-:Y:S01]  /*7220*/  IMAD R121, R112, UR4, RZ ;  /* 0x0000000470797c24 */ /* 0x000fe2000f8e02ff */
[----:B------:R-:W-:Y:S01]  /*7230*/  STL [R1+0x2a0], R164 ;  /* 0x0002a0a401007387 */ /* 0x000fe20000100800 */
[----:B------:R-:W-:Y:S01]  /*7240*/  IMAD R139, R108, UR4, RZ ;  /* 0x000000046c8b7c24 */ /* 0x000fe2000f8e02ff */
[----:B------:R-:W-:Y:S01]  /*7250*/  LEA R112, P4, R111, R5, 0x1 ;  /* 0x000000056f707211 */ /* 0x000fe200078808ff */
[----:B------:R-:W-:Y:S01]  /*7260*/  IMAD R102, R102, UR4, RZ ;  /* 0x0000000466667c24 */ /* 0x000fe2000f8e02ff */
[----:B------:R-:W-:Y:S01]  /*7270*/  STL [R1+0x2ac], R109 ;  /* 0x0002ac6d01007387 */ /* 0x000fe20000100800 */
[-C--:B------:R-:W-:Y:S01]  /*7280*/  LEA.HI.X.SX32 R108, R165, R3.reuse, 0x1, P3 ;  /* 0x00000003a56c7211 */ /* 0x080fe200018f0eff */
[----:B------:R-:W-:Y:S01]  /*7290*/  IMAD R113, R113, UR4, RZ ;  /* 0x0000000471717c24 */ /* 0x000fe2000f8e02ff */
[----:B------:R-:W-:Y:S01]  /*72a0*/  LEA.HI.X.SX32 R141, R96, R3, 0x1, P5 ;  /* 0x00000003608d7211 */ /* 0x000fe200028f0eff */
[----:B------:R-:W-:Y:S01]  /*72b0*/  IMAD R98, R98, UR4, RZ ;  /* 0x0000000462627c24 */ /* 0x000fe2000f8e02ff */
[----:B------:R-:W-:Y:S01]  /*72c0*/  LEA R96, P5, R102, R5, 0x1 ;  /* 0x0000000566607211 */ /* 0x000fe200078a08ff */
[----:B------:R-:W-:Y:S01]  /*72d0*/  IMAD R116, R116, UR4, RZ ;  /* 0x0000000474747c24 */ /* 0x000fe2000f8e02ff */
[----:B------:R-:W-:-:S02]  /*72e0*/  LEA.HI.X.SX32 R93, R93, R3, 0x1, P2 ;  /* 0x000000035d5d7211 */ /* 0x000fc400010f0eff */
[-C--:B------:R-:W-:Y:S01]  /*72f0*/  LEA.HI.X.SX32 R111, R111, R3.reuse, 0x1, P4 ;  /* 0x000000036f6f7211 */ /* 0x080fe200020f0eff */
[----:B------:R-:W-:Y:S01]  /*7300*/  IMAD R97, R97, UR4, RZ ;  /* 0x0000000461617c24 */ /* 0x000fe2000f8e02ff */
[----:B------:R-:W-:Y:S02]  /*7310*/  LEA.HI.X.SX32 R102, R102, R3, 0x1, P5 ;  /* 0x0000000366667211 */ /* 0x000fe400028f0eff */
[----:B------:R-:W-:Y:S01]  /*7320*/  LEA R146, P4, R98, R5, 0x1 ;  /* 0x0000000562927211 */ /* 0x000fe200078808ff */
[----:B------:R-:W-:Y:S02]  /*7330*/  IMAD R115, R115, UR4, RZ ;  /* 0x0000000473737c24 */ /* 0x000fe4000f8e02ff */
[----:B------:R-:W-:Y:S01]  /*7340*/  IMAD R100, R100, UR4, RZ ;  /* 0x0000000464647c24 */ /* 0x000fe2000f8e02ff */
[----:B------:R-:W-:Y:S01]  /*7350*/  LEA.HI.X.SX32 R145, R98, R3, 0x1, P4 ;  /* 0x0000000362917211 */ /* 0x000fe200020f0eff */
[----:B------:R-:W-:Y:S02]  /*7360*/  IMAD R117, R117, UR4, RZ ;  /* 0x0000000475757c24 */ /* 0x000fe4000f8e02ff */
[----:B------:R-:W-:-:S02]  /*7370*/  IMAD R107, R107, UR4, RZ ;  /* 0x000000046b6b7c24 */ /* 0x000fc4000f8e02ff */
[----:B------:R-:W-:Y:S02]  /*7380*/  IMAD R101, R101, UR4, RZ ;  /* 0x0000000465657c24 */ /* 0x000fe4000f8e02ff */
[----:B------:R-:W-:Y:S01]  /*7390*/  IMAD R120, R120, UR4, RZ ;  /* 0x0000000478787c24 */ /* 0x000fe2000f8e02ff */
[----:B--2---:R-:W-:Y:S04]  /*73a0*/  STS.U16 [R127+UR10+0xb80], R133 ;  /* 0x000b80857f007988 */ /* 0x004fe8000800040a */
[----:B----4-:R-:W-:Y:S04]  /*73b0*/  STS.U16 [R127+UR10+0x4b80], R132 ;  /* 0x004b80847f007988 */ /* 0x010fe8000800040a */
[----:B---3--:R-:W-:Y:S04]  /*73c0*/  STS.U16 [R127+UR10+0xf80], R131 ;  /* 0x000f80837f007988 */ /* 0x008fe8000800040a */
[----:B------:R-:W-:Y:S04]  /*73d0*/  STS.U16 [R127+UR10+0x4f80], R130 ;  /* 0x004f80827f007988 */ /* 0x000fe8000800040a */
[----:B------:R-:W-:Y:S04]  /*73e0*/  STS.U16 [R127+UR10+0x1380], R129 ;  /* 0x001380817f007988 */ /* 0x000fe8000800040a */
[----:B------:R-:W-:Y:S04]  /*73f0*/  STS.U16 [R127+UR10+0x5380], R128 ;  /* 0x005380807f007988 */ /* 0x000fe8000800040a */
[----:B------:R0:W-:Y:S02]  /*7400*/  STS.U16 [R127+UR10+0x1780], R126 ;  /* 0x0017807e7f007988 */ /* 0x0001e4000800040a */
[----:B0-----:R-:W-:-:S02]  /*7410*/  LEA R126, P6, R125, R5, 0x1 ;  /* 0x000000057d7e7211 */ /* 0x001fc400078c08ff */
[----:B------:R-:W-:Y:S02]  /*7420*/  LEA R128, P3, R118, R5, 0x1 ;  /* 0x0000000576807211 */ /* 0x000fe400078608ff */
[----:B------:R-:W-:Y:S01]  /*7430*/  LEA.HI.X.SX32 R125, R125, R3, 0x1, P6 ;  /* 0x000000037d7d7211 */ /* 0x000fe200030f0eff */
[----:B------:R-:W-:Y:S01]  /*7440*/  STL [R1+0x2b4], R126 ;  /* 0x0002b47e01007387 */ /* 0x000fe20000100800 */
[----:B------:R-:W-:-:S03]  /*7450*/  LEA R144, P6, R114, R5, 0x1 ;  /* 0x0000000572907211 */ /* 0x000fc600078c08ff */
[----:B------:R-:W-:Y:S04]  /*7460*/  STL [R1+0x2c4], R94 ;  /* 0x0002c45e01007387 */ /* 0x000fe80000100800 */
[----:B------:R-:W-:Y:S04]  /*7470*/  STL [R1+0x2bc], R142 ;  /* 0x0002bc8e01007387 */ /* 0x000fe80000100800 */
[----:B------:R-:W-:Y:S01]  /*7480*/  STL [R1+0x2cc], R112 ;  /* 0x0002cc7001007387 */ /* 0x000fe20000100800 */
[----:B------:R-:W-:-:S03]  /*7490*/  LEA.HI.X.SX32 R127, R118, R3, 0x1, P3 ;  /* 0x00000003767f7211 */ /* 0x000fc600018f0eff */
[----:B------:R-:W-:Y:S01]  /*74a0*/  STL [R1+0x2a8], R108 ;  /* 0x0002a86c01007387 */ /* 0x000fe20000100800 */
[----:B------:R-:W-:-:S03]  /*74b0*/  LEA.HI.X.SX32 R143, R114, R3, 0x1, P6 ;  /* 0x00000003728f7211 */ /* 0x000fc600030f0eff */
[----:B------:R-:W-:Y:S01]  /*74c0*/  STL [R1+0x2d4], R128 ;  /* 0x0002d48001007387 */ /* 0x000fe20000100800 */
[----:B------:R-:W-:-:S03]  /*74d0*/  LEA R114, P2, R113, R5, 0x1 ;  /* 0x0000000571727211 */ /* 0x000fc600078408ff */
[----:B------:R-:W-:Y:S01]  /*74e0*/  STL [R1+0x2b0], R125 ;  /* 0x0002b07d01007387 */ /* 0x000fe20000100800 */
[----:B------:R-:W-:-:S03]  /*74f0*/  LEA R130, P3, R116, R5, 0x1 ;  /* 0x0000000574827211 */ /* 0x000fc600078608ff */
[----:B------:R-:W-:Y:S04]  /*7500*/  STL [R1+0x2dc], R144 ;  /* 0x0002dc9001007387 */ /* 0x000fe80000100800 */
[----:B------:R-:W-:Y:S01]  /*7510*/  STL [R1+0x2b8], R141 ;  /* 0x0002b88d01007387 */ /* 0x000fe20000100800 */
[----:B------:R-:W-:-:S03]  /*7520*/  LEA.HI.X.SX32 R113, R113, R3, 0x1, P2 ;  /* 0x0000000371717211 */ /* 0x000fc600010f0eff */
[----:B------:R-:W-:Y:S04]  /*7530*/  STL [R1+0x2e4], R96 ;  /* 0x0002e46001007387 */ /* 0x000fe80000100800 */
[----:B------:R-:W-:Y:S01]  /*7540*/  STL [R1+0x2c0], R93 ;  /* 0x0002c05d01007387 */ /* 0x000fe20000100800 */
[----:B------:R-:W-:-:S03]  /*7550*/  LEA.HI.X.SX32 R129, R116, R3, 0x1, P3 ;  /* 0x0000000374817211 */ /* 0x000fc600018f0eff */
[----:B------:R-:W-:Y:S01]  /*7560*/  STL [R1+0x2c8], R111 ;  /* 0x0002c86f01007387 */ /* 0x000fe20000100800 */
[----:B------:R-:W-:-:S03]  /*7570*/  LEA R98, P2, R97, R5, 0x1 ;  /* 0x0000000561627211 */ /* 0x000fc600078408ff */
[----:B------:R-:W-:Y:S01]  /*7580*/  STL [R1+0x2d0], R127 ;  /* 0x0002d07f01007387 */ /* 0x000fe20000100800 */
[----:B------:R-:W-:-:S03]  /*7590*/  LEA R116, P3, R115, R5, 0x1 ;  /* 0x0000000573747211 */ /* 0x000fc600078608ff */
[----:B------:R-:W-:Y:S01]  /*75a0*/  STL [R1+0x2e0], R102 ;  /* 0x0002e06601007387 */ /* 0x000fe20000100800 */
[----:B------:R-:W-:-:S03]  /*75b0*/  LEA R132, P4, R100, R5, 0x1 ;  /* 0x0000000564847211 */ /* 0x000fc600078808ff */
[----:B------:R-:W-:Y:S01]  /*75c0*/  STL [R1+0x2d8], R143 ;  /* 0x0002d88f01007387 */ /* 0x000fe20000100800 */
[----:B------:R-:W-:-:S03]  /*75d0*/  LEA.HI.X.SX32 R97, R97, R3, 0x1, P2 ;  /* 0x0000000361617211 */ /* 0x000fc600010f0eff */
        /* <DEDUP_REMOVED lines=9> */
[----:B------:R-:W-:Y:S01]  /*7670*/  STL [R1+0x2f8], R145 ;  /* 0x0002f89101007387 */ /* 0x000fe20000100800 */
[----:B------:R-:W-:Y:S01]  /*7680*/  IMAD R110, R110, UR4, RZ ;  /* 0x000000046e6e7c24 */ /* 0x000fe2000f8e02ff */
[----:B------:R-:W-:Y:S02]  /*7690*/  LEA R118, P4, R101, R5, 0x1 ;  /* 0x0000000565767211 */ /* 0x000fe400078808ff */
[----:B------:R-:W-:Y:S01]  /*76a0*/  STL [R1+0x304], R98 ;  /* 0x0003046201007387 */ /* 0x000fe20000100800 */
[----:B------:R-:W-:-:S03]  /*76b0*/  LEA.HI.X.SX32 R147, R117, R3, 0x1, P2 ;  /* 0x0000000375937211 */ /* 0x000fc600010f0eff */
[----:B------:R-:W-:Y:S01]  /*76c0*/  STL [R1+0x30c], R116 ;  /* 0x00030c7401007387 */ /* 0x000fe20000100800 */
[----:B------:R-:W-:-:S03]  /*76d0*/  LEA.HI.X.SX32 R107, R107, R3, 0x1, P3 ;  /* 0x000000036b6b7211 */ /* 0x000fc600018f0eff */
[----:B------:R-:W-:Y:S01]  /*76e0*/  STL [R1+0x300], R97 ;  /* 0x0003006101007387 */ /* 0x000fe20000100800 */
[----:B------:R-:W-:-:S03]  /*76f0*/  IMAD R119, R119, UR4, RZ ;  /* 0x0000000477777c24 */ /* 0x000fc6000f8e02ff */
[----:B------:R-:W-:Y:S01]  /*7700*/  STL [R1+0x314], R132 ;  /* 0x0003148401007387 */ /* 0x000fe20000100800 */
[----:B------:R-:W-:-:S03]  /*7710*/  LEA.HI.X.SX32 R117, R101, R3, 0x1, P4 ;  /* 0x0000000365757211 */ /* 0x000fc600020f0eff */
[----:B------:R-:W-:Y:S01]  /*7720*/  STL [R1+0x308], R115 ;  /* 0x0003087301007387 */ /* 0x000fe20000100800 */
[-C--:B------:R-:W-:Y:S01]  /*7730*/  LEA R134, P2, R124, R5.reuse, 0x1 ;  /* 0x000000057c867211 */ /* 0x080fe200078408ff */
[----:B------:R-:W-:Y:S01]  /*7740*/  IMAD R104, R104, UR4, RZ ;  /* 0x0000000468687c24 */ /* 0x000fe2000f8e02ff */
[-C--:B------:R-:W-:Y:S01]  /*7750*/  LEA R150, P3, R120, R5.reuse, 0x1 ;  /* 0x0000000578967211 */ /* 0x080fe200078608ff */
[----:B------:R-:W-:Y:S01]  /*7760*/  STL [R1+0x310], R131 ;  /* 0x0003108301007387 */ /* 0x000fe20000100800 */
[----:B------:R-:W-:-:S03]  /*7770*/  LEA R101, P4, R110, R5, 0x1 ;  /* 0x000000056e657211 */ /* 0x000fc600078808ff */
[----:B------:R-:W-:Y:S01]  /*7780*/  STL [R1+0x324], R100 ;  /* 0x0003246401007387 */ /* 0x000fe20000100800 */
[----:B------:R-:W-:-:S03]  /*7790*/  LEA.HI.X.SX32 R133, R124, R3, 0x1, P2 ;  /* 0x000000037c857211 */ /* 0x000fc600010f0eff */
[----:B------:R-:W-:Y:S01]  /*77a0*/  STL [R1+0x31c], R148 ;  /* 0x00031c9401007387 */ /* 0x000fe20000100800 */
[-C--:B------:R-:W-:Y:S01]  /*77b0*/  LEA.HI.X.SX32 R149, R120, R3.reuse, 0x1, P3 ;  /* 0x0000000378957211 */ /* 0x080fe200018f0eff */
[----:B------:R-:W0:Y:S01]  /*77c0*/  S2R R165, SR_TID.X ;  /* 0x0000000000a57919 */ /* 0x000e220000002100 */
[----:B------:R-:W-:Y:S01]  /*77d0*/  LEA.HI.X.SX32 R110, R110, R3, 0x1, P4 ;  /* 0x000000036e6e7211 */ /* 0x000fe200020f0eff */
[----:B------:R-:W-:Y:S01]  /*77e0*/  STL [R1+0x32c], R118 ;  /* 0x00032c7601007387 */ /* 0x000fe20000100800 */
[----:B------:R-:W-:-:S03]  /*77f0*/  LEA R120, P2, R119, R5, 0x1 ;  /* 0x0000000577787211 */ /* 0x000fc600078408ff */
[----:B------:R-:W-:Y:S01]  /*7800*/  STL [R1+0x318], R147 ;  /* 0x0003189301007387 */ /* 0x000fe20000100800 */
[----:B------:R-:W-:Y:S01]  /*7810*/  IMAD R103, R103, UR4, RZ ;  /* 0x0000000467677c24 */ /* 0x000fe2000f8e02ff */
[-C--:B------:R-:W-:Y:S02]  /*7820*/  LEA R152, P4, R104, R5.reuse, 0x1 ;  /* 0x0000000568987211 */ /* 0x080fe400078808ff */
[----:B------:R-:W-:Y:S01]  /*7830*/  STL [R1+0x320], R107 ;  /* 0x0003206b01007387 */ /* 0x000fe20000100800 */
[----:B------:R-:W-:-:S03]  /*7840*/  LEA R136, P3, R122, R5, 0x1 ;  /* 0x000000057a887211 */ /* 0x000fc600078608ff */
[----:B------:R-:W-:Y:S01]  /*7850*/  STL [R1+0x328], R117 ;  /* 0x0003287501007387 */ /* 0x000fe20000100800 */
[----:B------:R-:W-:-:S03]  /*7860*/  IMAD R106, R106, UR4, RZ ;  /* 0x000000046a6a7c24 */ /* 0x000fc6000f8e02ff */
[----:B------:R-:W-:Y:S01]  /*7870*/  STL [R1+0x334], R134 ;  /* 0x0003348601007387 */ /* 0x000fe20000100800 */
[----:B------:R-:W-:-:S03]  /*7880*/  LEA.HI.X.SX32 R119, R119, R3, 0x1, P2 ;  /* 0x0000000377777211 */ /* 0x000fc600010f0eff */
        /* <DEDUP_REMOVED lines=33> */
[----:B------:R-:W-:-:S03]  /*7aa0*/  VIADD R157, R4, 0x3f ;  /* 0x0000003f049d7836 */ /* 0x000fc60000000000 */
[----:B------:R-:W-:Y:S01]  /*7ab0*/  STL [R1+0x37c], R106 ;  /* 0x00037c6a01007387 */ /* 0x000fe20000100800 */
[----:B------:R-:W-:-:S03]  /*7ac0*/  LEA.HI.X.SX32 R139, R139, R3, 0x1, P5 ;  /* 0x000000038b8b7211 */ /* 0x000fc600028f0eff */
[----:B------:R-:W-:Y:S01]  /*7ad0*/  STL [R1+0x378], R154 ;  /* 0x0003789a01007387 */ /* 0x000fe20000100800 */
[----:B------:R-:W-:-:S03]  /*7ae0*/  LEA.HI.X.SX32 R155, R155, R3, 0x1, P6 ;  /* 0x000000039b9b7211 */ /* 0x000fc600030f0eff */
[----:B------:R-:W-:Y:S01]  /*7af0*/  STL [R1+0x380], R124 ;  /* 0x0003807c01007387 */ /* 0x000fe20000100800 */
[----:B------:R-:W-:-:S03]  /*7b00*/  LOP3.LUT R5, R2, 0x70, RZ, 0x3c, !PT ;  /* 0x0000007002057812 */ /* 0x000fc600078e3cff */
[----:B------:R-:W-:Y:S04]  /*7b10*/  STL [R1+0x384], R140 ;  /* 0x0003848c01007387 */ /* 0x000fe80000100800 */
[----:B------:R-:W-:Y:S04]  /*7b20*/  STL [R1+0x29c], R156 ;  /* 0x00029c9c01007387 */ /* 0x000fe80000100800 */
[----:B------:R-:W-:Y:S01]  /*7b30*/  STL [R1+0x28c], R153 ;  /* 0x00028c9901007387 */ /* 0x000fe20000100800 */
[----:B0-----:R-:W-:-:S03]  /*7b40*/  LOP3.LUT R165, R165, 0x3f, RZ, 0xc0, !PT ;  /* 0x0000003fa5a57812 */ /* 0x001fc600078ec0ff */
[----:B------:R-:W-:Y:S01]  /*7b50*/  STL [R1+0x290], R105 ;  /* 0x0002906901007387 */ /* 0x000fe20000100800 */
[----:B------:R-:W-:-:S03]  /*7b60*/  ISETP.GT.AND P2, PT, R157, 0x3f, PT ;  /* 0x0000003f9d00780c */ /* 0x000fc60003f44270 */
[----:B------:R-:W-:Y:S04]  /*7b70*/  STL [R1+0x294], R123 ;  /* 0x0002947b01007387 */ /* 0x000fe80000100800 */
[----:B------:R-:W-:Y:S04]  /*7b80*/  STL [R1+0x64c], R157 ;  /* 0x00064c9d01007387 */ /* 0x000fe80000100800 */
[----:B------:R-:W-:Y:S01]  /*7b90*/  STL [R1+0x298], R139 ;  /* 0x0002988b01007387 */ /* 0x000fe20000100800 */
[----:B------:R-:W-:-:S03]  /*7ba0*/  ISETP.LT.AND P2, PT, R165, R4, P2 ;  /* 0x00000004a500720c */ /* 0x000fc60001741270 */
[----:B------:R-:W-:Y:S04]  /*7bb0*/  STL [R1+0x288], R155 ;  /* 0x0002889b01007387 */ /* 0x000fe80000100800 */
[----:B------:R0:W-:Y:S01]  /*7bc0*/  STS.U16 [R5+UR10+0x5780], R95 ;  /* 0x0057805f05007988 */ /* 0x0001e2000800040a */
[----:B------:R-:W-:Y:S01]  /*7bd0*/  IMAD R165, R162, 0x3f, RZ ;  /* 0x0000003fa2a57824 */ /* 0x000fe200078e02ff */
[----:B------:R-:W-:Y:S02]  /*7be0*/  PRMT R3, RZ, 0x7610, R3 ;  /* 0x00007610ff037816 */ /* 0x000fe40000000003 */
[----:B------:R1:W-:Y:S04]  /*7bf0*/  STS.U16 [R5+UR10+0x1b80], R91 ;  /* 0x001b805b05007988 */ /* 0x0003e8000800040a */
[----:B0-----:R-:W2:Y:S04]  /*7c00*/  LDL.LU R95, [R1+0x770] ;  /* 0x00077000015f7983 */ /* 0x001ea80000300800 */
[----:B------:R0:W-:Y:S04]  /*7c10*/  STS.U16 [R5+UR10+0x5b80], R92 ;  /* 0x005b805c05007988 */ /* 0x0001e8000800040a */
[----:B------:R3:W-:Y:S04]  /*7c20*/  STS.U16 [R5+UR10+0x1f80], R0 ;  /* 0x001f800005007988 */ /* 0x0007e8000800040a */
[----:B-1----:R-:W5:Y:S04]  /*7c30*/  LDL.LU R91, [R1+0x76c] ;  /* 0x00076c00015b7983 */ /* 0x002f680000300800 */
[----:B0-----:R-:W5:Y:S01]  /*7c40*/  LDL.LU R92, [R1+0x768] ;  /* 0x00076800015c7983 */ /* 0x001f620000300800 */
[----:B---3--:R-:W-:-:S03]  /*7c50*/  IMAD.WIDE R4, R165, 0x2, R158 ;  /* 0x00000002a5047825 */ /* 0x008fc600078e029e */
[----:B------:R-:W3:Y:S04]  /*7c60*/  LDL.LU R0, [R1+0x764] ;  /* 0x0007640001007983 */ /* 0x000ee80000300800 */
[----:B------:R-:W4:Y:S01]  /*7c70*/  @!P1 LDG.E.U16 R3, desc[UR24][R4.64] ;  /* 0x0000001804039981 */ /* 0x000f22000c1e1500 */
[----:B------:R-:W-:Y:S02]  /*7c80*/  @P2 IMAD.MOV.U32 R165, RZ, RZ, R164 ;  /* 0x000000ffffa52224 */ /* 0x000fe400078e00a4 */
[----:B------:R-:W-:Y:S02]  /*7c90*/  @P2 IMAD.MOV.U32 R164, RZ, RZ, R99 ;  /* 0x000000ffffa42224 */ /* 0x000fe400078e0063 */
[----:B------:R-:W3:Y:S01]  /*7ca0*/  LDL.LU R99, [R1+0x760] ;  /* 0x0007600001637983 */ /* 0x000ee20000300800 */
[----:B--2---:R-:W-:-:S06]  /*7cb0*/  PRMT R95, RZ, 0x7610, R95 ;  /* 0x00007610ff5f7816 */ /* 0x004fcc000000005f */
[----:B------:R0:W2:Y:S02]  /*7cc0*/  @P2 LDG.E.U16 R95, desc[UR24][R164.64] ;  /* 0x00000018a45f2981 */ /* 0x0000a4000c1e1500 */
[----:B0-----:R-:W-:Y:S01]  /*7cd0*/  LOP3.LUT R165, R2, 0x70, RZ, 0x3c, !PT ;  /* 0x0000007002a57812 */ /* 0x001fe200078e3cff */
[----:B------:R-:W-:-:S04]  /*7ce0*/  @P2 IMAD.MOV.U32 R164, RZ, RZ, R94 ;  /* 0x000000ffffa42224 */ /* 0x000fc800078e005e */
[----:B----4-:R0:W-:Y:S02]  /*7cf0*/  STS.U16 [R165+UR10+0x5f80], R3 ;  /* 0x005f8003a5007988 */ /* 0x0101e4000800040a */
[----:B0-----:R-:W-:Y:S01]  /*7d00*/  PRMT R3, RZ, 0x7610, R3 ;  /* 0x00007610ff037816 */ /* 0x001fe20000000003 */
[----:B------:R-:W-:Y:S01]  /*7d10*/  @P2 IMAD.MOV.U32 R165, RZ, RZ, R93 ;  /* 0x000000ffffa52224 */ /* 0x000fe200078e005d */
[----:B---3--:R-:W-:Y:S01]  /*7d20*/  PRMT R99, RZ, 0x7610, R99 ;  /* 0x00007610ff637816 */ /* 0x008fe20000000063 */
[----:B------:R-:W5:Y:S04]  /*7d30*/  LDL.LU R93, [R1+0x75c] ;  /* 0x00075c00015d7983 */ /* 0x000f680000300800 */
[----:B------:R0:W3:Y:S04]  /*7d40*/  @P2 LDG.E.U16 R3, desc[UR24][R164.64] ;  /* 0x00000018a4032981 */ /* 0x0000e8000c1e1500 */
[----:B------:R-:W5:Y:S01]  /*7d50*/  LDL.LU R94, [R1+0x758] ;  /* 0x00075800015e7983 */ /* 0x000f620000300800 */
[----:B0-----:R-:W-:-:S02]  /*7d60*/  @P2 IMAD.MOV.U32 R164, RZ, RZ, R96 ;  /* 0x000000ffffa42224 */ /* 0x001fc400078e0060 */
[----:B------:R-:W-:-:S05]  /*7d70*/  @P2 IMAD.MOV.U32 R165, RZ, RZ, R102 ;  /* 0x000000ffffa52224 */ /* 0x000fca00078e0066 */
[----:B------:R0:W4:Y:S02]  /*7d80*/  @P2 LDG.E.U16 R99, desc[UR24][R164.64] ;  /* 0x00000018a4632981 */ /* 0x000124000c1e1500 */
[----:B0-----:R-:W-:Y:S02]  /*7d90*/  @P2 IMAD.MOV.U32 R164, RZ, RZ, R98 ;  /* 0x000000ffffa42224 */ /* 0x001fe400078e0062 */
[----:B------:R-:W-:Y:S01]  /*7da0*/  @P2 IMAD.MOV.U32 R165, RZ, RZ, R97 ;  /* 0x000000ffffa52224 */ /* 0x000fe200078e0061 */
[----:B--2---:R0:W-:Y:S04]  /*7db0*/  STS.U16 [R0+UR10+0x10000], R95 ;  /* 0x0100005f00007988 */ /* 0x0041e8000800040a */
[----:B0-----:R-:W5:Y:S04]  /*7dc0*/  LDL.LU R95, [R1+0x754] ;  /* 0x00075400015f7983 */ /* 0x001f680000300800 */
[----:B------:R-:W2:Y:S04]  /*7dd0*/  LDL.LU R102, [R1+0x750] ;  /* 0x0007500001667983 */ /* 0x000ea80000300800 */
[----:B------:R-:W5:Y:S04]  /*7de0*/  LDL.LU R96, [R1+0x74c] ;  /* 0x00074c0001607983 */ /* 0x000f680000300800 */
[----:B------:R-:W5:Y:S04]  /*7df0*/  LDL.LU R97, [R1+0x748] ;  /* 0x0007480001617983 */ /* 0x000f680000300800 */
[----:B------:R-:W5:Y:S04]  /*7e00*/  LDL.LU R98, [R1+0x744] ;  /* 0x0007440001627983 */ /* 0x000f680000300800 */
[----:B---3--:R0:W-:Y:S02]  /*7e10*/  STS.U16 [R0+UR10+0x10400], R3 ;  /* 0x0104000300007988 */ /* 0x0081e4000800040a */
[----:B0-----:R-:W-:-:S06]  /*7e20*/  PRMT R3, RZ, 0x7610, R3 ;  /* 0x00007610ff037816 */ /* 0x001fcc0000000003 */
[----:B------:R0:W3:Y:S04]  /*7e30*/  @P2 LDG.E.U16 R3, desc[UR24][R164.64] ;  /* 0x00000018a4032981 */ /* 0x0000e8000c1e1500 */
[----:B----4-:R1:W-:Y:S01]  /*7e40*/  STS.U16 [R0+UR10+0x10800], R99 ;  /* 0x0108006300007988 */ /* 0x0103e2000800040a */
[----:B0-----:R-:W-:Y:S02]  /*7e50*/  @P2 IMAD.MOV.U32 R164, RZ, RZ, R100 ;  /* 0x000000ffffa42224 */ /* 0x001fe400078e0064 */
[----:B------:R-:W-:Y:S01]  /*7e60*/  @P2 IMAD.MOV.U32 R165, RZ, RZ, R107 ;  /* 0x000000ffffa52224 */ /* 0x000fe200078e006b */
[----:B-1----:R-:W5:Y:S04]  /*7e70*/  LDL.LU R99, [R1+0x740] ;  /* 0x0007400001637983 */ /* 0x002f680000300800 */
[----:B------:R-:W4:Y:S04]  /*7e80*/  LDL.LU R107, [R1+0x73c] ;  /* 0x00073c00016b7983 */ /* 0x000f280000300800 */
[----:B------:R-:W5:Y:S01]  /*7e90*/  LDL.LU R100, [R1+0x738] ;  /* 0x0007380001647983 */ /* 0x000f620000300800 */
[----:B--2---:R-:W-:-:S06]  /*7ea0*/  PRMT R102, RZ, 0x7610, R102 ;  /* 0x00007610ff667816 */ /* 0x004fcc0000000066 */
[----:B------:R0:W2:Y:S02]  /*7eb0*/  @P2 LDG.E.U16 R102, desc[UR24][R164.64] ;  /* 0x00000018a4662981 */ /* 0x0000a4000c1e1500 */
[----:B0-----:R-:W-:Y:S02]  /*7ec0*/  @P2 IMAD.MOV.U32 R165, RZ, RZ, R110 ;  /* 0x000000ffffa52224 */ /* 0x001fe400078e006e */
[----:B------:R-:W-:Y:S01]  /*7ed0*/  @P2 IMAD.MOV.U32 R164, RZ, RZ, R101 ;  /* 0x000000ffffa42224 */ /* 0x000fe200078e0065 */
[----:B------:R-:W2:Y:S04]  /*7ee0*/  LDL.LU R110, [R1+0x734] ;  /* 0x00073400016e7983 */ /* 0x000ea80000300800 */
[----:B------:R-:W5:Y:S04]  /*7ef0*/  LDL.LU R101, [R1+0x730] ;  /* 0x0007300001657983 */ /* 0x000f680000300800 */
[----:B---3--:R0:W-:Y:S02]  /*7f00*/  STS.U16 [R0+UR10+0x10c00], R3 ;  /* 0x010c000300007988 */ /* 0x0081e4000800040a */
[----:B0-----:R-:W-:-:S06]  /*7f10*/  PRMT R3, RZ, 0x7610, R3 ;  /* 0x00007610ff037816 */ /* 0x001fcc0000000003 */
[----:B------:R0:W3:Y:S01]  /*7f20*/  @P2 LDG.E.U16 R3, desc[UR24][R164.64] ;  /* 0x00000018a4032981 */ /* 0x0000e2000c1e1500 */
[----:B----4-:R-:W-:Y:S01]  /*7f30*/  PRMT R107, RZ, 0x7610, R107 ;  /* 0x00007610ff6b7816 */ /* 0x010fe2000000006b */
[----:B0-----:R-:W-:Y:S02]  /*7f40*/  @P2 IMAD.MOV.U32 R164, RZ, RZ, R104 ;  /* 0x000000ffffa42224 */ /* 0x001fe400078e0068 */
[----:B------:R-:W-:-:S05]  /*7f50*/  @P2 IMAD.MOV.U32 R165, RZ, RZ, R103 ;  /* 0x000000ffffa52224 */ /* 0x000fca00078e0067 */
[----:B------:R0:W4:Y:S02]  /*7f60*/  @P2 LDG.E.U16 R107, desc[UR24][R164.64] ;  /* 0x00000018a46b2981 */ /* 0x000124000c1e1500 */
[----:B0-----:R-:W-:Y:S02]  /*7f70*/  @P2 IMAD.MOV.U32 R164, RZ, RZ, R106 ;  /* 0x000000ffffa42224 */ /* 0x001fe400078e006a */
[----:B------:R-:W-:Y:S01]  /*7f80*/  @P2 IMAD.MOV.U32 R165, RZ, RZ, R105 ;  /* 0x000000ffffa52224 */ /* 0x000fe200078e0069 */
[----:B--2---:R-:W-:-:S06]  /*7f90*/  PRMT R110, RZ, 0x7610, R110 ;  /* 0x00007610ff6e7816 */ /* 0x004fcc000000006e */
[----:B------:R0:W2:Y:S02]  /*7fa0*/  @P2 LDG.E.U16 R110, desc[UR24][R164.64] ;  /* 0x00000018a46e2981 */ /* 0x0000a4000c1e1500 */
[----:B0-----:R-:W-:Y:S02]  /*7fb0*/  @P2 IMAD.MOV.U32 R164, RZ, RZ, R109 ;  /* 0x000000ffffa42224 */ /* 0x001fe400078e006d */
[----:B------:R-:W-:Y:S01]  /*7fc0*/  @P2 IMAD.MOV.U32 R165, RZ, RZ, R108 ;  /* 0x000000ffffa52224 */ /* 0x000fe200078e006c */
[----:B---3--:R0:W-:Y:S02]  /*7fd0*/  STS.U16 [R0+UR10+0x11400], R3 ;  /* 0x0114000300007988 */ /* 0x0081e4000800040a */
[----:B0-----:R-:W-:-:S06]  /*7fe0*/  PRMT R3, RZ, 0x7610, R3 ;  /* 0x00007610ff037816 */ /* 0x001fcc0000000003 */
[----:B------:R0:W3:Y:S04]  /*7ff0*/  @P2 LDG.E.U16 R3, desc[UR24][R164.64] ;  /* 0x00000018a4032981 */ /* 0x0000e8000c1e1500 */
[----:B------:R1:W-:Y:S01]  /*8000*/  STS.U16 [R0+UR10+0x11000], R102 ;  /* 0x0110006600007988 */ /* 0x0003e2000800040a */
[----:B0-----:R-:W-:-:S03]  /*8010*/  LOP3.LUT R164, R0, 0x20, RZ, 0x3c, !PT ;  /* 0x0000002000a47812 */ /* 0x001fc600078e3cff */
[----:B----4-:R0:W-:Y:S01]  /*8020*/  STS.U16 [R0+UR10+0x11800], R107 ;  /* 0x0118006b00007988 */ /* 0x0101e2000800040a */
[----:B------:R-:W-:-:S03]  /*8030*/  @P2 IMAD.MOV.U32 R165, RZ, RZ, R111 ;  /* 0x000000ffffa52224 */ /* 0x000fc600078e006f */
[----:B-1----:R-:W5:Y:S04]  /*8040*/  LDL.LU R102, [R1+0x72c] ;  /* 0x00072c0001667983 */ /* 0x002f680000300800 */
[----:B------:R-:W5:Y:S04]  /*8050*/  LDL.LU R103, [R1+0x728] ;  /* 0x0007280001677983 */ /* 0x000f680000300800 */
[----:B------:R-:W5:Y:S04]  /*8060*/  LDL.LU R104, [R1+0x724] ;  /* 0x0007240001687983 */ /* 0x000f680000300800 */
[----:B------:R-:W5:Y:S04]  /*8070*/  LDL.LU R105, [R1+0x720] ;  /* 0x0007200001697983 */ /* 0x000f680000300800 */
[----:B------:R-:W5:Y:S04]  /*8080*/  LDL.LU R106, [R1+0x71c] ;  /* 0x00071c00016a7983 */ /* 0x000f680000300800 */
[----:B0-----:R-:W5:Y:S04]  /*8090*/  LDL.LU R107, [R1+0x718] ;  /* 0x00071800016b7983 */ /* 0x001f680000300800 */
[----:B------:R-:W5:Y:S04]  /*80a0*/  LDL.LU R108, [R1+0x714] ;  /* 0x00071400016c7983 */ /* 0x000f680000300800 */
[----:B------:R-:W5:Y:S04]  /*80b0*/  LDL.LU R109, [R1+0x710] ;  /* 0x00071000016d7983 */ /* 0x000f680000300800 */
[----:B--2---:R0:W-:Y:S04]  /*80c0*/  STS.U16 [R0+UR10+0x11c00], R110 ;  /* 0x011c006e00007988 */ /* 0x0041e8000800040a */
[----:B0-----:R-:W5:Y:S04]  /*80d0*/  LDL.LU R110, [R1+0x70c] ;  /* 0x00070c00016e7983 */ /* 0x001f680000300800 */
[----:B------:R-:W5:Y:S04]  /*80e0*/  LDL.LU R111, [R1+0x708] ;  /* 0x00070800016f7983 */ /* 0x000f680000300800 */
[----:B---3--:R0:W-:Y:S02]  /*80f0*/  STS.U16 [R164+UR10+0x10100], R3 ;  /* 0x01010003a4007988 */ /* 0x0081e4000800040a */
[----:B0-----:R-:W-:Y:S01]  /*8100*/  PRMT R3, RZ, 0x7610, R3 ;  /* 0x00007610ff037816 */ /* 0x001fe20000000003 */
[----:B------:R-:W-:-:S02]  /*8110*/  @P2 IMAD.MOV.U32 R164, RZ, RZ, R112 ;  /* 0x000000ffffa42224 */ /* 0x000fc400078e0070 */
[----:B------:R-:W5:Y:S04]  /*8120*/  LDL.LU R112, [R1+0x704] ;  /* 0x0007040001707983 */ /* 0x000f680000300800 */
[----:B------:R0:W2:Y:S02]  /*8130*/  @P2 LDG.E.U16 R3, desc[UR24][R164.64] ;  /* 0x00000018a4032981 */ /* 0x0000a4000c1e1500 */
[----:B0-----:R-:W-:Y:S01]  /*8140*/  LOP3.LUT R165, R0, 0x20, RZ, 0x3c, !PT ;  /* 0x0000002000a57812 */ /* 0x001fe200078e3cff */
[----:B------:R-:W-:-:S04]  /*8150*/  @P2 IMAD.MOV.U32 R164, RZ, RZ, R114 ;  /* 0x000000ffffa42224 */ /* 0x000fc800078e0072 */
[----:B--2---:R0:W-:Y:S02]  /*8160*/  STS.U16 [R165+UR10+0x10500], R3 ;  /* 0x01050003a5007988 */ /* 0x0041e4000800040a */
[----:B0-----:R-:W-:Y:S01]  /*8170*/  PRMT R3, RZ, 0x7610, R3 ;  /* 0x00007610ff037816 */ /* 0x001fe20000000003 */
[----:B------:R-:W-:Y:S02]  /*8180*/  @P2 IMAD.MOV.U32 R165, RZ, RZ, R113 ;  /* 0x000000ffffa52224 */ /* 0x000fe400078e0071 */
[----:B------:R-:W5:Y:S04]  /*8190*/  LDL.LU R113, [R1+0x700] ;  /* 0x0007000001717983 */ /* 0x000f680000300800 */
[----:B------:R0:W2:Y:S04]  /*81a0*/  @P2 LDG.E.U16 R3, desc[UR24][R164.64] ;  /* 0x00000018a4032981 */ /* 0x0000a8000c1e1500 */
[----:B------:R-:W5:Y:S01]  /*81b0*/  LDL.LU R114, [R1+0x6fc] ;  /* 0x0006fc0001727983 */ /* 0x000f620000300800 */
        /* <DEDUP_REMOVED lines=166> */
[----:B------:R0:W2:Y:S01]  /*8c20*/  @P2 LDG.E.U16 R3, desc[UR24][R164.64] ;  /* 0x00000018a4032981 */ /* 0x0000a2000c1e1500 */
[----:B------:R-:W-:-:S03]  /*8c30*/  UIADD3 UR7, UPT, UPT, UR10, 0x8000, URZ ;  /* 0x000080000a077890 */ /* 0x000fc6000fffe0ff */
[----:B------:R1:W5:Y:S01]  /*8c40*/  LDL.LU R156, [R1+0x654] ;  /* 0x00065400019c7983 */ /* 0x0003620000300800 */
[----:B0-----:R-:W0:Y:S01]  /*8c50*/  S2R R164, SR_TID.X ;  /* 0x0000000000a47919 */ /* 0x001e220000002100 */
[----:B------:R-:W-:Y:S01]  /*8c60*/  LOP3.LUT R165, R0, 0x60, RZ, 0x3c, !PT ;  /* 0x0000006000a57812 */ /* 0x000fe200078e3cff */
[----:B------:R-:W-:Y:S02]  /*8c70*/  UIADD3 UR8, UPT, UPT, UR10, 0x12000, URZ ;  /* 0x000120000a087890 */ /* 0x000fe4000fffe0ff */
[----:B------:R-:W-:Y:S02]  /*8c80*/  USHF.R.U32.HI UR7, URZ, 0x4, UR7 ;  /* 0x00000004ff077899 */ /* 0x000fe40008011607 */
[----:B------:R-:W-:Y:S02]  /*8c90*/  USHF.R.U32.HI UR8, URZ, 0x4, UR8 ;  /* 0x00000004ff087899 */ /* 0x000fe40008011608 */
[----:B------:R-:W-:Y:S02]  /*8ca0*/  USGXT.U32 UR15, UR7, 0xe ;  /* 0x0000000e070f789a */ /* 0x000fe40008000000 */
[----:B------:R-:W-:Y:S01]  /*8cb0*/  USGXT.U32 UR14, UR8, 0xe ;  /* 0x0000000e080e789a */ /* 0x000fe20008000000 */
[----:B0-----:R-:W-:-:S04]  /*8cc0*/  SHF.R.U32.HI R164, RZ, 0x5, R164 ;  /* 0x00000005ffa47819 */ /* 0x001fc800000116a4 */
[----:B------:R-:W-:-:S04]  /*8cd0*/  ISETP.NE.U32.AND P1, PT, R164, RZ, PT ;  /* 0x000000ffa400720c */ /* 0x000fc80003f25070 */
[----:B------:R-:W-:Y:S01]  /*8ce0*/  ISETP.LT.OR P2, PT, R157, 0x40, P1 ;  /* 0x000000409d00780c */ /* 0x000fe20000f41670 */
[----:B------:R-:W-:Y:S02]  /*8cf0*/  UIADD3 UR18, UP1, UPT, UR15, 0x2000080, URZ ;  /* 0x020000800f127890 */ /* 0x000fe4000ff3e0ff */
[----:B------:R-:W-:Y:S01]  /*8d00*/  UIADD3 UR20, UP2, UPT, UR14, 0x2, URZ ;  /* 0x000000020e147890 */ /* 0x000fe2000ff5e0ff */
[----:B------:R-:W-:Y:S01]  /*8d10*/  UMOV UR4, URZ ;  /* 0x000000ff00047c82 */ /* 0x000fe20008000000 */
[----:B------:R-:W-:Y:S01]  /*8d20*/  UMOV UR5, URZ ;  /* 0x000000ff00057c82 */ /* 0x000fe20008000000 */
[----:B------:R-:W-:Y:S02]  /*8d30*/  UIADD3.X UR19, UPT, UPT, UR4, 0x40004040, URZ, UP1, !UPT ;  /* 0x4000404004137890 */ /* 0x000fe40008ffe4ff */
[----:B------:R-:W-:Y:S01]  /*8d40*/  UIADD3.X UR21, UPT, UPT, UR5, 0x40004040, URZ, UP2, !UPT ;  /* 0x4000404005157890 */ /* 0x000fe200097fe4ff */
[----:B------:R-:W-:Y:S01]  /*8d50*/  IMAD.SHL.U32 R163, R163, 0x40, RZ ;  /* 0x00000040a3a37824 */ /* 0x000fe200078e00ff */
[----:B--2---:R0:W-:Y:S01]  /*8d60*/  STS.U16 [R165+UR10+0x11f00], R3 ;  /* 0x011f0003a5007988 */ /* 0x0041e2000800040a */
[----:B------:R2:W-:Y:S06]  /*8d70*/  MEMBAR.ALL.CTA ;  /* 0x0000000000007992 */ /* 0x0005ec0000008000 */
[----:B--2---:R-:W2:Y:S01]  /*8d80*/  FENCE.VIEW.ASYNC.S ;  /* 0x00000000000073c6 */ /* 0x004ea20000000000 */
[----:B0-----:R-:W-:-:S04]  /*8d90*/  SHF.R.S32.HI R3, RZ, 0x1f, R157 ;  /* 0x0000001fff037819 */ /* 0x001fc8000001149d */
[----:B------:R-:W-:Y:S02]  /*8da0*/  LEA.HI R3, R3, R157, RZ, 0x6 ;  /* 0x0000009d03037211 */ /* 0x000fe400078f30ff */
[----:B------:R1:W5:Y:S02]  /*8db0*/  LDL.LU R157, [R1+0x650] ;  /* 0x00065000019d7983 */ /* 0x0003640000300800 */
[----:B------:R-:W-:-:S04]  /*8dc0*/  SHF.R.S32.HI R3, RZ, 0x6, R3 ;  /* 0x00000006ff037819 */ /* 0x000fc80000011403 */
[----:B------:R-:W-:-:S05]  /*8dd0*/  VIMNMX R3, PT, PT, R3, 0x1, !PT ;  /* 0x0000000103037848 */ /* 0x000fca0007fe0100 */
[----:B------:R-:W-:-:S05]  /*8de0*/  VIADD R3, R3, 0xffffffff ;  /* 0xffffffff03037836 */ /* 0x000fca0000000000 */
[----:B------:R1:W-:Y:S01]  /*8df0*/  STL [R1+0x620], R3 ;  /* 0x0006200301007387 */ /* 0x0003e20000100800 */
[----:B--2---:R-:W-:Y:S01]  /*8e00*/  BAR.SYNC.DEFER_BLOCKING 0x0 ;  /* 0x0000000000007b1d */ /* 0x004fe20000010000 */
[----:B------:R-:W-:Y:S01]  /*8e10*/  ISETP.NE.U32.AND P3, PT, R3, RZ, PT ;  /* 0x000000ff0300720c */ /* 0x000fe20003f65070 */
[----:B------:R-:W-:-:S04]  /*8e20*/  IMAD.SHL.U32 R165, R162, 0x40, RZ ;  /* 0x00000040a2a57824 */ /* 0x000fc800078e00ff */
[----:B------:R-:W-:Y:S08]  /*8e30*/  @P2 BRA `(.L_x_6) ;  /* 0x0000000000d82947 */ /* 0x000ff00003800000 */
[----:B------:R-:W-:Y:S02]  /*8e40*/  USHF.R.U32.HI UR13, URZ, 0x4, UR10 ;  /* 0x00000004ff0d7899 */ /* 0x000fe4000801160a */
[----:B------:R-:W-:Y:S02]  /*8e50*/  UIADD3 UR7, UPT, UPT, UR10, 0x10000, URZ ;  /* 0x000100000a077890 */ /* 0x000fe4000fffe0ff */
[----:B------:R-:W-:Y:S02]  /*8e60*/  USGXT.U32 UR13, UR13, 0xe ;  /* 0x0000000e0d0d789a */ /* 0x000fe40008000000 */
[----:B------:R-:W-:Y:S02]  /*8e70*/  USHF.R.U32.HI UR7, URZ, 0x4, UR7 ;  /* 0x00000004ff077899 */ /* 0x000fe40008011607 */
[----:B------:R-:W-:Y:S02]  /*8e80*/  UIADD3 UR40, UP1, UPT, UR13, 0x2000080, URZ ;  /* 0x020000800d287890 */ /* 0x000fe4000ff3e0ff */
[----:B------:R-:W-:Y:S01]  /*8e90*/  USGXT.U32 UR16, UR7, 0xe ;  /* 0x0000000e0710789a */ /* 0x000fe20008000000 */
[----:B------:R-:W-:Y:S01]  /*8ea0*/  UMOV UR5, URZ ;  /* 0x000000ff00057c82 */ /* 0x000fe20008000000 */
[----:B------:R-:W-:Y:S01]  /*8eb0*/  UMOV UR8, URZ ;  /* 0x000000ff00087c82 */ /* 0x000fe20008000000 */
[----:B------:R-:W-:-:S02]  /*8ec0*/  UIADD3.X UR41, UPT, UPT, UR5, 0x40004040, URZ, UP1, !UPT ;  /* 0x4000404005297890 */ /* 0x000fc40008ffe4ff */
[----:B------:R-:W-:Y:S01]  /*8ed0*/  UIADD3 UR42, UP1, UPT, UR16, 0x2, URZ ;  /* 0x00000002102a7890 */ /* 0x000fe2000ff3e0ff */
[----:B------:R-:W-:Y:S01]  /*8ee0*/  UMOV UR7, URZ ;  /* 0x000000ff00077c82 */ /* 0x000fe20008000000 */
[----:B------:R-:W-:Y:S02]  /*8ef0*/  UIADD3.64 UR44, UPT, UPT, UR40, 0x80, URZ ;  /* 0x00000080282c7897 */ /* 0x000fe4000fffe0ff */
[----:B------:R-:W-:Y:S01]  /*8f00*/  UIADD3.X UR43, UPT, UPT, UR8, 0x40004040, URZ, UP1, !UPT ;  /* 0x40004040082b7890 */ /* 0x000fe20008ffe4ff */
[----:B------:R-:W-:Y:S01]  /*8f10*/  UMOV UR5, UR6 ;  /* 0x0000000600057c82 */ /* 0x000fe20008000000 */
[----:B------:R-:W-:Y:S02]  /*8f20*/  ULOP3.LUT UR6, UR13, 0x2000000, URZ, 0xfc, !UPT ;  /* 0x020000000d067892 */ /* 0x000fe4000f8efcff */
[----:B------:R-:W-:Y:S02]  /*8f30*/  UIADD3.64 UR46, UPT, UPT, UR42, 0x2, URZ ;  /* 0x000000022a2e7897 */ /* 0x000fe4000fffe0ff */
[----:B------:R-:W-:-:S02]  /*8f40*/  UIADD3.64 UR48, UPT, UPT, UR40, 0x100, URZ ;  /* 0x0000010028307897 */ /* 0x000fc4000fffe0ff */
[----:B------:R-:W-:Y:S02]  /*8f50*/  UIADD3.64 UR50, UPT, UPT, UR42, 0x4, URZ ;  /* 0x000000042a327897 */ /* 0x000fe4000fffe0ff */
[----:B------:R-:W-:Y:S02]  /*8f60*/  UIADD3 UR54, UPT, UPT, UR9, 0x40, URZ ;  /* 0x0000004009367890 */ /* 0x000fe4000fffe0ff */
[----:B------:R-:W-:Y:S02]  /*8f70*/  UIADD3.64 UR52, UPT, UPT, UR40, 0x380, URZ ;  /* 0x0000038028347897 */ /* 0x000fe4000fffe0ff */
[----:B------:R-:W-:Y:S02]  /*8f80*/  UIADD3 UR55, UPT, UPT, UR9, 0x40, URZ ;  /* 0x0000004009377890 */ /* 0x000fe4000fffe0ff */
[----:B------:R-:W-:Y:S02]  /*8f90*/  UIADD3.64 UR56, UPT, UPT, UR40, 0x400, URZ ;  /* 0x0000040028387897 */ /* 0x000fe4000fffe0ff */
[----:B------:R-:W-:-:S02]  /*8fa0*/  UIADD3 UR62, UPT, UPT, UR9, 0x40, URZ ;  /* 0x00000040093e7890 */ /* 0x000fc4000fffe0ff */
[----:B------:R-:W-:Y:S01]  /*8fb0*/  UIADD3.64 UR58, UPT, UPT, UR40, 0x480, URZ ;  /* 0x00000480283a7897 */ /* 0x000fe2000fffe0ff */
[----:B------:R-:W-:Y:S01]  /*8fc0*/  UMOV UR30, 0x0 ;  /* 0x00000000001e7882 */ /* 0x000fe20000000000 */
[----:B------:R-:W-:Y:S01]  /*8fd0*/  UMOV UR31, 0x8108490 ;  /* 0x08108490001f7882 */ /* 0x000fe20000000000 */
[----:B------:R-:W-:Y:S01]  /*8fe0*/  UIADD3 UR63, UPT, UPT, UR9, 0x40, URZ ;  /* 0x00000040093f7890 */ /* 0x000fe2000fffe0ff */
[----:B------:R-:W-:Y:S01]  /*8ff0*/  UMOV UR17, 0x40004040 ;  /* 0x4000404000117882 */ /* 0x000fe20000000000 */
[----:B------:R-:W-:Y:S01]  /*9000*/  UIADD3.64 UR60, UPT, UPT, UR40, 0x500, URZ ;  /* 0x00000500283c7897 */ /* 0x000fe2000fffe0ff */
[----:B------:R-:W-:Y:S01]  /*9010*/  UMOV UR7, 0x40004040 ;  /* 0x4000404000077882 */ /* 0x000fe20000000000 */
[----:B------:R-:W-:Y:S01]  /*9020*/  UMOV UR22, 0x0 ;  /* 0x0000000000167882 */ /* 0x000fe20000000000 */
[----:B------:R-:W-:Y:S01]  /*9030*/  UMOV UR23, 0x8108490 ;  /* 0x0810849000177882 */ /* 0x000fe20000000000 */
[----:B------:R-:W-:Y:S01]  /*9040*/  UMOV UR26, 0x0 ;  /* 0x00000000001a7882 */ /* 0x000fe20000000000 */
[----:B------:R-:W-:Y:S01]  /*9050*/  UMOV UR27, 0x8108490 ;  /* 0x08108490001b7882 */ /* 0x000fe20000000000 */
[----:B------:R0:W-:Y:S01]  /*9060*/  UTCHMMA gdesc[UR6], gdesc[UR16], tmem[UR9], tmem[UR30], idesc[UR31], !UPT ;  /* 0x00ff1e10060075ea */ /* 0x0001e2000f800009 */
[----:B------:R-:W-:Y:S01]  /*9070*/  UMOV UR34, 0x0 ;  /* 0x0000000000227882 */ /* 0x000fe20000000000 */
[----:B------:R-:W-:Y:S01]  /*9080*/  UMOV UR35, 0x8108490 ;  /* 0x0810849000237882 */ /* 0x000fe20000000000 */
[----:B------:R0:W-:Y:S01]  /*9090*/  UTCHMMA gdesc[UR40], gdesc[UR42], tmem[UR9], tmem[UR22], idesc[UR23], UPT ;  /* 0x00ff162a280075ea */ /* 0x0001e2000b800009 */
        /* <DEDUP_REMOVED lines=8> */
[----:B------:R0:W-:Y:S01]  /*9120*/  UTCHMMA gdesc[UR52], gdesc[UR16], tmem[UR54], tmem[UR32], idesc[UR33], !UPT ;  /* 0x00ff2010340075ea */ /* 0x0001e2000f800036 */
[----:B------:R-:W-:Y:S01]  /*9130*/  UMOV UR38, 0x0 ;  /* 0x0000000000267882 */ /* 0x000fe20000000000 */
[----:B------:R-:W-:Y:S01]  /*9140*/  UMOV UR39, 0x8108490 ;  /* 0x0810849000277882 */ /* 0x000fe20000000000 */
[----:B------:R0:W-:Y:S01]  /*9150*/  UTCHMMA gdesc[UR56], gdesc[UR42], tmem[UR55], tmem[UR28], idesc[UR29], UPT ;  /* 0x00ff1c2a380075ea */ /* 0x0001e2000b800037 */
[----:B------:R0:W-:Y:S01]  /*9160*/  UTCHMMA gdesc[UR58], gdesc[UR46], tmem[UR62], tmem[UR36], idesc[UR37], UPT ;  /* 0x00ff242e3a0075ea */ /* 0x0001e2000b80003e */
[----:B------:R0:W-:Y:S01]  /*9170*/  UTCHMMA gdesc[UR60], gdesc[UR50], tmem[UR63], tmem[UR38], idesc[UR39], UPT ;  /* 0x00ff26323c0075ea */ /* 0x0001e2000b80003f */
[----:B------:R0:W-:Y:S01]  /*9180*/  UTCBAR [UR5], URZ ;  /* 0x000000ff050073e9 */ /* 0x0001e200080000ff */
[----:B------:R-:W-:Y:S01]  /*9190*/  NOP ;  /* 0x0000000000007918 */ /* 0x000fe20000000000 */
.L_x_6:
[----:B0-----:R-:W-:Y:S01]  /*91a0*/  UMOV UR16, UR18 ;  /* 0x0000001200107c82 */ /* 0x001fe20008000000 */
[----:B------:R-:W-:Y:S01]  /*91b0*/  UMOV UR17, UR19 ;  /* 0x0000001300117c82 */ /* 0x000fe20008000000 */
[----:B------:R-:W-:Y:S01]  /*91c0*/  UMOV UR18, UR20 ;  /* 0x0000001400127c82 */ /* 0x000fe20008000000 */
[----:B------:R-:W-:Y:S01]  /*91d0*/  UMOV UR19, UR21 ;  /* 0x0000001500137c82 */ /* 0x000fe20008000000 */
[----:B------:R-:W-:Y:S01]  /*91e0*/  IMAD.MOV.U32 R164, RZ, RZ, RZ ;  /* 0x000000ffffa47224 */ /* 0x000fe200078e00ff */
[----:B------:R-:W-:Y:S06]  /*91f0*/  @!P3 BRA `(.L_x_7) ;  /* 0x0000009800ecb947 */ /* 0x000fec0003800000 */
[----:B-1----:R-:W-:Y:S01]  /*9200*/  SHF.R.S32.HI R3, RZ, 0x1f, R163 ;  /* 0x0000001fff037819 */ /* 0x002fe200000114a3 */
[C---:B------:R-:W-:Y:S01]  /*9210*/  IMAD.SHL.U32 R162, R163.reuse, 0x2, RZ ;  /* 0x00000002a3a27824 */ /* 0x040fe200078e00ff */
[----:B------:R-:W-:Y:S02]  /*9220*/  ULOP3.LUT UR20, UR15, 0x2000000, URZ, 0xfc, !UPT ;  /* 0x020000000f147892 */ /* 0x000fe4000f8efcff */
[----:B------:R-:W-:Y:S01]  /*9230*/  SHF.L.U64.HI R3, R163, 0x1, R3 ;  /* 0x00000001a3037819 */ /* 0x000fe20000010203 */
[----:B------:R-:W-:Y:S01]  /*9240*/  UIADD3.64 UR26, UPT, UPT, UR16, 0x80, URZ ;  /* 0x00000080101a7897 */ /* 0x000fe2000fffe0ff */
[----:B------:R-:W-:Y:S01]  /*9250*/  SHF.R.S32.HI R163, RZ, 0x1f, R165 ;  /* 0x0000001fffa37819 */ /* 0x000fe200000114a5 */
[----:B------:R-:W-:Y:S02]  /*9260*/  UIADD3.64 UR28, UPT, UPT, UR18, 0x2, URZ ;  /* 0x00000002121c7897 */ /* 0x000fe4000fffe0ff */
[----:B------:R-:W-:Y:S01]  /*9270*/  UIADD3.64 UR30, UPT, UPT, UR16, 0x100, URZ ;  /* 0x00000100101e7897 */ /* 0x000fe2000fffe0ff */
[C---:B------:R-:W-:Y:S01]  /*9280*/  SHF.L.U64.HI R163, R165.reuse, 0x1, R163 ;  /* 0x00000001a5a37819 */ /* 0x040fe200000102a3 */
[----:B------:R-:W-:Y:S01]  /*9290*/  IMAD.SHL.U32 R165, R165, 0x2, RZ ;  /* 0x00000002a5a57824 */ /* 0x000fe200078e00ff */
[----:B------:R-:W-:-:S02]  /*92a0*/  UIADD3.64 UR32, UPT, UPT, UR18, 0x4, URZ ;  /* 0x0000000412207897 */ /* 0x000fc4000fffe0ff */
[----:B------:R-:W-:Y:S02]  /*92b0*/  UIADD3.64 UR34, UPT, UPT, UR16, 0x380, URZ ;  /* 0x0000038010227897 */ /* 0x000fe4000fffe0ff */
[----:B------:R-:W-:Y:S02]  /*92c0*/  UIADD3.64 UR36, UPT, UPT, UR16, 0x400, URZ ;  /* 0x0000040010247897 */ /* 0x000fe4000fffe0ff */
[----:B------:R-:W-:Y:S02]  /*92d0*/  UIADD3.64 UR38, UPT, UPT, UR16, 0x480, URZ ;  /* 0x0000048010267897 */ /* 0x000fe4000fffe0ff */
[----:B------:R-:W-:Y:S01]  /*92e0*/  UIADD3.64 UR40, UPT, UPT, UR16, 0x500, URZ ;  /* 0x0000050010287897 */ /* 0x000fe2000fffe0ff */
[----:B------:R-:W-:Y:S01]  /*92f0*/  UMOV UR8, 0x1 ;  /* 0x0000000100087882 */ /* 0x000fe20000000000 */
[----:B------:R-:W-:Y:S01]  /*9300*/  UMOV UR5, URZ ;  /* 0x000000ff00057c82 */ /* 0x000fe20008000000 */
[----:B------:R-:W-:-:S09]  /*9310*/  UMOV UR15, 0x40004040 ;  /* 0x40004040000f7882 */ /* 0x000fd20000000000 */
.L_x_10:
[----:B------:R0:W-:Y:S04]  /*9320*/  STL.64 [R1+0x660], R160 ;  /* 0x000660a001007387 */ /* 0x0001e80000100a00 */
[----:B-1----:R1:W-:Y:S01]  /*9330*/  STL.64 [R1+0x650], R2 ;  /* 0x0006500201007387 */ /* 0x0023e20000100a00 */
[-C--:B0-----:R-:W-:Y:S02]  /*9340*/  IADD3 R160, P4, PT, R24, R165.reuse, RZ ;  /* 0x000000a518a07210 */ /* 0x081fe40007f9e0ff */
[-C--:B-1----:R-:W-:Y:S02]  /*9350*/  IADD3 R3, P2, PT, R4, R165.reuse, RZ ;  /* 0x000000a504037210 */ /* 0x082fe40007f5e0ff */
[----:B------:R-:W-:-:S03]  /*9360*/  IADD3 R2, P3, PT, R6, R165, RZ ;  /* 0x000000a506027210 */ /* 0x000fc60007f7e0ff */
[----:B------:R0:W-:Y:S02]  /*9370*/  STL [R1+0x600], R3 ;  /* 0x0006000301007387 */ /* 0x0001e40000100800 */
[--C-:B------:R-:W-:Y:S02]  /*9380*/  IMAD.X R4, R7, 0x1, R163.reuse, P3 ;  /* 0x0000000107047824 */ /* 0x100fe400018e06a3 */
[----:B------:R1:W-:Y:S04]  /*9390*/  STL [R1+0x604], R2 ;  /* 0x0006040201007387 */ /* 0x0003e80000100800 */
[----:B------:R-:W-:Y:S01]  /*93a0*/  STL [R1+0x608], R160 ;  /* 0x000608a001007387 */ /* 0x000fe20000100800 */
[----:B0-----:R-:W-:Y:S01]  /*93b0*/  IADD3 R3, P5, PT, R26, R165, RZ ;  /* 0x000000a51a037210 */ /* 0x001fe20007fbe0ff */
[----:B-1----:R-:W-:-:S04]  /*93c0*/  IMAD.X R2, R5, 0x1, R163, P2 ;  /* 0x0000000105027824 */ /* 0x002fc800010e06a3 */
[----:B------:R0:W-:Y:S04]  /*93d0*/  STL [R1+0x60c], R3 ;  /* 0x00060c0301007387 */ /* 0x0001e80000100800 */
[----:B------:R1:W-:Y:S04]  /*93e0*/  STL [R1+0x5e0], R2 ;  /* 0x0005e00201007387 */ /* 0x0003e80000100800 */
[----:B------:R2:W-:Y:S01]  /*93f0*/  STL [R1+0x5e4], R4 ;  /* 0x0005e40401007387 */ /* 0x0005e20000100800 */
[--C-:B0-----:R-:W-:Y:S02]  /*9400*/  IMAD.X R3, R25, 0x1, R163.reuse, P4 ;  /* 0x0000000119037824 */ /* 0x101fe400020e06a3 */
[----:B-1----:R-:W-:-:S03]  /*9410*/  IMAD.X R2, R27, 0x1, R163, P5 ;  /* 0x000000011b027824 */ /* 0x002fc600028e06a3 */
[----:B------:R0:W-:Y:S01]  /*9420*/  STL [R1+0x5e8], R3 ;  /* 0x0005e80301007387 */ /* 0x0001e20000100800 */
[----:B--2---:R-:W-:-:S03]  /*9430*/  IADD3 R4, P2, PT, R44, R165, RZ ;  /* 0x000000a52c047210 */ /* 0x004fc60007f5e0ff */
[----:B------:R1:W-:Y:S04]  /*9440*/  STL [R1+0x5ec], R2 ;  /* 0x0005ec0201007387 */ /* 0x0003e80000100800 */
[----:B------:R2:W-:Y:S01]  /*9450*/  STL [R1+0x610], R4 ;  /* 0x0006100401007387 */ /* 0x0005e20000100800 */
[-C--:B0-----:R-:W-:Y:S02]  /*9460*/  IADD3 R3, P3, PT, R46, R165.reuse, RZ ;  /* 0x000000a52e037210 */ /* 0x081fe40007f7e0ff */
[----:B-1----:R-:W-:-:S03]  /*9470*/  IADD3 R2, P4, PT, R64, R165, RZ ;  /* 0x000000a540027210 */ /* 0x002fc60007f9e0ff */
[----:B------:R0:W-:Y:S01]  /*9480*/  STL [R1+0x614], R3 ;  /* 0x0006140301007387 */ /* 0x0001e20000100800 */
[----:B--2---:R-:W-:-:S03]  /*9490*/  IADD3 R4, P5, PT, R66, R165, RZ ;  /* 0x000000a542047210 */ /* 0x004fc60007fbe0ff */
[----:B------:R1:W-:Y:S04]  /*94a0*/  STL [R1+0x618], R2 ;  /* 0x0006180201007387 */ /* 0x0003e80000100800 */
[----:B------:R2:W-:Y:S01]  /*94b0*/  STL [R1+0x61c], R4 ;  /* 0x00061c0401007387 */ /* 0x0005e20000100800 */
[--C-:B0-----:R-:W-:Y:S02]  /*94c0*/  IMAD.X R3, R45, 0x1, R163.reuse, P2 ;  /* 0x000000012d037824 */ /* 0x101fe400010e06a3 */
[----:B-1----:R-:W-:-:S03]  /*94d0*/  IMAD.X R2, R47, 0x1, R163, P3 ;  /* 0x000000012f027824 */ /* 0x002fc600018e06a3 */
[----:B------:R0:W-:Y:S01]  /*94e0*/  STL [R1+0x5f0], R3 ;  /* 0x0005f00301007387 */ /* 0x0001e20000100800 */
[----:B--2---:R-:W-:-:S03]  /*94f0*/  IMAD.X R4, R65, 0x1, R163, P4 ;  /* 0x0000000141047824 */ /* 0x004fc600020e06a3 */
[----:B------:R1:W-:Y:S04]  /*9500*/  STL [R1+0x5f4], R2 ;  /* 0x0005f40201007387 */ /* 0x0003e80000100800 */
[----:B------:R2:W-:Y:S01]  /*9510*/  STL [R1+0x5f8], R4 ;  /* 0x0005f80401007387 */ /* 0x0005e20000100800 */
[----:B0-----:R-:W-:Y:S01]  /*9520*/  IMAD.X R3, R67, 0x1, R163, P5 ;  /* 0x0000000143037824 */ /* 0x001fe200028e06a3 */
[----:B-1---5:R-:W-:-:S04]  /*9530*/  IADD3 R2, P2, PT, R84, R165, RZ ;  /* 0x000000a554027210 */ /* 0x022fc80007f5e0ff */
[----:B------:R0:W-:Y:S01]  /*9540*/  STL [R1+0x5fc], R3 ;  /* 0x0005fc0301007387 */ /* 0x0001e20000100800 */
[----:B--2---:R-:W-:-:S03]  /*9550*/  IADD3 R4, P3, PT, R86, R165, RZ ;  /* 0x000000a556047210 */ /* 0x004fc60007f7e0ff */
[----:B------:R1:W-:Y:S01]  /*9560*/  STL [R1+0x570], R2 ;  /* 0x0005700201007387 */ /* 0x0003e20000100800 */
[----:B------:R-:W-:-:S03]  /*9570*/  IMAD.X R84, R85, 0x1, R163, P2 ;  /* 0x0000000155547824 */ /* 0x000fc600010e06a3 */
[----:B------:R2:W-:Y:S01]  /*9580*/  STL [R1+0x574], R4 ;  /* 0x0005740401007387 */ /* 0x0005e20000100800 */
[----:B------:R-:W-:Y:S01]  /*9590*/  IMAD.X R86, R87, 0x1, R163, P3 ;  /* 0x0000000157567824 */ /* 0x000fe200018e06a3 */
[-C--:B0-----:R-:W-:Y:S02]  /*95a0*/  IADD3 R3, P4, PT, R104, R165.reuse, RZ ;  /* 0x000000a568037210 */ /* 0x081fe40007f9e0ff */
[----:B-1----:R-:W-:-:S03]  /*95b0*/  IADD3 R2, P5, PT, R106, R165, RZ ;  /* 0x000000a56a027210 */ /* 0x002fc60007fbe0ff */
[----:B------:R0:W-:Y:S01]  /*95c0*/  STL [R1+0x578], R3 ;  /* 0x0005780301007387 */ /* 0x0001e20000100800 */
[--C-:B------:R-:W-:Y:S01]  /*95d0*/  IMAD.X R104, R105, 0x1, R163.reuse, P4 ;  /* 0x0000000169687824 */ /* 0x100fe200020e06a3 */
[----:B--2---:R-:W-:Y:S02]  /*95e0*/  IADD3 R4, P3, PT, R126, R165, RZ ;  /* 0x000000a57e047210 */ /* 0x004fe40007f7e0ff */
[----:B------:R-:W-:Y:S01]  /*95f0*/  STL [R1+0x658], R84 ;  /* 0x0006585401007387 */ /* 0x000fe20000100800 */
[----:B------:R-:W-:-:S03]  /*9600*/  IMAD.X R106, R107, 0x1, R163, P5 ;  /* 0x000000016b6a7824 */ /* 0x000fc600028e06a3 */
[----:B------:R1:W-:Y:S01]  /*9610*/  STL [R1+0x57c], R2 ;  /* 0x00057c0201007387 */ /* 0x0003e20000100800 */
[----:B------:R-:W-:Y:S01]  /*9620*/  IMAD.X R126, R127, 0x1, R163, P3 ;  /* 0x000000017f7e7824 */ /* 0x000fe200018e06a3 */
[----:B0-----:R-:W-:-:S05]  /*9630*/  IADD3 R3, P4, PT, R142, R165, RZ ;  /* 0x000000a58e037210 */ /* 0x001fca0007f9e0ff */
[----:B------:R-:W-:Y:S01]  /*9640*/  IMAD.X R142, R143, 0x1, R163, P4 ;  /* 0x000000018f8e7824 */ /* 0x000fe200020e06a3 */
[----:B-1----:R-:W-:-:S05]  /*9650*/  IADD3 R2, P2, PT, R124, R165, RZ ;  /* 0x000000a57c027210 */ /* 0x002fca0007f5e0ff */
[----:B------:R0:W-:Y:S01]  /*9660*/  STL [R1+0x580], R2 ;  /* 0x0005800201007387 */ /* 0x0001e20000100800 */
[----:B------:R-:W-:-:S03]  /*9670*/  IMAD.X R124, R125, 0x1, R163, P2 ;  /* 0x000000017d7c7824 */ /* 0x000fc600010e06a3 */
[----:B------:R1:W-:Y:S04]  /*9680*/  STL [R1+0x584], R4 ;  /* 0x0005840401007387 */ /* 0x0003e80000100800 */
[----:B------:R2:W-:Y:S01]  /*9690*/  STL [R1+0x588], R3 ;  /* 0x0005880301007387 */ /* 0x0005e20000100800 */
[-C--:B0-----:R-:W-:Y:S02]  /*96a0*/  IADD3 R2, P5, PT, R144, R165.reuse, RZ ;  /* 0x000000a590027210 */ /* 0x081fe40007fbe0ff */
[----:B-1----:R-:W-:-:S03]  /*96b0*/  IADD3 R4, P3, PT, R10, R165, RZ ;  /* 0x000000a50a047210 */ /* 0x002fc60007f7e0ff */
[----:B------:R0:W-:Y:S01]  /*96c0*/  STL [R1+0x58c], R2 ;  /* 0x00058c0201007387 */ /* 0x0001e20000100800 */
[--C-:B------:R-:W-:Y:S01]  /*96d0*/  IMAD.X R144, R145, 0x1, R163.reuse, P5 ;  /* 0x0000000191907824 */ /* 0x100fe200028e06a3 */
[----:B--2---:R-:W-:Y:S01]  /*96e0*/  IADD3 R3, P4, PT, R28, R165, RZ ;  /* 0x000000a51c037210 */ /* 0x004fe20007f9e0ff */
[----:B------:R-:W-:-:S04]  /*96f0*/  IMAD.X R10, R11, 0x1, R163, P3 ;  /* 0x000000010b0a7824 */ /* 0x000fc800018e06a3 */
[----:B------:R-:W-:Y:S01]  /*9700*/  IMAD.X R28, R29, 0x1, R163, P4 ;  /* 0x000000011d1c7824 */ /* 0x000fe200020e06a3 */
[----:B0-----:R-:W-:-:S05]  /*9710*/  IADD3 R2, P2, PT, R8, R165, RZ ;  /* 0x000000a508027210 */ /* 0x001fca0007f5e0ff */
        /* <DEDUP_REMOVED lines=43> */
[----:B------:R-:W-:Y:S01]  /*99d0*/  IMAD.X R148, R149, 0x1, R163, P5 ;  /* 0x0000000195947824 */ /* 0x000fe200028e06a3 */
[-C--:B--2---:R-:W-:Y:S02]  /*99e0*/  IADD3 R3, P3, PT, R14, R165.reuse, RZ ;  /* 0x000000a50e037210 */ /* 0x084fe40007f7e0ff */
[----:B------:R1:W-:Y:S04]  /*99f0*/  STL [R1+0x5d0], R4 ;  /* 0x0005d00401007387 */ /* 0x0003e80000100800 */
[----:B------:R2:W-:Y:S01]  /*9a00*/  STL [R1+0x5d4], R3 ;  /* 0x0005d40301007387 */ /* 0x0005e20000100800 */
[-C--:B0-----:R-:W-:Y:S02]  /*9a10*/  IADD3 R2, P4, PT, R32, R165.reuse, RZ ;  /* 0x000000a520027210 */ /* 0x081fe40007f9e0ff */
[----:B-1----:R-:W-:-:S03]  /*9a20*/  IADD3 R4, P5, PT, R34, R165, RZ ;  /* 0x000000a522047210 */ /* 0x002fc60007fbe0ff */
[----:B------:R0:W-:Y:S01]  /*9a30*/  STL [R1+0x5d8], R2 ;  /* 0x0005d80201007387 */ /* 0x0001e20000100800 */
[--C-:B------:R-:W-:Y:S02]  /*9a40*/  IMAD.X R32, R33, 0x1, R163.reuse, P4 ;  /* 0x0000000121207824 */ /* 0x100fe400020e06a3 */
[--C-:B--2---:R-:W-:Y:S01]  /*9a50*/  IMAD.X R3, R13, 0x1, R163.reuse, P2 ;  /* 0x000000010d037824 */ /* 0x104fe200010e06a3 */
[----:B------:R1:W-:Y:S01]  /*9a60*/  STL [R1+0x5dc], R4 ;  /* 0x0005dc0401007387 */ /* 0x0003e20000100800 */
[----:B------:R-:W-:-:S03]  /*9a70*/  IMAD.X R34, R35, 0x1, R163, P5 ;  /* 0x0000000123227824 */ /* 0x000fc600028e06a3 */
[----:B------:R2:W-:Y:S01]  /*9a80*/  STL [R1+0x568], R3 ;  /* 0x0005680301007387 */ /* 0x0005e20000100800 */
[----:B0-----:R-:W-:Y:S01]  /*9a90*/  IMAD.X R2, R15, 0x1, R163, P3 ;  /* 0x000000010f027824 */ /* 0x001fe200018e06a3 */
[----:B-1----:R-:W-:-:S04]  /*9aa0*/  IADD3 R4, P3, PT, R54, R165, RZ ;  /* 0x000000a536047210 */ /* 0x002fc80007f7e0ff */
[----:B------:R0:W-:Y:S01]  /*9ab0*/  STL [R1+0x56c], R2 ;  /* 0x00056c0201007387 */ /* 0x0001e20000100800 */
[----:B--2---:R-:W-:-:S05]  /*9ac0*/  IADD3 R3, P2, PT, R52, R165, RZ ;  /* 0x000000a534037210 */ /* 0x004fca0007f5e0ff */
[----:B------:R1:W-:Y:S01]  /*9ad0*/  STL [R1+0x558], R3 ;  /* 0x0005580301007387 */ /* 0x0003e20000100800 */
[--C-:B------:R-:W-:Y:S01]  /*9ae0*/  IMAD.X R52, R53, 0x1, R163.reuse, P2 ;  /* 0x0000000135347824 */ /* 0x100fe200010e06a3 */
[-C--:B0-----:R-:W-:Y:S02]  /*9af0*/  IADD3 R2, P4, PT, R72, R165.reuse, RZ ;  /* 0x000000a548027210 */ /* 0x081fe40007f9e0ff */
[----:B------:R0:W-:Y:S03]  /*9b00*/  STL [R1+0x55c], R4 ;  /* 0x00055c0401007387 */ /* 0x0001e60000100800 */
[----:B------:R-:W-:Y:S01]  /*9b10*/  IMAD.X R72, R73, 0x1, R163, P4 ;  /* 0x0000000149487824 */ /* 0x000fe200020e06a3 */
[----:B------:R2:W-:Y:S01]  /*9b20*/  STL [R1+0x560], R2 ;  /* 0x0005600201007387 */ /* 0x0005e20000100800 */
[-C--:B-1----:R-:W-:Y:S02]  /*9b30*/  IADD3 R3, P5, PT, R74, R165.reuse, RZ ;  /* 0x000000a54a037210 */ /* 0x082fe40007fbe0ff */
[----:B0-----:R-:W-:-:S03]  /*9b40*/  IADD3 R4, P2, PT, R92, R165, RZ ;  /* 0x000000a55c047210 */ /* 0x001fc60007f5e0ff */
[----:B------:R0:W-:Y:S01]  /*9b50*/  STL [R1+0x564], R3 ;  /* 0x0005640301007387 */ /* 0x0001e20000100800 */
[--C-:B------:R-:W-:Y:S02]  /*9b60*/  IMAD.X R74, R75, 0x1, R163.reuse, P5 ;  /* 0x000000014b4a7824 */ /* 0x100fe400028e06a3 */
[----:B--2---:R-:W-:-:S05]  /*9b70*/  IMAD.X R2, R55, 0x1, R163, P3 ;  /* 0x0000000137027824 */ /* 0x004fca00018e06a3 */
[----:B------:R1:W-:Y:S01]  /*9b80*/  STL [R1+0x544], R2 ;  /* 0x0005440201007387 */ /* 0x0003e20000100800 */
[----:B0-----:R-:W-:-:S03]  /*9b90*/  IADD3 R3, P3, PT, R94, R165, RZ ;  /* 0x000000a55e037210 */ /* 0x001fc60007f7e0ff */
[----:B------:R0:W-:Y:S04]  /*9ba0*/  STL [R1+0x548], R4 ;  /* 0x0005480401007387 */ /* 0x0001e80000100800 */
[----:B------:R2:W-:Y:S01]  /*9bb0*/  STL [R1+0x54c], R3 ;  /* 0x00054c0301007387 */ /* 0x0005e20000100800 */
[-C--:B-1----:R-:W-:Y:S02]  /*9bc0*/  IADD3 R2, P4, PT, R112, R165.reuse, RZ ;  /* 0x000000a570027210 */ /* 0x082fe40007f9e0ff */
[----:B0-----:R-:W-:-:S03]  /*9bd0*/  IADD3 R4, P5, PT, R114, R165, RZ ;  /* 0x000000a572047210 */ /* 0x001fc60007fbe0ff */
        /* <DEDUP_REMOVED lines=13> */
[----:B------:R-:W-:Y:S03]  /*9cb0*/  STL [R1+0x530], R4 ;  /* 0x0005300401007387 */ /* 0x000fe60000100800 */
[----:B------:R-:W-:Y:S01]  /*9cc0*/  IMAD.X R150, R151, 0x1, R163, P4 ;  /* 0x0000000197967824 */ /* 0x000fe200020e06a3 */
[----:B------:R0:W-:Y:S01]  /*9cd0*/  STL [R1+0x534], R2 ;  /* 0x0005340201007387 */ /* 0x0001e20000100800 */
[----:B-1----:R-:W-:-:S05]  /*9ce0*/  IADD3 R3, P5, PT, R152, R165, RZ ;  /* 0x000000a598037210 */ /* 0x002fca0007fbe0ff */
[----:B------:R1:W-:Y:S01]  /*9cf0*/  STL [R1+0x538], R3 ;  /* 0x0005380301007387 */ /* 0x0003e20000100800 */
[--C-:B------:R-:W-:Y:S02]  /*9d00*/  IMAD.X R152, R153, 0x1, R163.reuse, P5 ;  /* 0x0000000199987824 */ /* 0x100fe400028e06a3 */
[----:B0-----:R-:W-:Y:S01]  /*9d10*/  IMAD.X R2, R135, 0x1, R163, P3 ;  /* 0x0000000187027824 */ /* 0x001fe200018e06a3 */
[----:B------:R-:W-:-:S04]  /*9d20*/  IADD3 R4, P3, PT, R20, R165, RZ ;  /* 0x000000a514047210 */ /* 0x000fc80007f7e0ff */
[----:B------:R0:W-:Y:S01]  /*9d30*/  STL [R1+0x518], R2 ;  /* 0x0005180201007387 */ /* 0x0001e20000100800 */
[----:B------:R-:W-:Y:S01]  /*9d40*/  IMAD.X R20, R21, 0x1, R163, P3 ;  /* 0x0000000115147824 */ /* 0x000fe200018e06a3 */
[-C--:B-1----:R-:W-:Y:S02]  /*9d50*/  IADD3 R3, P4, PT, R36, R165.reuse, RZ ;  /* 0x000000a524037210 */ /* 0x082fe40007f9e0ff */
[----:B0-----:R-:W-:-:S05]  /*9d60*/  IADD3 R2, P2, PT, R16, R165, RZ ;  /* 0x000000a510027210 */ /* 0x001fca0007f5e0ff */
[----:B------:R0:W-:Y:S01]  /*9d70*/  STL [R1+0x51c], R2 ;  /* 0x00051c0201007387 */ /* 0x0001e20000100800 */
[----:B------:R-:W-:-:S03]  /*9d80*/  IMAD.X R16, R17, 0x1, R163, P2 ;  /* 0x0000000111107824 */ /* 0x000fc600010e06a3 */
[----:B------:R1:W-:Y:S04]  /*9d90*/  STL [R1+0x520], R4 ;  /* 0x0005200401007387 */ /* 0x0003e80000100800 */
[----:B------:R2:W-:Y:S01]  /*9da0*/  STL [R1+0x524], R3 ;  /* 0x0005240301007387 */ /* 0x0005e20000100800 */
[----:B0-----:R-:W-:Y:S01]  /*9db0*/  IADD3 R2, P5, PT, R38, R165, RZ ;  /* 0x000000a526027210 */ /* 0x001fe20007fbe0ff */
[----:B-1----:R-:W-:-:S04]  /*9dc0*/  IMAD.X R4, R37, 0x1, R163, P4 ;  /* 0x0000000125047824 */ /* 0x002fc800020e06a3 */
[----:B------:R0:W-:Y:S01]  /*9dd0*/  STL [R1+0x528], R2 ;  /* 0x0005280201007387 */ /* 0x0001e20000100800 */
[----:B--2---:R-:W-:-:S03]  /*9de0*/  IMAD.X R3, R39, 0x1, R163, P5 ;  /* 0x0000000127037824 */ /* 0x004fc600028e06a3 */
[----:B------:R1:W-:Y:S04]  /*9df0*/  STL [R1+0x510], R4 ;  /* 0x0005100401007387 */ /* 0x0003e80000100800 */
[----:B------:R2:W-:Y:S01]  /*9e00*/  STL [R1+0x514], R3 ;  /* 0x0005140301007387 */ /* 0x0005e20000100800 */
[-C--:B0-----:R-:W-:Y:S02]  /*9e10*/  IADD3 R2, P2, PT, R56, R165.reuse, RZ ;  /* 0x000000a538027210 */ /* 0x081fe40007f5e0ff */
[----:B-1----:R-:W-:-:S03]  /*9e20*/  IADD3 R4, P3, PT, R58, R165, RZ ;  /* 0x000000a53a047210 */ /* 0x002fc60007f7e0ff */
[----:B------:R0:W-:Y:S01]  /*9e30*/  STL [R1+0x500], R2 ;  /* 0x0005000201007387 */ /* 0x0001e20000100800 */
[--C-:B------:R-:W-:Y:S01]  /*9e40*/  IMAD.X R56, R57, 0x1, R163.reuse, P2 ;  /* 0x0000000139387824 */ /* 0x100fe200010e06a3 */
[----:B--2---:R-:W-:Y:S02]  /*9e50*/  IADD3 R3, P4, PT, R76, R165, RZ ;  /* 0x000000a54c037210 */ /* 0x004fe40007f9e0ff */
[----:B------:R1:W-:Y:S01]  /*9e60*/  STL [R1+0x504], R4 ;  /* 0x0005040401007387 */ /* 0x0003e20000100800 */
[----:B------:R-:W-:-:S03]  /*9e70*/  IMAD.X R58, R59, 0x1, R163, P3 ;  /* 0x000000013b3a7824 */ /* 0x000fc600018e06a3 */
[----:B------:R2:W-:Y:S01]  /*9e80*/  STL [R1+0x508], R3 ;  /* 0x0005080301007387 */ /* 0x0005e20000100800 */
[----:B------:R-:W-:Y:S01]  /*9e90*/  IMAD.X R76, R77, 0x1, R163, P4 ;  /* 0x000000014d4c7824 */ /* 0x000fe200020e06a3 */
[-C--:B0-----:R-:W-:Y:S02]  /*9ea0*/  IADD3 R2, P5, PT, R78, R165.reuse, RZ ;  /* 0x000000a54e027210 */ /* 0x081fe40007fbe0ff */
[----:B-1----:R-:W-:-:S03]  /*9eb0*/  IADD3 R4, P3, PT, R98, R165, RZ ;  /* 0x000000a562047210 */ /* 0x002fc60007f7e0ff */
[----:B------:R0:W-:Y:S01]  /*9ec0*/  STL [R1+0x50c], R2 ;  /* 0x00050c0201007387 */ /* 0x0001e20000100800 */
[--C-:B--2---:R-:W-:Y:S02]  /*9ed0*/  IMAD.X R3, R79, 0x1, R163.reuse, P5 ;  /* 0x000000014f037824 */ /* 0x104fe400028e06a3 */
[----:B------:R-:W-:-:S03]  /*9ee0*/  IMAD.X R98, R99, 0x1, R163, P3 ;  /* 0x0000000163627824 */ /* 0x000fc600018e06a3 */
[----:B------:R1:W-:Y:S01]  /*9ef0*/  STL [R1+0x4ec], R3 ;  /* 0x0004ec0301007387 */ /* 0x0003e20000100800 */
[----:B0-----:R-:W-:-:S05]  /*9f00*/  IADD3 R2, P2, PT, R96, R165, RZ ;  /* 0x000000a560027210 */ /* 0x001fca0007f5e0ff */
[----:B------:R0:W-:Y:S01]  /*9f10*/  STL [R1+0x4f0], R2 ;  /* 0x0004f00201007387 */ /* 0x0001e20000100800 */
[--C-:B------:R-:W-:Y:S01]  /*9f20*/  IMAD.X R96, R97, 0x1, R163.reuse, P2 ;  /* 0x0000000161607824 */ /* 0x100fe200010e06a3 */
[-C--:B-1----:R-:W-:Y:S02]  /*9f30*/  IADD3 R3, P4, PT, R116, R165.reuse, RZ ;  /* 0x000000a574037210 */ /* 0x082fe40007f9e0ff */
        /* <DEDUP_REMOVED lines=20> */
[----:B------:R-:W-:Y:S01]  /*a080*/  IMAD.X R156, R157, 0x1, R163, P5 ;  /* 0x000000019d9c7824 */ /* 0x000fe200028e06a3 */
[----:B--2---:R-:W-:-:S05]  /*a090*/  IADD3 R3, P2, PT, R18, R165, RZ ;  /* 0x000000a512037210 */ /* 0x004fca0007f5e0ff */
[----:B------:R1:W-:Y:S01]  /*a0a0*/  STL [R1+0x268], R3 ;  /* 0x0002680301007387 */ /* 0x0003e20000100800 */
[----:B------:R-:W-:Y:S01]  /*a0b0*/  IMAD.X R18, R19, 0x1, R163, P2 ;  /* 0x0000000113127824 */ /* 0x000fe200010e06a3 */
[-C--:B0-----:R-:W-:Y:S02]  /*a0c0*/  IADD3 R2, P4, PT, R40, R165.reuse, RZ ;  /* 0x000000a528027210 */ /* 0x081fe40007f9e0ff */
[----:B------:R-:W-:Y:S04]  /*a0d0*/  STL [R1+0x4d8], R4 ;  /* 0x0004d80401007387 */ /* 0x000fe80000100800 */
[----:B------:R0:W-:Y:S01]  /*a0e0*/  STL [R1+0x4dc], R2 ;  /* 0x0004dc0201007387 */ /* 0x0001e20000100800 */
[----:B-1----:R-:W-:-:S05]  /*a0f0*/  IADD3 R3, P5, PT, R42, R165, RZ ;  /* 0x000000a52a037210 */ /* 0x002fca0007fbe0ff */
[----:B------:R1:W-:Y:S01]  /*a100*/  STL [R1+0x4e0], R3 ;  /* 0x0004e00301007387 */ /* 0x0003e20000100800 */
[----:B0-----:R-:W-:-:S03]  /*a110*/  IMAD.X R2, R23, 0x1, R163, P3 ;  /* 0x0000000117027824 */ /* 0x001fc600018e06a3 */
[----:B------:R-:W2:Y:S04]  /*a120*/  LDL.LU.64 R6, [R1] ;  /* 0x0000000001067983 */ /* 0x000ea80000300a00 */
[----:B------:R-:W3:Y:S01]  /*a130*/  LDL.LU.64 R14, [R1+0x8] ;  /* 0x00000800010e7983 */ /* 0x000ee20000300a00 */
[----:B-1----:R-:W-:-:S03]  /*a140*/  IMAD.X R3, R43, 0x1, R163, P5 ;  /* 0x000000012b037824 */ /* 0x002fc600028e06a3 */
[----:B------:R0:W-:Y:S04]  /*a150*/  STL [R1+0x244], R2 ;  /* 0x0002440201007387 */ /* 0x0001e80000100800 */
[----:B------:R-:W4:Y:S01]  /*a160*/  LDL.LU.64 R12, [R1+0x10] ;  /* 0x00001000010c7983 */ /* 0x000f220000300a00 */
[----:B0-----:R-:W-:-:S05]  /*a170*/  IMAD.X R2, R41, 0x1, R163, P4 ;  /* 0x0000000129027824 */ /* 0x001fca00020e06a3 */
[----:B------:R0:W-:Y:S01]  /*a180*/  STL [R1+0x234], R2 ;  /* 0x0002340201007387 */ /* 0x0001e20000100800 */
[----:B------:R-:W-:-:S03]  /*a190*/  IADD3 R4, P3, PT, R62, R165, RZ ;  /* 0x000000a53e047210 */ /* 0x000fc60007f7e0ff */
[----:B------:R1:W-:Y:S01]  /*a1a0*/  STL [R1+0x238], R3 ;  /* 0x0002380301007387 */ /* 0x0003e20000100800 */
[-C--:B0-----:R-:W-:Y:S02]  /*a1b0*/  IADD3 R2, P2, PT, R60, R165.reuse, RZ ;  /* 0x000000a53c027210 */ /* 0x081fe40007f5e0ff */
[----:B-1----:R-:W-:-:S03]  /*a1c0*/  IADD3 R3, P4, PT, R80, R165, RZ ;  /* 0x000000a550037210 */ /* 0x002fc60007f9e0ff */
[----:B------:R0:W-:Y:S01]  /*a1d0*/  STL [R1+0x248], R2 ;  /* 0x0002480201007387 */ /* 0x0001e20000100800 */
[----:B------:R-:W-:-:S03]  /*a1e0*/  IMAD.X R5, R61, 0x1, R163, P2 ;  /* 0x000000013d057824 */ /* 0x000fc600010e06a3 */
[----:B------:R1:W-:Y:S01]  /*a1f0*/  STL [R1+0x24c], R4 ;  /* 0x00024c0401007387 */ /* 0x0003e20000100800 */
[----:B0-----:R-:W-:-:S03]  /*a200*/  IADD3 R2, P5, PT, R82, R165, RZ ;  /* 0x000000a552027210 */ /* 0x001fc60007fbe0ff */
[----:B------:R-:W-:Y:S01]  /*a210*/  STL [R1+0x250], R3 ;  /* 0x0002500301007387 */ /* 0x000fe20000100800 */
[----:B-1----:R-:W-:-:S03]  /*a220*/  IMAD.X R4, R63, 0x1, R163, P3 ;  /* 0x000000013f047824 */ /* 0x002fc600018e06a3 */
[----:B------:R0:W-:Y:S01]  /*a230*/  STL [R1+0x254], R2 ;  /* 0x0002540201007387 */ /* 0x0001e20000100800 */
[----:B------:R-:W-:-:S03]  /*a240*/  IMAD.X R9, R83, 0x1, R163, P5 ;  /* 0x0000000153097824 */ /* 0x000fc600028e06a3 */
[----:B0-----:R-:W4:Y:S04]  /*a250*/  LDL.LU.64 R2, [R1+0x18] ;  /* 0x0000180001027983 */ /* 0x001f280000300a00 */
[----:B------:R0:W-:Y:S04]  /*a260*/  STL [R1+0x23c], R5 ;  /* 0x00023c0501007387 */ /* 0x0001e80000100800 */
[----:B------:R-:W4:Y:S04]  /*a270*/  LDL.LU.64 R44, [R1+0x20] ;  /* 0x00002000012c7983 */ /* 0x000f280000300a00 */
[----:B------:R1:W-:Y:S01]  /*a280*/  STL [R1+0x240], R4 ;  /* 0x0002400401007387 */ /* 0x0003e20000100800 */
[----:B0-----:R-:W-:-:S03]  /*a290*/  IADD3 R5, P2, PT, R100, R165, RZ ;  /* 0x000000a564057210 */ /* 0x001fc60007f5e0ff */
[----:B------:R-:W4:Y:S04]  /*a2a0*/  LDL.LU.64 R42, [R1+0x28] ;  /* 0x00002800012a7983 */ /* 0x000f280000300a00 */
[----:B------:R-:W4:Y:S01]  /*a2b0*/  LDL.LU.64 R36, [R1+0x30] ;  /* 0x0000300001247983 */ /* 0x000f220000300a00 */
[----:B-1----:R-:W-:-:S05]  /*a2c0*/  IMAD.X R4, R81, 0x1, R163, P4 ;  /* 0x0000000151047824 */ /* 0x002fca00020e06a3 */
[----:B------:R0:W-:Y:S04]  /*a2d0*/  STL [R1+0x214], R4 ;  /* 0x0002140401007387 */ /* 0x0001e80000100800 */
[----:B------:R1:W-:Y:S01]  /*a2e0*/  STL [R1+0x218], R9 ;  /* 0x0002180901007387 */ /* 0x0003e20000100800 */
[----:B0-----:R-:W-:-:S03]  /*a2f0*/  IADD3 R4, P3, PT, R102, R165, RZ ;  /* 0x000000a566047210 */ /* 0x001fc60007f7e0ff */
[----:B------:R0:W-:Y:S01]  /*a300*/  STL [R1+0x224], R5 ;  /* 0x0002240501007387 */ /* 0x0001e20000100800 */
[----:B-1----:R-:W-:-:S03]  /*a310*/  IADD3 R9, P4, PT, R120, R165, RZ ;  /* 0x000000a578097210 */ /* 0x002fc60007f9e0ff */
[----:B------:R1:W-:Y:S01]  /*a320*/  STL [R1+0x228], R4 ;  /* 0x0002280401007387 */ /* 0x0003e20000100800 */
[----:B0-----:R-:W-:-:S03]  /*a330*/  IADD3 R5, P5, PT, R122, R165, RZ ;  /* 0x000000a57a057210 */ /* 0x001fc60007fbe0ff */
[----:B------:R0:W-:Y:S01]  /*a340*/  STL [R1+0x22c], R9 ;  /* 0x00022c0901007387 */ /* 0x0001e20000100800 */
[----:B-1----:R-:W-:-:S03]  /*a350*/  IMAD.X R4, R101, 0x1, R163, P2 ;  /* 0x0000000165047824 */ /* 0x002fc600010e06a3 */
[----:B------:R-:W4:Y:S04]  /*a360*/  LDL.LU.64 R24, [R1+0x38] ;  /* 0x0000380001187983 */ /* 0x000f280000300a00 */
[----:B------:R1:W-:Y:S04]  /*a370*/  STL [R1+0x230], R5 ;  /* 0x0002300501007387 */ /* 0x0003e80000100800 */
[----:B------:R-:W4:Y:S04]  /*a380*/  LDL.LU.64 R40, [R1+0x40] ;  /* 0x0000400001287983 */ /* 0x000f280000300a00 */
[----:B------:R1:W-:Y:S04]  /*a390*/  STL [R1+0x21c], R4 ;  /* 0x00021c0401007387 */ /* 0x0003e80000100800 */
[----:B------:R-:W4:Y:S01]  /*a3a0*/  LDL.LU.64 R38, [R1+0x48] ;  /* 0x0000480001267983 */ /* 0x000f220000300a00 */
[----:B0-----:R-:W-:-:S02]  /*a3b0*/  IMAD.X R9, R121, 0x1, R163, P4 ;  /* 0x0000000179097824 */ /* 0x001fc400020e06a3 */
[--C-:B-1----:R-:W-:Y:S01]  /*a3c0*/  IMAD.X R5, R123, 0x1, R163.reuse, P5 ;  /* 0x000000017b057824 */ /* 0x102fe200028e06a3 */
[----:B------:R-:W4:Y:S01]  /*a3d0*/  LDL.LU.64 R22, [R1+0x50] ;  /* 0x0000500001167983 */ /* 0x000f220000300a00 */
[----:B------:R-:W-:-:S05]  /*a3e0*/  IMAD.X R4, R103, 0x1, R163, P3 ;  /* 0x0000000167047824 */ /* 0x000fca00018e06a3 */
[----:B------:R0:W-:Y:S04]  /*a3f0*/  STL [R1+0x220], R4 ;  /* 0x0002200401007387 */ /* 0x0001e80000100800 */
[----:B------:R-:W-:Y:S01]  /*a400*/  STL [R1+0x204], R9 ;  /* 0x0002040901007387 */ /* 0x000fe20000100800 */
[----:B0-----:R-:W-:-:S03]  /*a410*/  IADD3 R4, P2, PT, R140, R165, RZ ;  /* 0x000000a58c047210 */ /* 0x001fc60007f5e0ff */
[----:B------:R-:W-:Y:S04]  /*a420*/  STL [R1+0x208], R5 ;  /* 0x0002080501007387 */ /* 0x000fe80000100800 */
[----:B------:R0:W-:Y:S04]  /*a430*/  STL [R1+0x20c], R4 ;  /* 0x00020c0401007387 */ /* 0x0001e80000100800 */
[----:B0-----:R-:W4:Y:S01]  /*a440*/  LDL.LU.64 R4, [R1+0x58] ;  /* 0x0000580001047983 */ /* 0x001f220000300a00 */
[-C--:B--2---:R-:W-:Y:S02]  /*a450*/  IADD3 R11, P3, PT, R6, R165.reuse, RZ ;  /* 0x000000a5060b7210 */ /* 0x084fe40007f7e0ff */
[----:B---3--:R-:W-:-:S03]  /*a460*/  IADD3 R9, P4, PT, R14, R165, RZ ;  /* 0x000000a50e097210 */ /* 0x008fc60007f9e0ff */
[----:B------:R0:W-:Y:S04]  /*a470*/  STL [R1+0x210], R11 ;  /* 0x0002100b01007387 */ /* 0x0001e80000100800 */
[----:B------:R-:W2:Y:S01]  /*a480*/  LDL.LU.64 R26, [R1+0x60] ;  /* 0x00006000011a7983 */ /* 0x000ea20000300a00 */
[----:B----4-:R-:W-:-:S03]  /*a490*/  IADD3 R17, P5, PT, R12, R165, RZ ;  /* 0x000000a50c117210 */ /* 0x010fc60007fbe0ff */
[----:B------:R1:W-:Y:S01]  /*a4a0*/  STL [R1+0x1e4], R9 ;  /* 0x0001e40901007387 */ /* 0x0003e20000100800 */
[----:B0-----:R-:W-:-:S03]  /*a4b0*/  IMAD.X R11, R7, 0x1, R163, P3 ;  /* 0x00000001070b7824 */ /* 0x001fc600018e06a3 */
[----:B------:R-:W-:Y:S04]  /*a4c0*/  STL [R1+0x1e8], R17 ;  /* 0x0001e81101007387 */ /* 0x000fe80000100800 */
[----:B------:R-:W3:Y:S01]  /*a4d0*/  LDL.LU.64 R6, [R1+0x68] ;  /* 0x0000680001067983 */ /* 0x000ee20000300a00 */
[----:B-1----:R-:W-:-:S05]  /*a4e0*/  IMAD.X R9, R141, 0x1, R163, P2 ;  /* 0x000000018d097824 */ /* 0x002fca00010e06a3 */
[----:B------:R0:W-:Y:S01]  /*a4f0*/  STL [R1+0x1fc], R9 ;  /* 0x0001fc0901007387 */ /* 0x0001e20000100800 */
[----:B------:R-:W-:-:S03]  /*a500*/  IMAD.X R12, R13, 0x1, R163, P5 ;  /* 0x000000010d0c7824 */ /* 0x000fc600028e06a3 */
[----:B------:R-:W-:Y:S01]  /*a510*/  STL [R1+0x200], R11 ;  /* 0x0002000b01007387 */ /* 0x000fe20000100800 */
[----:B0-----:R-:W-:-:S03]  /*a520*/  IMAD.X R9, R15, 0x1, R163, P4 ;  /* 0x000000010f097824 */ /* 0x001fc600020e06a3 */
[----:B------:R-:W4:Y:S04]  /*a530*/  LDL.LU.64 R14, [R1+0x70] ;  /* 0x00007000010e7983 */ /* 0x000f280000300a00 */
[----:B------:R-:W-:Y:S04]  /*a540*/  STL [R1+0x8], R9 ;  /* 0x0000080901007387 */ /* 0x000fe80000100800 */
[----:B------:R0:W-:Y:S04]  /*a550*/  STL [R1+0x10], R12 ;  /* 0x0000100c01007387 */ /* 0x0001e80000100800 */
[----:B0-----:R-:W4:Y:S01]  /*a560*/  LDL.LU.64 R12, [R1+0x78] ;  /* 0x00007800010c7983 */ /* 0x001f220000300a00 */
[----:B------:R-:W-:-:S02]  /*a570*/  IADD3 R11, P2, PT, R2, R165, RZ ;  /* 0x000000a5020b7210 */ /* 0x000fc40007f5e0ff */
[----:B------:R-:W-:-:S03]  /*a580*/  IADD3 R9, P3, PT, R44, R165, RZ ;  /* 0x000000a52c097210 */ /* 0x000fc60007f7e0ff */
[----:B------:R0:W-:Y:S04]  /*a590*/  STL [R1+0x1ec], R11 ;  /* 0x0001ec0b01007387 */ /* 0x0001e80000100800 */
[----:B------:R1:W-:Y:S01]  /*a5a0*/  STL [R1+0x1f0], R9 ;  /* 0x0001f00901007387 */ /* 0x0003e20000100800 */
[-C--:B------:R-:W-:Y:S02]  /*a5b0*/  IADD3 R17, P4, PT, R42, R165.reuse, RZ ;  /* 0x000000a52a117210 */ /* 0x080fe40007f9e0ff */
[----:B0-----:R-:W-:-:S03]  /*a5c0*/  IADD3 R11, P5, PT, R36, R165, RZ ;  /* 0x000000a5240b7210 */ /* 0x001fc60007fbe0ff */
[----:B------:R0:W-:Y:S01]  /*a5d0*/  STL [R1+0x1f4], R17 ;  /* 0x0001f41101007387 */ /* 0x0001e20000100800 */
[----:B-1----:R-:W-:-:S03]  /*a5e0*/  IMAD.X R9, R3, 0x1, R163, P2 ;  /* 0x0000000103097824 */ /* 0x002fc600010e06a3 */
[----:B------:R-:W4:Y:S04]  /*a5f0*/  LDL.LU.64 R2, [R1+0x80] ;  /* 0x0000800001027983 */ /* 0x000f280000300a00 */
[----:B------:R1:W-:Y:S01]  /*a600*/  STL [R1+0x1f8], R11 ;  /* 0x0001f80b01007387 */ /* 0x0003e20000100800 */
[----:B0-----:R-:W-:-:S03]  /*a610*/  IMAD.X R17, R45, 0x1, R163, P3 ;  /* 0x000000012d117824 */ /* 0x001fc600018e06a3 */
[----:B------:R0:W-:Y:S01]  /*a620*/  STL [R1+0x1d4], R9 ;  /* 0x0001d40901007387 */ /* 0x0001e20000100800 */
[----:B-1----:R-:W-:-:S03]  /*a630*/  IMAD.X R11, R43, 0x1, R163, P4 ;  /* 0x000000012b0b7824 */ /* 0x002fc600020e06a3 */
[----:B------:R-:W-:Y:S01]  /*a640*/  STL [R1+0x1d8], R17 ;  /* 0x0001d81101007387 */ /* 0x000fe20000100800 */
[----:B0-----:R-:W-:-:S03]  /*a650*/  IMAD.X R9, R37, 0x1, R163, P5 ;  /* 0x0000000125097824 */ /* 0x001fc600028e06a3 */
[----:B------:R-:W4:Y:S04]  /*a660*/  LDL.LU.64 R36, [R1+0x88] ;  /* 0x0000880001247983 */ /* 0x000f280000300a00 */
[----:B------:R0:W-:Y:S04]  /*a670*/  STL [R1+0x1dc], R11 ;  /* 0x0001dc0b01007387 */ /* 0x0001e80000100800 */
[----:B------:R1:W-:Y:S01]  /*a680*/  STL [R1+0x1e0], R9 ;  /* 0x0001e00901007387 */ /* 0x0003e20000100800 */
[-C--:B0-----:R-:W-:Y:S02]  /*a690*/  IADD3 R11, P2, PT, R24, R165.reuse, RZ ;  /* 0x000000a5180b7210 */ /* 0x081fe40007f5e0ff */
[----:B-1----:R-:W-:-:S03]  /*a6a0*/  IADD3 R9, P3, PT, R40, R165, RZ ;  /* 0x000000a528097210 */ /* 0x002fc60007f7e0ff */
[----:B------:R-:W-:Y:S01]  /*a6b0*/  STL [R1+0x1c4], R11 ;  /* 0x0001c40b01007387 */ /* 0x000fe20000100800 */
[----:B------:R-:W-:-:S03]  /*a6c0*/  IADD3 R17, P4, PT, R38, R165, RZ ;  /* 0x000000a526117210 */ /* 0x000fc60007f9e0ff */
[----:B------:R0:W-:Y:S04]  /*a6d0*/  STL [R1+0x1c8], R9 ;  /* 0x0001c80901007387 */ /* 0x0001e80000100800 */
[----:B------:R1:W-:Y:S01]  /*a6e0*/  STL [R1+0x1cc], R17 ;  /* 0x0001cc1101007387 */ /* 0x0003e20000100800 */
[----:B0-----:R-:W-:-:S03]  /*a6f0*/  IMAD.X R9, R25, 0x1, R163, P2 ;  /* 0x0000000119097824 */ /* 0x001fc600010e06a3 */
[----:B------:R-:W4:Y:S01]  /*a700*/  LDL.LU.64 R24, [R1+0x90] ;  /* 0x0000900001187983 */ /* 0x000f220000300a00 */
[----:B------:R-:W-:Y:S01]  /*a710*/  IADD3 R11, P5, PT, R22, R165, RZ ;  /* 0x000000a5160b7210 */ /* 0x000fe20007fbe0ff */
[----:B-1----:R-:W-:-:S04]  /*a720*/  IMAD.X R17, R41, 0x1, R163, P3 ;  /* 0x0000000129117824 */ /* 0x002fc800018e06a3 */
[----:B------:R0:W-:Y:S04]  /*a730*/  STL [R1+0x1d0], R11 ;  /* 0x0001d00b01007387 */ /* 0x0001e80000100800 */
[----:B------:R1:W-:Y:S04]  /*a740*/  STL [R1+0x188], R9 ;  /* 0x0001880901007387 */ /* 0x0003e80000100800 */
[----:B------:R-:W-:Y:S01]  /*a750*/  STL [R1+0x18c], R17 ;  /* 0x00018c1101007387 */ /* 0x000fe20000100800 */
[----:B0-----:R-:W-:-:S03]  /*a760*/  IMAD.X R11, R23, 0x1, R163, P5 ;  /* 0x00000001170b7824 */ /* 0x001fc600028e06a3 */
[----:B------:R-:W4:Y:S01]  /*a770*/  LDL.LU.64 R22, [R1+0x98] ;  /* 0x0000980001167983 */ /* 0x000f220000300a00 */
[----:B-1----:R-:W-:-:S05]  /*a780*/  IMAD.X R9, R39, 0x1, R163, P4 ;  /* 0x0000000127097824 */ /* 0x002fca00020e06a3 */
[----:B------:R0:W-:Y:S04]  /*a790*/  STL [R1+0x1c0], R9 ;  /* 0x0001c00901007387 */ /* 0x0001e80000100800 */
[----:B------:R2:W-:Y:S01]  /*a7a0*/  STL [R1+0x54], R11 ;  /* 0x0000540b01007387 */ /* 0x0005e20000100800 */
[----:B0-----:R-:W-:-:S05]  /*a7b0*/  IADD3 R9, P2, PT, R4, R165, RZ ;  /* 0x000000a504097210 */ /* 0x001fca0007f5e0ff */
[----:B------:R-:W-:Y:S01]  /*a7c0*/  STL [R1+0x3c], R9 ;  /* 0x00003c0901007387 */ /* 0x000fe20000100800 */
[----:B--2---:R-:W-:-:S05]  /*a7d0*/  IADD3 R11, P3, PT, R26, R165, RZ ;  /* 0x000000a51a0b7210 */ /* 0x004fca0007f7e0ff */
[----:B------:R0:W-:Y:S01]  /*a7e0*/  STL [R1+0x40], R11 ;  /* 0x0000400b01007387 */ /* 0x0001e20000100800 */
[----:B---3--:R-:W-:Y:S01]  /*a7f0*/  IADD3 R17, P4, PT, R6, R165, RZ ;  /* 0x000000a506117210 */ /* 0x008fe20007f9e0ff */
[----:B0-----:R-:W-:-:S04]  /*a800*/  IMAD.X R11, R5, 0x1, R163, P2 ;  /* 0x00000001050b7824 */ /* 0x001fc800010e06a3 */
[----:B------:R-:W-:Y:S04]  /*a810*/  STL [R1+0x44], R17 ;  /* 0x0000441101007387 */ /* 0x000fe80000100800 */
[----:B------:R-:W2:Y:S01]  /*a820*/  LDL.LU.64 R4, [R1+0xa0] ;  /* 0x0000a00001047983 */ /* 0x000ea20000300a00 */
[----:B----4-:R-:W-:-:S05]  /*a830*/  IADD3 R9, P5, PT, R14, R165, RZ ;  /* 0x000000a50e097210 */ /* 0x010fca0007fbe0ff */
[----:B------:R0:W-:Y:S04]  /*a840*/  STL [R1+0x48], R9 ;  /* 0x0000480901007387 */ /* 0x0001e80000100800 */
[----:B------:R1:W-:Y:S01]  /*a850*/  STL [R1+0x1c], R11 ;  /* 0x00001c0b01007387 */ /* 0x0003e20000100800 */
[--C-:B0-----:R-:W-:Y:S02]  /*a860*/  IMAD.X R9, R27, 0x1, R163.reuse, P3 ;  /* 0x000000011b097824 */ /* 0x101fe400018e06a3 */
[--C-:B-1----:R-:W-:Y:S02]  /*a870*/  IMAD.X R11, R7, 0x1, R163.reuse, P4 ;  /* 0x00000001070b7824 */ /* 0x102fe400020e06a3 */
[----:B------:R-:W3:Y:S04]  /*a880*/  LDL.LU.64 R6, [R1+0xa8] ;  /* 0x0000a80001067983 */ /* 0x000ee80000300a00 */
[----:B------:R0:W-:Y:S04]  /*a890*/  STL [R1+0x20], R9 ;  /* 0x0000200901007387 */ /* 0x0001e80000100800 */
[----:B------:R1:W-:Y:S04]  /*a8a0*/  STL [R1+0x24], R11 ;  /* 0x0000240b01007387 */ /* 0x0003e80000100800 */
[----:B------:R-:W4:Y:S01]  /*a8b0*/  LDL.LU.64 R44, [R1+0xb0] ;  /* 0x0000b000012c7983 */ /* 0x000f220000300a00 */
[----:B0-----:R-:W-:Y:S01]  /*a8c0*/  IMAD.X R9, R15, 0x1, R163, P5 ;  /* 0x000000010f097824 */ /* 0x001fe200028e06a3 */
[----:B-1----:R-:W-:-:S04]  /*a8d0*/  IADD3 R11, P2, PT, R12, R165, RZ ;  /* 0x000000a50c0b7210 */ /* 0x002fc80007f5e0ff */
[----:B------:R0:W-:Y:S04]  /*a8e0*/  STL [R1+0x28], R9 ;  /* 0x0000280901007387 */ /* 0x0001e80000100800 */
[----:B------:R-:W-:Y:S01]  /*a8f0*/  STL [R1+0x4c], R11 ;  /* 0x00004c0b01007387 */ /* 0x000fe20000100800 */
[----:B0-----:R-:W-:-:S05]  /*a900*/  IADD3 R9, P3, PT, R2, R165, RZ ;  /* 0x000000a502097210 */ /* 0x001fca0007f7e0ff */
[----:B------:R0:W-:Y:S01]  /*a910*/  STL [R1+0x50], R9 ;  /* 0x0000500901007387 */ /* 0x0001e20000100800 */
[--C-:B------:R-:W-:Y:S01]  /*a920*/  IMAD.X R2, R3, 0x1, R163.reuse, P3 ;  /* 0x0000000103027824 */ /* 0x100fe200018e06a3 */
[----:B------:R-:W-:Y:S01]  /*a930*/  IADD3 R14, P4, PT, R36, R165, RZ ;  /* 0x000000a5240e7210 */ /* 0x000fe20007f9e0ff */
[----:B0-----:R-:W-:-:S04]  /*a940*/  IMAD.X R9, R13, 0x1, R163, P2 ;  /* 0x000000010d097824 */ /* 0x001fc800010e06a3 */
[----:B------:R0:W-:Y:S04]  /*a950*/  STL [R1+0x34], R14 ;  /* 0x0000340e01007387 */ /* 0x0001e80000100800 */
[----:B------:R-:W4:Y:S01]  /*a960*/  LDL.LU.64 R42, [R1+0xb8] ;  /* 0x0000b800012a7983 */ /* 0x000f220000300a00 */
[----:B------:R-:W-:-:S05]  /*a970*/  IADD3 R11, P5, PT, R24, R165, RZ ;  /* 0x000000a5180b7210 */ /* 0x000fca0007fbe0ff */
[----:B------:R-:W-:Y:S04]  /*a980*/  STL [R1+0x38], R11 ;  /* 0x0000380b01007387 */ /* 0x000fe80000100800 */
[----:B------:R-:W4:Y:S04]  /*a990*/  LDL.LU.64 R40, [R1+0xc0] ;  /* 0x0000c00001287983 */ /* 0x000f280000300a00 */
[----:B------:R-:W-:Y:S04]  /*a9a0*/  STL [R1+0x2c], R9 ;  /* 0x00002c0901007387 */ /* 0x000fe80000100800 */
[----:B------:R-:W4:Y:S04]  /*a9b0*/  LDL.LU.64 R38, [R1+0xc8] ;  /* 0x0000c80001267983 */ /* 0x000f280000300a00 */
[----:B------:R-:W4:Y:S04]  /*a9c0*/  LDL.LU.64 R26, [R1+0xd0] ;  /* 0x0000d000011a7983 */ /* 0x000f280000300a00 */
[----:B------:R1:W-:Y:S04]  /*a9d0*/  STL [R1+0x30], R2 ;  /* 0x0000300201007387 */ /* 0x0003e80000100800 */
[----:B0-----:R-:W4:Y:S04]  /*a9e0*/  LDL.LU.64 R14, [R1+0xd8] ;  /* 0x0000d800010e7983 */ /* 0x001f280000300a00 */
[----:B------:R-:W4:Y:S04]  /*a9f0*/  LDL.LU.64 R12, [R1+0xe0] ;  /* 0x0000e000010c7983 */ /* 0x000f280000300a00 */
[----:B-1----:R-:W4:Y:S01]  /*aa00*/  LDL.LU.64 R2, [R1+0xe8] ;  /* 0x0000e80001027983 */ /* 0x002f220000300a00 */
[--C-:B------:R-:W-:Y:S01]  /*aa10*/  IMAD.X R103, R37, 0x1, R163.reuse, P4 ;  /* 0x0000000125677824 */ /* 0x100fe200020e06a3 */
[-C--:B------:R-:W-:Y:S01]  /*aa20*/  IADD3 R123, P2, PT, R22, R165.reuse, RZ ;  /* 0x000000a5167b7210 */ /* 0x080fe20007f5e0ff */
[--C-:B------:R-:W-:Y:S01]  /*aa30*/  IMAD.X R116, R25, 0x1, R163.reuse, P5 ;  /* 0x0000000119747824 */ /* 0x100fe200028e06a3 */
[----:B------:R-:W4:Y:S03]  /*aa40*/  LDL.LU.64 R36, [R1+0xf0] ;  /* 0x0000f00001247983 */ /* 0x000f260000300a00 */
[----:B------:R-:W-:Y:S01]  /*aa50*/  IMAD.X R117, R23, 0x1, R163, P2 ;  /* 0x0000000117757824 */ /* 0x000fe200010e06a3 */
[----:B------:R-:W4:Y:S04]  /*aa60*/  LDL.LU.64 R24, [R1+0xf8] ;  /* 0x0000f80001187983 */ /* 0x000f280000300a00 */
[----:B------:R-:W4:Y:S01]  /*aa70*/  LDL.LU.64 R22, [R1+0x100] ;  /* 0x0001000001167983 */ /* 0x000f220000300a00 */
[----:B--2---:R-:W-:-:S05]  /*aa80*/  IADD3 R134, P3, PT, R4, R165, RZ ;  /* 0x000000a504867210 */ /* 0x004fca0007f7e0ff */
[----:B------:R-:W-:Y:S02]  /*aa90*/  IMAD.X R118, R5, 0x1, R163, P3 ;  /* 0x0000000105767824 */ /* 0x000fe400018e06a3 */
[----:B------:R-:W2:Y:S01]  /*aaa0*/  LDL.LU.64 R4, [R1+0x108] ;  /* 0x0001080001047983 */ /* 0x000ea20000300a00 */
[----:B---3--:R-:W-:-:S05]  /*aab0*/  IADD3 R135, P4, PT, R6, R165, RZ ;  /* 0x000000a506877210 */ /* 0x008fca0007f9e0ff */
[----:B------:R-:W-:Y:S02]  /*aac0*/  IMAD.X R119, R7, 0x1, R163, P4 ;  /* 0x0000000107777824 */ /* 0x000fe400020e06a3 */
[----:B------:R-:W3:Y:S01]  /*aad0*/  LDL.LU.64 R6, [R1+0x110] ;  /* 0x0001100001067983 */ /* 0x000ee20000300a00 */
[----:B----4-:R-:W-:-:S05]  /*aae0*/  IADD3 R140, P5, PT, R44, R165, RZ ;  /* 0x000000a52c8c7210 */ /* 0x010fca0007fbe0ff */
[----:B------:R-:W-:Y:S01]  /*aaf0*/  IMAD.X R120, R45, 0x1, R163, P5 ;  /* 0x000000012d787824 */ /* 0x000fe200028e06a3 */
[----:B------:R-:W-:-:S05]  /*ab00*/  IADD3 R141, P2, PT, R42, R165, RZ ;  /* 0x000000a52a8d7210 */ /* 0x000fca0007f5e0ff */
[----:B------:R-:W-:Y:S01]  /*ab10*/  IMAD.X R121, R43, 0x1, R163, P2 ;  /* 0x000000012b797824 */ /* 0x000fe200010e06a3 */
[-C--:B------:R-:W-:Y:S02]  /*ab20*/  IADD3 R17, P3, PT, R40, R165.reuse, RZ ;  /* 0x000000a528117210 */ /* 0x080fe40007f7e0ff */
[----:B------:R-:W-:-:S03]  /*ab30*/  IADD3 R11, P4, PT, R38, R165, RZ ;  /* 0x000000a5260b7210 */ /* 0x000fc60007f9e0ff */
[----:B------:R0:W-:Y:S01]  /*ab40*/  STL [R1], R17 ;  /* 0x0000001101007387 */ /* 0x0001e20000100800 */
[-C--:B------:R-:W-:Y:S01]  /*ab50*/  IADD3 R9, P5, PT, R26, R165.reuse, RZ ;  /* 0x000000a51a097210 */ /* 0x080fe20007fbe0ff */
[--C-:B------:R-:W-:Y:S02]  /*ab60*/  IMAD.X R122, R41, 0x1, R163.reuse, P3 ;  /* 0x00000001297a7824 */ /* 0x100fe400018e06a3 */
[----:B------:R1:W-:Y:S01]  /*ab70*/  STL [R1+0x4], R11 ;  /* 0x0000040b01007387 */ /* 0x0003e20000100800 */
[--C-:B------:R-:W-:Y:S02]  /*ab80*/  IMAD.X R39, R39, 0x1, R163.reuse, P4 ;  /* 0x0000000127277824 */ /* 0x100fe400020e06a3 */
[----:B------:R-:W-:Y:S01]  /*ab90*/  IMAD.X R40, R27, 0x1, R163, P5 ;  /* 0x000000011b287824 */ /* 0x000fe200028e06a3 */
[----:B------:R4:W-:Y:S01]  /*aba0*/  STL [R1+0x18], R9 ;  /* 0x0000180901007387 */ /* 0x0009e20000100800 */
[----:B------:R-:W-:-:S03]  /*abb0*/  IADD3 R83, P2, PT, R14, R165, RZ ;  /* 0x000000a50e537210 */ /* 0x000fc60007f5e0ff */
[----:B------:R-:W4:Y:S01]  /*abc0*/  LDL.LU.64 R26, [R1+0x118] ;  /* 0x00011800011a7983 */ /* 0x000f220000300a00 */
[-C--:B------:R-:W-:Y:S02]  /*abd0*/  IADD3 R92, P3, PT, R12, R165.reuse, RZ ;  /* 0x000000a50c5c7210 */ /* 0x080fe40007f7e0ff */
[----:B------:R-:W-:-:S03]  /*abe0*/  IADD3 R93, P4, PT, R2, R165, RZ ;  /* 0x000000a5025d7210 */ /* 0x000fc60007f9e0ff */
[--C-:B------:R-:W-:Y:S02]  /*abf0*/  IMAD.X R42, R13, 0x1, R163.reuse, P3 ;  /* 0x000000010d2a7824 */ /* 0x100fe400018e06a3 */
[--C-:B------:R-:W-:Y:S01]  /*ac00*/  IMAD.X R41, R15, 0x1, R163.reuse, P2 ;  /* 0x000000010f297824 */ /* 0x100fe200010e06a3 */
[----:B------:R-:W4:Y:S01]  /*ac10*/  LDL.LU.64 R12, [R1+0x120] ;  /* 0x00012000010c7983 */ /* 0x000f220000300a00 */
[----:B------:R-:W-:-:S03]  /*ac20*/  IMAD.X R43, R3, 0x1, R163, P4 ;  /* 0x00000001032b7824 */ /* 0x000fc600020e06a3 */
[----:B------:R-:W4:Y:S04]  /*ac30*/  LDL.LU.64 R14, [R1+0x128] ;  /* 0x00012800010e7983 */ /* 0x000f280000300a00 */
[----:B------:R-:W4:Y:S01]  /*ac40*/  LDL.LU.64 R2, [R1+0x130] ;  /* 0x0001300001027983 */ /* 0x000f220000300a00 */
[-C--:B------:R-:W-:Y:S02]  /*ac50*/  IADD3 R94, P5, PT, R36, R165.reuse, RZ ;  /* 0x000000a5245e7210 */ /* 0x080fe40007fbe0ff */
[-C--:B------:R-:W-:Y:S01]  /*ac60*/  IADD3 R95, P2, PT, R24, R165.reuse, RZ ;  /* 0x000000a5185f7210 */ /* 0x080fe20007f5e0ff */
[----:B------:R-:W4:Y:S01]  /*ac70*/  LDL.LU.64 R78, [R1+0x138] ;  /* 0x00013800014e7983 */ /* 0x000f220000300a00 */
[----:B------:R-:W-:Y:S01]  /*ac80*/  IADD3 R100, P3, PT, R22, R165, RZ ;  /* 0x000000a516647210 */ /* 0x000fe20007f7e0ff */
[----:B------:R-:W-:-:S02]  /*ac90*/  IMAD.X R44, R37, 0x1, R163, P5 ;  /* 0x00000001252c7824 */ /* 0x000fc400028e06a3 */
[--C-:B------:R-:W-:Y:S02]  /*aca0*/  IMAD.X R45, R25, 0x1, R163.reuse, P2 ;  /* 0x00000001192d7824 */ /* 0x100fe400010e06a3 */
[----:B------:R-:W-:Y:S02]  /*acb0*/  IMAD.X R46, R23, 0x1, R163, P3 ;  /* 0x00000001172e7824 */ /* 0x000fe400018e06a3 */
[----:B------:R-:W4:Y:S04]  /*acc0*/  LDL.LU.64 R22, [R1+0x140] ;  /* 0x0001400001167983 */ /* 0x000f280000300a00 */
[----:B------:R-:W4:Y:S04]  /*acd0*/  LDL.LU.64 R66, [R1+0x148] ;  /* 0x0001480001427983 */ /* 0x000f280000300a00 */
[----:B------:R-:W4:Y:S04]  /*ace0*/  LDL.LU.64 R24, [R1+0x150] ;  /* 0x0001500001187983 */ /* 0x000f280000300a00 */
[----:B------:R-:W4:Y:S01]  /*acf0*/  LDL.LU.64 R160, [R1+0x158] ;  /* 0x0001580001a07983 */ /* 0x000f220000300a00 */
[----:B--2---:R-:W-:-:S05]  /*ad00*/  IADD3 R101, P4, PT, R4, R165, RZ ;  /* 0x000000a504657210 */ /* 0x004fca0007f9e0ff */
[----:B------:R-:W-:Y:S01]  /*ad10*/  IMAD.X R5, R5, 0x1, R163, P4 ;  /* 0x0000000105057824 */ /* 0x000fe200020e06a3 */
[----:B---3--:R-:W-:-:S05]  /*ad20*/  IADD3 R102, P5, PT, R6, R165, RZ ;  /* 0x000000a506667210 */ /* 0x008fca0007fbe0ff */
[----:B------:R-:W-:Y:S01]  /*ad30*/  IMAD.X R6, R7, 0x1, R163, P5 ;  /* 0x0000000107067824 */ /* 0x000fe200028e06a3 */
[----:B----4-:R-:W-:-:S05]  /*ad40*/  IADD3 R47, P2, PT, R26, R165, RZ ;  /* 0x000000a51a2f7210 */ /* 0x010fca0007f5e0ff */
[----:B------:R-:W-:Y:S02]  /*ad50*/  IMAD.X R7, R27, 0x1, R163, P2 ;  /* 0x000000011b077824 */ /* 0x000fe400010e06a3 */
[----:B------:R-:W2:Y:S04]  /*ad60*/  LDL.LU.64 R26, [R1+0x160] ;  /* 0x00016000011a7983 */ /* 0x000ea80000300a00 */
[----:B------:R-:W3:Y:S01]  /*ad70*/  LDL.LU.64 R80, [R1+0x168] ;  /* 0x0001680001507983 */ /* 0x000ee20000300a00 */
[----:B------:R-:W-:-:S03]  /*ad80*/  IADD3 R55, P4, PT, R14, R165, RZ ;  /* 0x000000a50e377210 */ /* 0x000fc60007f9e0ff */
[----:B------:R-:W4:Y:S01]  /*ad90*/  LDL.LU.64 R36, [R1+0x170] ;  /* 0x0001700001247983 */ /* 0x000f220000300a00 */
[----:B------:R-:W-:-:S03]  /*ada0*/  IADD3 R60, P5, PT, R2, R165, RZ ;  /* 0x000000a5023c7210 */ /* 0x000fc60007fbe0ff */
[----:B------:R-:W4:Y:S02]  /*adb0*/  LDL.LU.64 R84, [R1+0x178] ;  /* 0x0001780001547983 */ /* 0x000f240000300a00 */
[----:B------:R-:W-:Y:S02]  /*adc0*/  IMAD.X R14, R3, 0x1, R163, P5 ;  /* 0x00000001030e7824 */ /* 0x000fe400028e06a3 */
[----:B------:R-:W4:Y:S01]  /*add0*/  LDL.LU.64 R2, [R1+0x180] ;  /* 0x0001800001027983 */ /* 0x000f220000300a00 */
[----:B------:R-:W-:-:S03]  /*ade0*/  IADD3 R54, P3, PT, R12, R165, RZ ;  /* 0x000000a50c367210 */ /* 0x000fc60007f7e0ff */
[----:B0-----:R-:W4:Y:S04]  /*adf0*/  LDL.LU R17, [R1+0x29c] ;  /* 0x00029c0001117983 */ /* 0x001f280000300800 */
[----:B------:R-:W4:Y:S01]  /*ae00*/  LDL.LU R4, [R1+0x384] ;  /* 0x0003840001047983 */ /* 0x000f220000300800 */
[--C-:B------:R-:W-:Y:S01]  /*ae10*/  IMAD.X R12, R13, 0x1, R163.reuse, P3 ;  /* 0x000000010d0c7824 */ /* 0x100fe200018e06a3 */
[-C--:B------:R-:W-:Y:S02]  /*ae20*/  IADD3 R62, P3, PT, R22, R165.reuse, RZ ;  /* 0x000000a5163e7210 */ /* 0x080fe40007f7e0ff */
[-C--:B------:R-:W-:Y:S01]  /*ae30*/  IADD3 R61, P2, PT, R78, R165.reuse, RZ ;  /* 0x000000a54e3d7210 */ /* 0x080fe20007f5e0ff */
[--C-:B------:R-:W-:Y:S01]  /*ae40*/  IMAD.X R13, R15, 0x1, R163.reuse, P4 ;  /* 0x000000010f0d7824 */ /* 0x100fe200020e06a3 */
[-C--:B------:R-:W-:Y:S01]  /*ae50*/  IADD3 R63, P4, PT, R66, R165.reuse, RZ ;  /* 0x000000a5423f7210 */ /* 0x080fe20007f9e0ff */
[--C-:B------:R-:W-:Y:S01]  /*ae60*/  IMAD.X R22, R23, 0x1, R163.reuse, P3 ;  /* 0x0000000117167824 */ /* 0x100fe200018e06a3 */
[-C--:B------:R-:W-:Y:S01]  /*ae70*/  IADD3 R64, P5, PT, R24, R165.reuse, RZ ;  /* 0x000000a518407210 */ /* 0x080fe20007fbe0ff */
[--C-:B------:R-:W-:Y:S01]  /*ae80*/  IMAD.X R15, R79, 0x1, R163.reuse, P2 ;  /* 0x000000014f0f7824 */ /* 0x100fe200010e06a3 */
[----:B------:R-:W-:Y:S01]  /*ae90*/  IADD3 R65, P2, PT, R160, R165, RZ ;  /* 0x000000a5a0417210 */ /* 0x000fe20007f5e0ff */
[----:B------:R-:W-:-:S02]  /*aea0*/  IMAD.X R23, R67, 0x1, R163, P4 ;  /* 0x0000000143177824 */ /* 0x000fc400020e06a3 */
[--C-:B------:R-:W-:Y:S02]  /*aeb0*/  IMAD.X R24, R25, 0x1, R163.reuse, P5 ;  /* 0x0000000119187824 */ /* 0x100fe400028e06a3 */
[----:B------:R-:W-:Y:S02]  /*aec0*/  IMAD.X R25, R161, 0x1, R163, P2 ;  /* 0x00000001a1197824 */ /* 0x000fe400010e06a3 */
[----:B------:R-:W4:Y:S01]  /*aed0*/  LDL.LU.64 R160, [R1+0x660] ;  /* 0x0006600001a07983 */ /* 0x000f220000300a00 */
[-C--:B--2---:R-:W-:Y:S02]  /*aee0*/  IADD3 R66, P3, PT, R26, R165.reuse, RZ ;  /* 0x000000a51a427210 */ /* 0x084fe40007f7e0ff */
[----:B---3--:R-:W-:-:S03]  /*aef0*/  IADD3 R67, P4, PT, R80, R165, RZ ;  /* 0x000000a550437210 */ /* 0x008fc60007f9e0ff */
[----:B------:R-:W-:Y:S01]  /*af00*/  IMAD.X R26, R27, 0x1, R163, P3 ;  /* 0x000000011b1a7824 */ /* 0x000fe200018e06a3 */
[-C--:B----4-:R-:W-:Y:S02]  /*af10*/  IADD3 R79, P2, PT, R84, R165.reuse, RZ ;  /* 0x000000a5544f7210 */ /* 0x090fe40007f5e0ff */
[----:B------:R0:W5:Y:S01]  /*af20*/  LDL.LU R84, [R1+0x658] ;  /* 0x0006580001547983 */ /* 0x0001620000300800 */
[----:B------:R-:W-:-:S05]  /*af30*/  IADD3 R80, P3, PT, R2, R165, RZ ;  /* 0x000000a502507210 */ /* 0x000fca0007f7e0ff */
[--C-:B------:R-:W-:Y:S02]  /*af40*/  IMAD.X R38, R3, 0x1, R163.reuse, P3 ;  /* 0x0000000103267824 */ /* 0x100fe400018e06a3 */
[----:B------:R-:W2:Y:S04]  /*af50*/  LDL.LU.64 R2, [R1+0x650] ;  /* 0x0006500001027983 */ /* 0x000ea80000300a00 */
[----:B-1----:R-:W3:Y:S04]  /*af60*/  LDL.LU R11, [R1+0x380] ;  /* 0x00038000010b7983 */ /* 0x002ee80000300800 */
[----:B------:R-:W4:Y:S01]  /*af70*/  LDL.LU R9, [R1+0x37c] ;  /* 0x00037c0001097983 */ /* 0x000f220000300800 */
[----:B------:R-:W-:Y:S01]  /*af80*/  IMAD.X R27, R81, 0x1, R163, P4 ;  /* 0x00000001511b7824 */ /* 0x000fe200020e06a3 */
[----:B------:R-:W-:-:S02]  /*af90*/  IADD3 R81, P4, PT, R158, R165, RZ ;  /* 0x000000a59e517210 */ /* 0x000fc40007f9e0ff */
[-C--:B------:R-:W-:Y:S01]  /*afa0*/  IADD3 R17, P3, PT, R17, R162.reuse, RZ ;  /* 0x000000a211117210 */ /* 0x080fe20007f7e0ff */
[----:B------:R-:W2:Y:S02]  /*afb0*/  LDL.LU R109, [R1+0x378] ;  /* 0x00037800016d7983 */ /* 0x000ea40000300800 */
[----:B------:R-:W-:Y:S01]  /*afc0*/  IMAD.X R158, R159, 0x1, R163, P4 ;  /* 0x000000019f9e7824 */ /* 0x000fe200020e06a3 */
[----:B------:R-:W-:Y:S01]  /*afd0*/  IADD3 R4, P4, PT, R4, R162, RZ ;  /* 0x000000a204047210 */ /* 0x000fe20007f9e0ff */
[----:B------:R-:W2:Y:S01]  /*afe0*/  LDL.LU R107, [R1+0x288] ;  /* 0x00028800016b7983 */ /* 0x000ea20000300800 */
[----:B------:R-:W-:-:S03]  /*aff0*/  IADD3 R78, P5, PT, R36, R165, RZ ;  /* 0x000000a5244e7210 */ /* 0x000fc60007fbe0ff */
[----:B------:R-:W-:Y:S04]  /*b000*/  STL [R1+0x29c], R17 ;  /* 0x00029c1101007387 */ /* 0x000fe80000100800 */
[----:B------:R-:W2:Y:S04]  /*b010*/  LDL.LU R105, [R1+0x374] ;  /* 0x0003740001697983 */ /* 0x000ea80000300800 */
[----:B------:R1:W-:Y:S01]  /*b020*/  STL [R1+0x384], R4 ;  /* 0x0003840401007387 */ /* 0x0003e20000100800 */
[----:B------:R-:W-:-:S03]  /*b030*/  IMAD.X R36, R37, 0x1, R163, P5 ;  /* 0x0000000125247824 */ /* 0x000fc600028e06a3 */
[----:B------:R-:W2:Y:S01]  /*b040*/  LDL.LU R99, [R1+0x298] ;  /* 0x0002980001637983 */ /* 0x000ea20000300800 */
[----:B------:R-:W-:-:S03]  /*b050*/  IMAD.X R37, R85, 0x1, R163, P2 ;  /* 0x0000000155257824 */ /* 0x000fc600010e06a3 */
[----:B------:R-:W2:Y:S04]  /*b060*/  LDL.LU R97, [R1+0x36c] ;  /* 0x00036c0001617983 */ /* 0x000ea80000300800 */
        /* <DEDUP_REMOVED lines=8> */
[----:B------:R-:W2:Y:S01]  /*b0f0*/  LDL.LU R69, [R1+0x368] ;  /* 0x0003680001457983 */ /* 0x000ea20000300800 */
[----:B------:R-:W-:-:S03]  /*b100*/  IADD3 R82, P5, PT, R160, R165, RZ ;  /* 0x000000a5a0527210 */ /* 0x000fc60007fbe0ff */
[----:B------:R-:W2:Y:S04]  /*b110*/  LDL.LU R59, [R1+0x344] ;  /* 0x00034400013b7983 */ /* 0x000ea80000300800 */
[----:B------:R-:W2:Y:S04]  /*b120*/  LDL.LU R57, [R1+0x360] ;  /* 0x0003600001397983 */ /* 0x000ea80000300800 */
[----:B------:R-:W2:Y:S04]  /*b130*/  LDL.LU R53, [R1+0x33c] ;  /* 0x00033c0001357983 */ /* 0x000ea80000300800 */
[----:B------:R-:W2:Y:S04]  /*b140*/  LDL.LU R51, [R1+0x358] ;  /* 0x0003580001337983 */ /* 0x000ea80000300800 */
[----:B------:R-:W2:Y:S01]  /*b150*/  LDL.LU R49, [R1+0x334] ;  /* 0x0003340001317983 */ /* 0x000ea20000300800 */
[----:B------:R-:W-:-:S03]  /*b160*/  IMAD.X R160, R161, 0x1, R163, P5 ;  /* 0x00000001a1a07824 */ /* 0x000fc600028e06a3 */
[----:B------:R-:W2:Y:S04]  /*b170*/  LDL.LU R35, [R1+0x350] ;  /* 0x0003500001237983 */ /* 0x000ea80000300800 */
[----:B------:R-:W2:Y:S04]  /*b180*/  LDL.LU R33, [R1+0x32c] ;  /* 0x00032c0001217983 */ /* 0x000ea80000300800 */
[----:B------:R-:W2:Y:S04]  /*b190*/  LDL.LU R31, [R1+0x348] ;  /* 0x00034800011f7983 */ /* 0x000ea80000300800 */
[----:B-1----:R-:W2:Y:S04]  /*b1a0*/  LDL.LU R4, [R1+0x324] ;  /* 0x0003240001047983 */ /* 0x002ea80000300800 */
[----:B------:R-:W2:Y:S04]  /*b1b0*/  LDL.LU R29, [R1+0x340] ;  /* 0x00034000011d7983 */ /* 0x000ea80000300800 */
[----:B------:R-:W2:Y:S04]  /*b1c0*/  LDL.LU R21, [R1+0x31c] ;  /* 0x00031c0001157983 */ /* 0x000ea80000300800 */
[----:B------:R-:W2:Y:S01]  /*b1d0*/  LDL.LU R19, [R1+0x338] ;  /* 0x0003380001137983 */ /* 0x000ea20000300800 */
[----:B---3--:R-:W-:-:S02]  /*b1e0*/  IADD3 R11, P5, PT, R11, R162, RZ ;  /* 0x000000a20b0b7210 */ /* 0x008fc40007fbe0ff */
[----:B----4-:R-:W-:-:S03]  /*b1f0*/  IADD3 R9, P6, PT, R9, R162, RZ ;  /* 0x000000a209097210 */ /* 0x010fc60007fde0ff */
[----:B------:R1:W-:Y:S04]  /*b200*/  STL [R1+0x380], R11 ;  /* 0x0003800b01007387 */ /* 0x0003e80000100800 */
[----:B------:R-:W3:Y:S04]  /*b210*/  LDL.LU R17, [R1+0x330] ;  /* 0x0003300001117983 */ /* 0x000ee80000300800 */
[----:B-1----:R-:W4:Y:S04]  /*b220*/  LDL.LU R11, [R1+0x314] ;  /* 0x00031400010b7983 */ /* 0x002f280000300800 */
[----:B------:R1:W-:Y:S04]  /*b230*/  STL [R1+0x37c], R9 ;  /* 0x00037c0901007387 */ /* 0x0003e80000100800 */
[----:B-1----:R-:W4:Y:S01]  /*b240*/  LDL.LU R9, [R1+0x328] ;  /* 0x0003280001097983 */ /* 0x002f220000300800 */
[-C--:B--2---:R-:W-:Y:S01]  /*b250*/  IADD3 R109, P2, PT, R109, R162.reuse, RZ ;  /* 0x000000a26d6d7210 */ /* 0x084fe20007f5e0ff */
[--C-:B------:R-:W-:Y:S01]  /*b260*/  IMAD.X R107, R107, 0x1, R3.reuse, P3 ;  /* 0x000000016b6b7824 */ /* 0x100fe200018e0603 */
[-C--:B------:R-:W-:Y:S01]  /*b270*/  IADD3 R105, P3, PT, R105, R162.reuse, RZ ;  /* 0x000000a269697210 */ /* 0x080fe20007f7e0ff */
[--C-:B------:R-:W-:Y:S01]  /*b280*/  IMAD.X R99, R99, 0x1, R3.reuse, P4 ;  /* 0x0000000163637824 */ /* 0x100fe200020e0603 */
[----:B------:R-:W-:Y:S01]  /*b290*/  IADD3 R97, P4, PT, R97, R162, RZ ;  /* 0x000000a261617210 */ /* 0x000fe20007f9e0ff */
[----:B------:R1:W-:Y:S01]  /*b2a0*/  STL [R1+0x378], R109 ;  /* 0x0003786d01007387 */ /* 0x0003e20000100800 */
[----:B------:R-:W-:-:S03]  /*b2b0*/  IMAD.X R91, R91, 0x1, R3, P5 ;  /* 0x000000015b5b7824 */ /* 0x000fc600028e0603 */
[----:B------:R2:W-:Y:S01]  /*b2c0*/  STL [R1+0x288], R107 ;  /* 0x0002886b01007387 */ /* 0x0005e20000100800 */
[----:B------:R-:W-:-:S03]  /*b2d0*/  IADD3 R89, P5, PT, R89, R162, RZ ;  /* 0x000000a259597210 */ /* 0x000fc60007fbe0ff */
        /* <DEDUP_REMOVED lines=36> */
[----:B------:R-:W-:Y:S01]  /*b520*/  STL [R1+0x324], R4 ;  /* 0x0003240401007387 */ /* 0x000fe20000100800 */
[----:B------:R-:W-:-:S03]  /*b530*/  IMAD.X R19, R19, 0x1, R3, P5 ;  /* 0x0000000113137824 */ /* 0x000fc600028e0603 */
[----:B------:R0:W-:Y:S04]  /*b540*/  STL [R1+0x32c], R33 ;  /* 0x00032c2101007387 */ /* 0x0001e80000100800 */
[----:B------:R0:W-:Y:S04]  /*b550*/  STL [R1+0x348], R31 ;  /* 0x0003481f01007387 */ /* 0x0001e80000100800 */
[----:B------:R0:W-:Y:S04]  /*b560*/  STL [R1+0x340], R29 ;  /* 0x0003401d01007387 */ /* 0x0001e80000100800 */
[----:B------:R0:W-:Y:S04]  /*b570*/  STL [R1+0x31c], R21 ;  /* 0x00031c1501007387 */ /* 0x0001e80000100800 */
[----:B------:R0:W-:Y:S04]  /*b580*/  STL [R1+0x338], R19 ;  /* 0x0003381301007387 */ /* 0x0001e80000100800 */
[----:B------:R-:W2:Y:S01]  /*b590*/  LDL.LU R115, [R1+0x30c] ;  /* 0x00030c0001737983 */ /* 0x000ea20000300800 */
[----:B---3--:R-:W-:Y:S01]  /*b5a0*/  IMAD.X R17, R17, 0x1, R3, P6 ;  /* 0x0000000111117824 */ /* 0x008fe200030e0603 */
[----:B----4-:R-:W-:-:S04]  /*b5b0*/  IADD3 R11, P6, PT, R11, R162, RZ ;  /* 0x000000a20b0b7210 */ /* 0x010fc80007fde0ff */
[----:B------:R3:W-:Y:S04]  /*b5c0*/  STL [R1+0x330], R17 ;  /* 0x0003301101007387 */ /* 0x0007e80000100800 */
[----:B------:R-:W4:Y:S04]  /*b5d0*/  LDL.LU R113, [R1+0x320] ;  /* 0x0003200001717983 */ /* 0x000f280000300800 */
[----:B------:R0:W-:Y:S04]  /*b5e0*/  STL [R1+0x314], R11 ;  /* 0x0003140b01007387 */ /* 0x0001e80000100800 */
[----:B------:R-:W4:Y:S01]  /*b5f0*/  LDL.LU R111, [R1+0x304] ;  /* 0x00030400016f7983 */ /* 0x000f220000300800 */
[----:B------:R-:W-:-:S05]  /*b600*/  IMAD.X R9, R9, 0x1, R3, P2 ;  /* 0x0000000109097824 */ /* 0x000fca00010e0603 */
[----:B------:R0:W-:Y:S04]  /*b610*/  STL [R1+0x328], R9 ;  /* 0x0003280901007387 */ /* 0x0001e80000100800 */
[----:B-1----:R-:W4:Y:S04]  /*b620*/  LDL.LU R109, [R1+0x318] ;  /* 0x00031800016d7983 */ /* 0x002f280000300800 */
[----:B--2---:R-:W2:Y:S04]  /*b630*/  LDL.LU R107, [R1+0x2fc] ;  /* 0x0002fc00016b7983 */ /* 0x004ea80000300800 */
[----:B0-----:R-:W2:Y:S04]  /*b640*/  LDL.LU R105, [R1+0x310] ;  /* 0x0003100001697983 */ /* 0x001ea80000300800 */
        /* <DEDUP_REMOVED lines=22> */
[----:B---3--:R-:W3:Y:S04]  /*b7b0*/  LDL.LU R17, [R1+0x2b0] ;  /* 0x0002b00001117983 */ /* 0x008ee80000300800 */
[----:B------:R-:W3:Y:S04]  /*b7c0*/  LDL.LU R11, [R1+0x2a8] ;  /* 0x0002a800010b7983 */ /* 0x000ee80000300800 */
[----:B------:R-:W3:Y:S01]  /*b7d0*/  LDL.LU R9, [R1+0x2a0] ;  /* 0x0002a00001097983 */ /* 0x000ee20000300800 */
[----:B------:R-:W-:Y:S01]  /*b7e0*/  IADD3 R115, P2, PT, R115, R162, RZ ;  /* 0x000000a273737210 */ /* 0x000fe20007f5e0ff */
[----:B------:R-:W-:-:S04]  /*b7f0*/  USHF.L.U32 UR4, UR4, 0x1f, URZ ;  /* 0x0000001f04047899 */ /* 0x000fc800080006ff */
[----:B------:R0:W-:Y:S02]  /*b800*/  STL [R1+0x30c], R115 ;  /* 0x00030c7301007387 */ /* 0x0001e40000100800 */
[----:B------:R-:W-:-:S04]  /*b810*/  IMAD.U32 R4, RZ, RZ, UR4 ;  /* 0x00000004ff047e24 */ /* 0x000fc8000f8e00ff */
[----:B------:R-:W1:Y:S01]  /*b820*/  SYNCS.PHASECHK.TRANS64.TRYWAIT P5, [UR12], R4 ;  /* 0x00000004ff0075a7 */ /* 0x000e6200080a110c */
[----:B----4-:R-:W-:Y:S01]  /*b830*/  IMAD.X R113, R113, 0x1, R3, P3 ;  /* 0x0000000171717824 */ /* 0x010fe200018e0603 */
[----:B------:R-:W-:-:S04]  /*b840*/  IADD3 R111, P3, PT, R111, R162, RZ ;  /* 0x000000a26f6f7210 */ /* 0x000fc80007f7e0ff */
[----:B------:R0:W-:Y:S04]  /*b850*/  STL [R1+0x320], R113 ;  /* 0x0003207101007387 */ /* 0x0001e80000100800 */
[----:B------:R0:W-:Y:S01]  /*b860*/  STL [R1+0x304], R111 ;  /* 0x0003046f01007387 */ /* 0x0001e20000100800 */
[----:B------:R-:W-:Y:S01]  /*b870*/  IMAD.X R109, R109, 0x1, R3, P4 ;  /* 0x000000016d6d7824 */ /* 0x000fe200020e0603 */
[----:B--2---:R-:W-:-:S04]  /*b880*/  IADD3 R107, P4, PT, R107, R162, RZ ;  /* 0x000000a26b6b7210 */ /* 0x004fc80007f9e0ff */
        /* <DEDUP_REMOVED lines=23> */
[-C--:B------:R-:W-:Y:S01]  /*ba00*/  IADD3 R69, P2, PT, R69, R162.reuse, RZ ;  /* 0x000000a245457210 */ /* 0x080fe20007f5e0ff */
[----:B------:R-:W-:Y:S02]  /*ba10*/  IMAD.X R59, R59, 0x1, R3, P3 ;  /* 0x000000013b3b7824 */ /* 0x000fe400018e0603 */
        /* <DEDUP_REMOVED lines=14> */
[--C-:B------:R-:W-:Y:S01]  /*bb00*/  IMAD.X R29, R29, 0x1, R3.reuse, P3 ;  /* 0x000000011d1d7824 */ /* 0x100fe200018e0603 */
[----:B------:R-:W-:Y:S01]  /*bb10*/  IADD3 R21, P3, PT, R21, R162, RZ ;  /* 0x000000a215157210 */ /* 0x000fe20007f7e0ff */
[----:B------:R0:W-:Y:S01]  /*bb20*/  STL [R1+0x2b4], R35 ;  /* 0x0002b42301007387 */ /* 0x0001e20000100800 */
[----:B------:R-:W-:-:S03]  /*bb30*/  IMAD.X R19, R19, 0x1, R3, P4 ;  /* 0x0000000113137824 */ /* 0x000fc600020e0603 */
[----:B------:R0:W-:Y:S01]  /*bb40*/  STL [R1+0x2c8], R33 ;  /* 0x0002c82101007387 */ /* 0x0001e20000100800 */
[----:B---3--:R-:W-:-:S03]  /*bb50*/  IMAD.X R17, R17, 0x1, R3, P6 ;  /* 0x0000000111117824 */ /* 0x008fc600030e0603 */
[----:B------:R0:W-:Y:S01]  /*bb60*/  STL [R1+0x2ac], R31 ;  /* 0x0002ac1f01007387 */ /* 0x0001e20000100800 */
[----:B------:R-:W-:-:S03]  /*bb70*/  IMAD.X R11, R11, 0x1, R3, P2 ;  /* 0x000000010b0b7824 */ /* 0x000fc600010e0603 */
[----:B------:R0:W-:Y:S01]  /*bb80*/  STL [R1+0x2c0], R29 ;  /* 0x0002c01d01007387 */ /* 0x0001e20000100800 */
[----:B------:R-:W-:-:S03]  /*bb90*/  IMAD.X R9, R9, 0x1, R3, P3 ;  /* 0x0000000109097824 */ /* 0x000fc600018e0603 */
[----:B------:R0:W-:Y:S04]  /*bba0*/  STL [R1+0x2a4], R21 ;  /* 0x0002a41501007387 */ /* 0x0001e80000100800 */
[----:B------:R0:W-:Y:S04]  /*bbb0*/  STL [R1+0x2b8], R19 ;  /* 0x0002b81301007387 */ /* 0x0001e80000100800 */
[----:B------:R0:W-:Y:S04]  /*bbc0*/  STL [R1+0x2a0], R9 ;  /* 0x0002a00901007387 */ /* 0x0001e80000100800 */
[----:B------:R0:W-:Y:S04]  /*bbd0*/  STL [R1+0x2b0], R17 ;  /* 0x0002b01101007387 */ /* 0x0001e80000100800 */
[----:B------:R0:W-:Y:S01]  /*bbe0*/  STL [R1+0x2a8], R11 ;  /* 0x0002a80b01007387 */ /* 0x0001e20000100800 */
[----:B-1----:R-:W-:Y:S05]  /*bbf0*/  @!P5 BRA `(.L_x_8) ;  /* 0x000000a00088d947 */ /* 0x002fea0003800000 */
.L_x_16:
[----:B------:R1:W-:Y:S01]  /*bc00*/  STL [R1+0x96c], R94 ;  /* 0x00096c5e01007387 */ /* 0x0003e20000100800 */
[----:B------:R-:W-:-:S03]  /*bc10*/  VIADD R164, R164, 0x1 ;  /* 0x00000001a4a47836 */ /* 0x000fc60000000000 */
[----:B------:R2:W-:Y:S04]  /*bc20*/  STL [R1+0x968], R44 ;  /* 0x0009682c01007387 */ /* 0x0005e80000100800 */
[----:B------:R3:W-:Y:S01]  /*bc30*/  STL [R1+0x964], R45 ;  /* 0x0009642d01007387 */ /* 0x0007e20000100800 */
[----:B-1----:R-:W-:-:S03]  /*bc40*/  PRMT R94, RZ, 0x7610, R94 ;  /* 0x00007610ff5e7816 */ /* 0x002fc6000000005e */
[----:B------:R1:W-:Y:S04]  /*bc50*/  STL [R1+0x960], R95 ;  /* 0x0009605f01007387 */ /* 0x0003e80000100800 */
[----:B------:R4:W-:Y:S04]  /*bc60*/  STL [R1+0x95c], R101 ;  /* 0x00095c6501007387 */ /* 0x0009e80000100800 */
[----:B------:R0:W-:Y:S04]  /*bc70*/  STL [R1+0x958], R5 ;  /* 0x0009580501007387 */ /* 0x0001e80000100800 */
[----:B------:R0:W-:Y:S04]  /*bc80*/  STL [R1+0x954], R102 ;  /* 0x0009546601007387 */ /* 0x0001e80000100800 */
        /* <DEDUP_REMOVED lines=43> */
[----:B--2---:R-:W-:-:S03]  /*bf40*/  PRMT R44, RZ, 0x7610, R44 ;  /* 0x00007610ff2c7816 */ /* 0x004fc6000000002c */
[----:B------:R-:W-:Y:S04]  /*bf50*/  STL [R1+0x658], R163 ;  /* 0x000658a301007387 */ /* 0x000fe80000100800 */
[----:B------:R-:W-:Y:S01]  /*bf60*/  STL [R1+0x7ec], R163 ;  /* 0x0007eca301007387 */ /* 0x000fe20000100800 */
[----:B---3--:R-:W-:-:S03]  /*bf70*/  PRMT R45, RZ, 0x7610, R45 ;  /* 0x00007610ff2d7816 */ /* 0x008fc6000000002d */
[----:B------:R-:W-:Y:S04]  /*bf80*/  STL [R1+0x654], R162 ;  /* 0x000654a201007387 */ /* 0x000fe80000100800 */
[----:B------:R-:W-:Y:S01]  /*bf90*/  STL [R1+0x80c], R162 ;  /* 0x00080ca201007387 */ /* 0x000fe20000100800 */
[----:B-1----:R-:W-:-:S03]  /*bfa0*/  PRMT R95, RZ, 0x7610, R95 ;  /* 0x00007610ff5f7816 */ /* 0x002fc6000000005f */
[----:B------:R-:W-:Y:S04]  /*bfb0*/  STL [R1+0x650], R3 ;  /* 0x0006500301007387 */ /* 0x000fe80000100800 */
[----:B------:R-:W-:Y:S01]  /*bfc0*/  STL [R1+0x7d0], R3 ;  /* 0x0007d00301007387 */ /* 0x000fe20000100800 */
[----:B----4-:R-:W-:-:S03]  /*bfd0*/  PRMT R101, RZ, 0x7610, R101 ;  /* 0x00007610ff657816 */ /* 0x010fc60000000065 */
[----:B------:R1:W-:Y:S01]  /*bfe0*/  STL.S16 [R1+0x190], R94 ;  /* 0x0001905e01007387 */ /* 0x0003e20000100600 */
[----:B0-----:R-:W-:Y:S02]  /*bff0*/  PRMT R5, RZ, 0x7610, R5 ;  /* 0x00007610ff057816 */ /* 0x001fe40000000005 */
[----:B------:R-:W-:Y:S01]  /*c000*/  PRMT R102, RZ, 0x7610, R102 ;  /* 0x00007610ff667816 */ /* 0x000fe20000000066 */
[----:B-1----:R-:W2:Y:S04]  /*c010*/  LDL.LU R94, [R1+0x96c] ;  /* 0x00096c00015e7983 */ /* 0x002ea80000300800 */
[----:B------:R0:W-:Y:S01]  /*c020*/  STL.S16 [R1+0x194], R44 ;  /* 0x0001942c01007387 */ /* 0x0001e20000100600 */
[----:B------:R-:W-:-:S03]  /*c030*/  PRMT R6, RZ, 0x7610, R6 ;  /* 0x00007610ff067816 */ /* 0x000fc60000000006 */
[----:B0-----:R-:W3:Y:S04]  /*c040*/  LDL.LU R44, [R1+0x968] ;  /* 0x00096800012c7983 */ /* 0x001ee80000300800 */
[----:B------:R0:W-:Y:S01]  /*c050*/  STL.S16 [R1+0x284], R45 ;  /* 0x0002842d01007387 */ /* 0x0001e20000100600 */
[----:B------:R-:W-:-:S03]  /*c060*/  PRMT R47, RZ, 0x7610, R47 ;  /* 0x00007610ff2f7816 */ /* 0x000fc6000000002f */
[----:B0-----:R-:W4:Y:S04]  /*c070*/  LDL.LU R45, [R1+0x964] ;  /* 0x00096400012d7983 */ /* 0x001f280000300800 */
[----:B------:R0:W-:Y:S01]  /*c080*/  STL.S16 [R1+0x388], R95 ;  /* 0x0003885f01007387 */ /* 0x0001e20000100600 */
[----:B------:R-:W-:-:S03]  /*c090*/  PRMT R7, RZ, 0x7610, R7 ;  /* 0x00007610ff077816 */ /* 0x000fc60000000007 */
[----:B0-----:R-:W2:Y:S04]  /*c0a0*/  LDL.LU R95, [R1+0x960] ;  /* 0x00096000015f7983 */ /* 0x001ea80000300800 */
        /* <DEDUP_REMOVED lines=29> */
[----:B0-----:R-:W2:Y:S01]  /*c280*/  LDL.LU R55, [R1+0x938] ;  /* 0x0009380001377983 */ /* 0x001ea20000300800 */
[----:B------:R-:W-:Y:S02]  /*c290*/  PRMT R23, RZ, 0x7610, R23 ;  /* 0x00007610ff177816 */ /* 0x000fe40000000017 */
[----:B------:R-:W-:Y:S01]  /*c2a0*/  PRMT R63, RZ, 0x7610, R63 ;  /* 0x00007610ff3f7816 */ /* 0x000fe2000000003f */
[----:B------:R0:W-:Y:S01]  /*c2b0*/  STL.S16 [R1+0x198], R60 ;  /* 0x0001983c01007387 */ /* 0x0001e20000100600 */
[----:B------:R-:W-:Y:S02]  /*c2c0*/  PRMT R64, RZ, 0x7610, R64 ;  /* 0x00007610ff407816 */ /* 0x000fe40000000040 */
[----:B------:R-:W-:Y:S02]  /*c2d0*/  PRMT R24, RZ, 0x7610, R24 ;  /* 0x00007610ff187816 */ /* 0x000fe40000000018 */
[----:B------:R-:W-:Y:S02]  /*c2e0*/  PRMT R25, RZ, 0x7610, R25 ;  /* 0x00007610ff197816 */ /* 0x000fe40000000019 */
[----:B------:R-:W-:-:S02]  /*c2f0*/  PRMT R65, RZ, 0x7610, R65 ;  /* 0x00007610ff417816 */ /* 0x000fc40000000041 */
[----:B------:R-:W-:Y:S01]  /*c300*/  PRMT R66, RZ, 0x7610, R66 ;  /* 0x00007610ff427816 */ /* 0x000fe20000000042 */
[----:B0-----:R-:W2:Y:S01]  /*c310*/  LDL.LU R60, [R1+0x934] ;  /* 0x00093400013c7983 */ /* 0x001ea20000300800 */
[----:B------:R-:W-:Y:S02]  /*c320*/  PRMT R26, RZ, 0x7610, R26 ;  /* 0x00007610ff1a7816 */ /* 0x000fe4000000001a */
[----:B------:R-:W-:Y:S01]  /*c330*/  PRMT R27, RZ, 0x7610, R27 ;  /* 0x00007610ff1b7816 */ /* 0x000fe2000000001b */
[----:B------:R0:W-:Y:S01]  /*c340*/  STL.S16 [R1+0x19c], R14 ;  /* 0x00019c0e01007387 */ /* 0x0001e20000100600 */
[----:B------:R-:W-:Y:S02]  /*c350*/  PRMT R67, RZ, 0x7610, R67 ;  /* 0x00007610ff437816 */ /* 0x000fe40000000043 */
[----:B------:R-:W-:Y:S02]  /*c360*/  PRMT R78, RZ, 0x7610, R78 ;  /* 0x00007610ff4e7816 */ /* 0x000fe4000000004e */
[----:B------:R-:W-:-:S02]  /*c370*/  PRMT R36, RZ, 0x7610, R36 ;  /* 0x00007610ff247816 */ /* 0x000fc40000000024 */
[----:B------:R-:W-:Y:S02]  /*c380*/  PRMT R37, RZ, 0x7610, R37 ;  /* 0x00007610ff257816 */ /* 0x000fe40000000025 */
[----:B------:R-:W-:Y:S01]  /*c390*/  PRMT R79, RZ, 0x7610, R79 ;  /* 0x00007610ff4f7816 */ /* 0x000fe2000000004f */
[----:B0-----:R-:W2:Y:S01]  /*c3a0*/  LDL.LU R14, [R1+0x930] ;  /* 0x00093000010e7983 */ /* 0x001ea20000300800 */
[----:B------:R-:W-:Y:S02]  /*c3b0*/  PRMT R80, RZ, 0x7610, R80 ;  /* 0x00007610ff507816 */ /* 0x000fe40000000050 */
[----:B------:R-:W-:Y:S01]  /*c3c0*/  PRMT R38, RZ, 0x7610, R38 ;  /* 0x00007610ff267816 */ /* 0x000fe20000000026 */
[----:B------:R0:W-:Y:S01]  /*c3d0*/  STL.S16 [R1+0x38c], R15 ;  /* 0x00038c0f01007387 */ /* 0x0001e20000100600 */
[----:B------:R-:W-:Y:S02]  /*c3e0*/  PRMT R158, RZ, 0x7610, R158 ;  /* 0x00007610ff9e7816 */ /* 0x000fe4000000009e */
[----:B------:R-:W-:-:S02]  /*c3f0*/  PRMT R81, RZ, 0x7610, R81 ;  /* 0x00007610ff517816 */ /* 0x000fc40000000051 */
[----:B------:R-:W-:Y:S02]  /*c400*/  PRMT R160, RZ, 0x7610, R160 ;  /* 0x00007610ffa07816 */ /* 0x000fe400000000a0 */
[----:B------:R-:W-:Y:S02]  /*c410*/  PRMT R82, RZ, 0x7610, R82 ;  /* 0x00007610ff527816 */ /* 0x000fe40000000052 */
[----:B------:R-:W-:Y:S01]  /*c420*/  PRMT R4, RZ, 0x7610, R4 ;  /* 0x00007610ff047816 */ /* 0x000fe20000000004 */
[----:B0-----:R-:W2:Y:S01]  /*c430*/  LDL.LU R15, [R1+0x92c] ;  /* 0x00092c00010f7983 */ /* 0x001ea20000300800 */
[----:B------:R-:W-:Y:S02]  /*c440*/  PRMT R161, RZ, 0x7610, R161 ;  /* 0x00007610ffa17816 */ /* 0x000fe400000000a1 */
[----:B------:R-:W-:Y:S01]  /*c450*/  PRMT R159, RZ, 0x7610, R159 ;  /* 0x00007610ff9f7816 */ /* 0x000fe2000000009f */
[----:B------:R0:W-:Y:S01]  /*c460*/  STL.S16 [R1+0x390], R61 ;  /* 0x0003903d01007387 */ /* 0x0001e20000100600 */
[----:B------:R-:W-:-:S02]  /*c470*/  PRMT R157, RZ, 0x7610, R157 ;  /* 0x00007610ff9d7816 */ /* 0x000fc4000000009d */
[----:B------:R-:W-:Y:S02]  /*c480*/  PRMT R155, RZ, 0x7610, R155 ;  /* 0x00007610ff9b7816 */ /* 0x000fe4000000009b */
        /* <DEDUP_REMOVED lines=60> */
[----:B------:R0:W-:Y:S04]  /*c850*/  STL.S16 [R1+0x480], R25 ;  /* 0x0004801901007387 */ /* 0x0001e80000100600 */
[----:B0-----:R-:W2:Y:S04]  /*c860*/  LDL.LU R25, [R1+0x90c] ;  /* 0x00090c0001197983 */ /* 0x001ea80000300800 */
        /* <DEDUP_REMOVED lines=10> */
[----:B------:R-:W-:Y:S04]  /*c910*/  STL [R1+0x860], R163 ;  /* 0x000860a301007387 */ /* 0x000fe80000100800 */
        /* <DEDUP_REMOVED lines=8> */
[----:B------:R0:W-:Y:S01]  /*c9a0*/  STL.S16 [R1+0x464], R80 ;  /* 0x0004645001007387 */ /* 0x0001e20000100600 */
[----:B------:R-:W-:-:S03]  /*c9b0*/  PRMT R165, RZ, 0x7610, R165 ;  /* 0x00007610ffa57816 */ /* 0x000fc600000000a5 */
        /* <DEDUP_REMOVED lines=12> */
[----:B------:R-:W-:Y:S04]  /*ca80*/  STL.S16 [R1+0x448], R161 ;  /* 0x000448a101007387 */ /* 0x000fe80000100600 */
[----:B------:R-:W-:Y:S01]  /*ca90*/  STL [R1+0x838], R165 ;  /* 0x000838a501007387 */ /* 0x000fe20000100800 */
[----:B------:R-:W-:Y:S01]  /*caa0*/  PRMT R3, RZ, 0x7610, R3 ;  /* 0x00007610ff037816 */ /* 0x000fe20000000003 */
[----:B0-----:R-:W0:Y:S02]  /*cab0*/  LDC R4, c[0x0][0x3a0] ;  /* 0x0000e800ff047b82 */ /* 0x001e240000000800 */
[----:B------:R-:W-:Y:S04]  /*cac0*/  STL.S16 [R1+0x1ac], R159 ;  /* 0x0001ac9f01007387 */ /* 0x000fe80000100600 */
        /* <DEDUP_REMOVED lines=10> */
[----:B------:R-:W-:Y:S01]  /*cb70*/  STL.S16 [R1+0x420], R133 ;  /* 0x0004208501007387 */ /* 0x000fe20000100600 */
[----:B------:R-:W-:-:S03]  /*cb80*/  PRMT R2, RZ, 0x7610, R2 ;  /* 0x00007610ff027816 */ /* 0x000fc60000000002 */
        /* <DEDUP_REMOVED lines=8> */
[----:B------:R-:W-:Y:S04]  /*cc10*/  STL.64 [R1+0x840], R2 ;  /* 0x0008400201007387 */ /* 0x000fe80000100a00 */
        /* <DEDUP_REMOVED lines=8> */
[----:B------:R1:W-:Y:S04]  /*cca0*/  STL.S16 [R1+0x3e4], R9 ;  /* 0x0003e40901007387 */ /* 0x0003e80000100600 */
[----:B-1----:R-:W2:Y:S04]  /*ccb0*/  LDL.LU R9, [R1+0x570] ;  /* 0x0005700001097983 */ /* 0x002ea80000300800 */
[----:B------:R-:W-:Y:S04]  /*ccc0*/  STL.S16 [R1+0x3e0], R77 ;  /* 0x0003e04d01007387 */ /* 0x000fe80000100600 */
[----:B------:R1:W-:Y:S01]  /*ccd0*/  STL.S16 [R1+0x3dc], R11 ;  /* 0x0003dc0b01007387 */ /* 0x0003e20000100600 */
[----:B------:R-:W-:-:S03]  /*cce0*/  PRMT R2, RZ, 0x7610, R2 ;  /* 0x00007610ff027816 */ /* 0x000fc60000000002 */
[----:B-1----:R-:W3:Y:S04]  /*ccf0*/  LDL.LU R11, [R1+0x574] ;  /* 0x00057400010b7983 */ /* 0x002ee80000300800 */
[----:B------:R-:W-:Y:S04]  /*cd00*/  STL.S16 [R1+0x3d8], R75 ;  /* 0x0003d84b01007387 */ /* 0x000fe80000100600 */
[----:B------:R1:W-:Y:S01]  /*cd10*/  STL.S16 [R1+0x3d4], R29 ;  /* 0x0003d41d01007387 */ /* 0x0003e20000100600 */
[----:B------:R-:W-:Y:S02]  /*cd20*/  PRMT R163, RZ, 0x7610, R163 ;  /* 0x00007610ffa37816 */ /* 0x000fe400000000a3 */
[----:B------:R-:W-:Y:S01]  /*cd30*/  PRMT R162, RZ, 0x7610, R162 ;  /* 0x00007610ffa27816 */ /* 0x000fe200000000a2 */
[----:B-1----:R-:W4:Y:S04]  /*cd40*/  LDL.LU R29, [R1+0x578] ;  /* 0x00057800011d7983 */ /* 0x002f280000300800 */
[----:B------:R-:W-:Y:S04]  /*cd50*/  STL.S16 [R1+0x3d0], R73 ;  /* 0x0003d04901007387 */ /* 0x000fe80000100600 */
[----:B------:R-:W-:Y:S04]  /*cd60*/  STL.S16 [R1+0x3cc], R71 ;  /* 0x0003cc4701007387 */ /* 0x000fe80000100600 */
[----:B------:R1:W-:Y:S01]  /*cd70*/  STL.S16 [R1+0x3c8], R21 ;  /* 0x0003c81501007387 */ /* 0x0003e20000100600 */
[----:B------:R-:W-:-:S03]  /*cd80*/  PRMT R3, RZ, 0x7610, R3 ;  /* 0x00007610ff037816 */ /* 0x000fc60000000003 */
[----:B-1----:R-:W4:Y:S04]  /*cd90*/  LDL.LU R21, [R1+0x57c] ;  /* 0x00057c0001157983 */ /* 0x002f280000300800 */
[----:B------:R-:W-:Y:S04]  /*cda0*/  STL.S16 [R1+0x3c4], R69 ;  /* 0x0003c44501007387 */ /* 0x000fe80000100600 */
[----:B------:R-:W-:Y:S04]  /*cdb0*/  STL.S16 [R1+0x3c0], R59 ;  /* 0x0003c03b01007387 */ /* 0x000fe80000100600 */
[----:B------:R-:W-:Y:S04]  /*cdc0*/  STL.S16 [R1+0x3bc], R57 ;  /* 0x0003bc3901007387 */ /* 0x000fe80000100600 */
[----:B------:R1:W-:Y:S04]  /*cdd0*/  STL.S16 [R1+0x3b8], R2 ;  /* 0x0003b80201007387 */ /* 0x0003e80000100600 */
[----:B-1----:R-:W4:Y:S04]  /*cde0*/  LDL.LU R2, [R1+0x580] ;  /* 0x0005800001027983 */ /* 0x002f280000300800 */
[----:B------:R-:W-:Y:S04]  /*cdf0*/  STL.S16 [R1+0x3b4], R53 ;  /* 0x0003b43501007387 */ /* 0x000fe80000100600 */
[----:B------:R-:W-:Y:S04]  /*ce00*/  STL.S16 [R1+0x3b0], R51 ;  /* 0x0003b03301007387 */ /* 0x000fe80000100600 */
[----:B------:R-:W-:Y:S04]  /*ce10*/  STL.64 [R1+0x880], R162 ;  /* 0x000880a201007387 */ /* 0x000fe80000100a00 */
[----:B------:R1:W-:Y:S01]  /*ce20*/  STL.S16 [R1+0x274], R3 ;  /* 0x0002740301007387 */ /* 0x0003e20000100600 */
[----:B-----5:R-:W-:-:S03]  /*ce30*/  IMAD.MOV.U32 R85, RZ, RZ, R84 ;  /* 0x000000ffff557224 */ /* 0x020fc600078e0054 */
[----:B-1----:R-:W4:Y:S04]  /*ce40*/  LDL.LU R3, [R1+0x584] ;  /* 0x0005840001037983 */ /* 0x002f280000300800 */
[----:B------:R-:W-:Y:S04]  /*ce50*/  STL.S16 [R1+0x3ac], R49 ;  /* 0x0003ac3101007387 */ /* 0x000fe80000100600 */
[----:B------:R-:W-:Y:S04]  /*ce60*/  STL.S16 [R1+0x3a8], R35 ;  /* 0x0003a82301007387 */ /* 0x000fe80000100600 */
[----:B------:R1:W-:Y:S04]  /*ce70*/  STL.S16 [R1+0x3a4], R17 ;  /* 0x0003a41101007387 */ /* 0x0003e80000100600 */
[----:B-1----:R-:W4:Y:S04]  /*ce80*/  LDL.LU R17, [R1+0x588] ;  /* 0x0005880001117983 */ /* 0x002f280000300800 */
[----:B------:R-:W-:Y:S04]  /*ce90*/  STL.S16 [R1+0x3a0], R33 ;  /* 0x0003a02101007387 */ /* 0x000fe80000100600 */
[----:B------:R1:W-:Y:S04]  /*cea0*/  STL.S16 [R1+0x278], R19 ;  /* 0x0002781301007387 */ /* 0x0003e80000100600 */
[----:B-1----:R-:W4:Y:S04]  /*ceb0*/  LDL.LU R19, [R1+0x58c] ;  /* 0x00058c0001137983 */ /* 0x002f280000300800 */
[----:B------:R1:W-:Y:S04]  /*cec0*/  STL.S16 [R1+0x280], R31 ;  /* 0x0002801f01007387 */ /* 0x0003e80000100600 */
[----:B------:R-:W-:Y:S04]  /*ced0*/  STL [R1+0x660], R164 ;  /* 0x000660a401007387 */ /* 0x000fe80000100800 */
[----:B------:R-:W-:Y:S01]  /*cee0*/  STL [R1+0x7f0], R164 ;  /* 0x0007f0a401007387 */ /* 0x000fe20000100800 */
[----:B--2---:R-:W-:-:S03]  /*cef0*/  IMAD.MOV.U32 R84, RZ, RZ, R9 ;  /* 0x000000ffff547224 */ /* 0x004fc600078e0009 */
[----:B------:R-:W2:Y:S01]  /*cf00*/  LDL.LU R9, [R1+0x590] ;  /* 0x0005900001097983 */ /* 0x000ea20000300800 */
[----:B------:R-:W-:Y:S02]  /*cf10*/  IMAD.MOV.U32 R87, RZ, RZ, R86 ;  /* 0x000000ffff577224 */ /* 0x000fe400078e0056 */
[----:B------:R-:W-:Y:S01]  /*cf20*/  IMAD.MOV.U32 R105, RZ, RZ, R104 ;  /* 0x000000ffff697224 */ /* 0x000fe200078e0068 */
[----:B------:R-:W-:Y:S01]  /*cf30*/  STL.64 [R1+0x848], R84 ;  /* 0x0008485401007387 */ /* 0x000fe20000100a00 */
[----:B---3--:R-:W-:-:S03]  /*cf40*/  IMAD.MOV.U32 R86, RZ, RZ, R11 ;  /* 0x000000ffff567224 */ /* 0x008fc600078e000b */
[----:B------:R-:W3:Y:S04]  /*cf50*/  LDL.LU R11, [R1+0x594] ;  /* 0x00059400010b7983 */ /* 0x000ee80000300800 */
[----:B------:R-:W-:Y:S01]  /*cf60*/  STL.64 [R1+0x850], R86 ;  /* 0x0008505601007387 */ /* 0x000fe20000100a00 */
[----:B------:R-:W-:Y:S02]  /*cf70*/  IMAD.MOV.U32 R107, RZ, RZ, R106 ;  /* 0x000000ffff6b7224 */ /* 0x000fe400078e006a */
[----:B----4-:R-:W-:Y:S02]  /*cf80*/  IMAD.MOV.U32 R104, RZ, RZ, R29 ;  /* 0x000000ffff687224 */ /* 0x010fe400078e001d */
[----:B------:R-:W4:Y:S04]  /*cf90*/  LDL.LU R29, [R1+0x598] ;  /* 0x00059800011d7983 */ /* 0x000f280000300800 */
[----:B-1----:R-:W4:Y:S01]  /*cfa0*/  LDL.LU R31, [R1+0x59c] ;  /* 0x00059c00011f7983 */ /* 0x002f220000300800 */
[----:B------:R-:W-:-:S03]  /*cfb0*/  IMAD.MOV.U32 R125, RZ, RZ, R124 ;  /* 0x000000ffff7d7224 */ /* 0x000fc600078e007c */
[----:B------:R-:W-:Y:S04]  /*cfc0*/  STL.64 [R1+0x858], R104 ;  /* 0x0008586801007387 */ /* 0x000fe80000100a00 */
[----:B------:R-:W4:Y:S04]  /*cfd0*/  LDL.LU R49, [R1+0x5a0] ;  /* 0x0005a00001317983 */ /* 0x000f280000300800 */
[----:B------:R-:W4:Y:S01]  /*cfe0*/  LDL.LU R51, [R1+0x5a4] ;  /* 0x0005a40001337983 */ /* 0x000f220000300800 */
[----:B------:R-:W-:-:S03]  /*cff0*/  IMAD.MOV.U32 R106, RZ, RZ, R21 ;  /* 0x000000ffff6a7224 */ /* 0x000fc600078e0015 */
[----:B------:R-:W4:Y:S01]  /*d000*/  LDL.LU R69, [R1+0x5a8] ;  /* 0x0005a80001457983 */ /* 0x000f220000300800 */
[----:B------:R-:W-:-:S03]  /*d010*/  IMAD.MOV.U32 R127, RZ, RZ, R126 ;  /* 0x000000ffff7f7224 */ /* 0x000fc600078e007e */
[----:B------:R-:W4:Y:S04]  /*d020*/  LDL.LU R59, [R1+0x5ac] ;  /* 0x0005ac00013b7983 */ /* 0x000f280000300800 */
[----:B------:R-:W4:Y:S01]  /*d030*/  LDL.LU R57, [R1+0x5b0] ;  /* 0x0005b00001397983 */ /* 0x000f220000300800 */
[----:B------:R-:W-:-:S03]  /*d040*/  IMAD.MOV.U32 R143, RZ, RZ, R142 ;  /* 0x000000ffff8f7224 */ /* 0x000fc600078e008e */
[----:B------:R-:W-:Y:S04]  /*d050*/  STL.64 [R1+0x868], R106 ;  /* 0x0008686a01007387 */ /* 0x000fe80000100a00 */
[----:B------:R-:W4:Y:S01]  /*d060*/  LDL.LU R53, [R1+0x5b4] ;  /* 0x0005b40001357983 */ /* 0x000f220000300800 */
[----:B------:R-:W-:-:S03]  /*d070*/  IMAD.MOV.U32 R124, RZ, RZ, R2 ;  /* 0x000000ffff7c7224 */ /* 0x000fc600078e0002 */
[----:B------:R-:W4:Y:S04]  /*d080*/  LDL.LU R2, [R1+0x5b8] ;  /* 0x0005b80001027983 */ /* 0x000f280000300800 */
[----:B------:R-:W-:Y:S01]  /*d090*/  STL.64 [R1+0x870], R124 ;  /* 0x0008707c01007387 */ /* 0x000fe20000100a00 */
[----:B------:R-:W-:Y:S02]  /*d0a0*/  IMAD.MOV.U32 R145, RZ, RZ, R144 ;  /* 0x000000ffff917224 */ /* 0x000fe400078e0090 */
[----:B------:R-:W-:Y:S02]  /*d0b0*/  IMAD.MOV.U32 R126, RZ, RZ, R3 ;  /* 0x000000ffff7e7224 */ /* 0x000fe400078e0003 */
[----:B------:R-:W4:Y:S04]  /*d0c0*/  LDL.LU R3, [R1+0x5bc] ;  /* 0x0005bc0001037983 */ /* 0x000f280000300800 */
[----:B------:R-:W4:Y:S04]  /*d0d0*/  LDL.LU R35, [R1+0x5c0] ;  /* 0x0005c00001237983 */ /* 0x000f280000300800 */
[----:B------:R-:W-:Y:S01]  /*d0e0*/  STL.64 [R1+0x878], R126 ;  /* 0x0008787e01007387 */ /* 0x000fe20000100a00 */
[----:B------:R-:W-:-:S03]  /*d0f0*/  IMAD.MOV.U32 R142, RZ, RZ, R17 ;  /* 0x000000ffff8e7224 */ /* 0x000fc600078e0011 */
[----:B------:R-:W4:Y:S04]  /*d100*/  LDL.LU R17, [R1+0x5c4] ;  /* 0x0005c40001117983 */ /* 0x000f280000300800 */
[----:B------:R-:W4:Y:S04]  /*d110*/  LDL.LU R33, [R1+0x5c8] ;  /* 0x0005c80001217983 */ /* 0x000f280000300800 */
[----:B------:R-:W-:Y:S04]  /*d120*/  STL.64 [R1+0x888], R142 ;  /* 0x0008888e01007387 */ /* 0x000fe80000100a00 */
[----:B------:R-:W4:Y:S01]  /*d130*/  LDL.LU R21, [R1+0x5cc] ;  /* 0x0005cc0001157983 */ /* 0x000f220000300800 */
[----:B------:R-:W-:-:S03]  /*d140*/  IMAD.MOV.U32 R144, RZ, RZ, R19 ;  /* 0x000000ffff907224 */ /* 0x000fc600078e0013 */
[----:B------:R-:W4:Y:S04]  /*d150*/  LDL.LU R19, [R1+0x5d8] ;  /* 0x0005d80001137983 */ /* 0x000f280000300800 */
[----:B------:R-:W-:Y:S01]  /*d160*/  STL.64 [R1+0x890], R144 ;  /* 0x0008909001007387 */ /* 0x000fe20000100a00 */
[----:B--2---:R-:W-:-:S04]  /*d170*/  LOP3.LUT R9, R9, R8, RZ, 0x3c, !PT ;  /* 0x0000000809097212 */ /* 0x004fc800078e3cff */
[----:B------:R-:W-:-:S04]  /*d180*/  LOP3.LUT R8, R9, R8, RZ, 0x3c, !PT ;  /* 0x0000000809087212 */ /* 0x000fc800078e3cff */
[----:B------:R-:W-:-:S05]  /*d190*/  LOP3.LUT R9, R9, R8, RZ, 0x3c, !PT ;  /* 0x0000000809097212 */ /* 0x000fca00078e3cff */
[----:B------:R1:W-:Y:S04]  /*d1a0*/  STL.64 [R1+0x898], R8 ;  /* 0x0008980801007387 */ /* 0x0003e80000100a00 */
[----:B-1----:R-:W2:Y:S01]  /*d1b0*/  LDL.LU R8, [R1+0x5dc] ;  /* 0x0005dc0001087983 */ /* 0x002ea20000300800 */
[----:B---3--:R-:W-:-:S04]  /*d1c0*/  LOP3.LUT R11, R11, R10, RZ, 0x3c, !PT ;  /* 0x0000000a0b0b7212 */ /* 0x008fc800078e3cff */
[----:B------:R-:W-:Y:S02]  /*d1d0*/  LOP3.LUT R10, R11, R10, RZ, 0x3c, !PT ;  /* 0x0000000a0b0a7212 */ /* 0x000fe400078e3cff */
[----:B----4-:R-:W-:Y:S02]  /*d1e0*/  LOP3.LUT R29, R29, R28, RZ, 0x3c, !PT ;  /* 0x0000001c1d1d7212 */ /* 0x010fe400078e3cff */
[----:B------:R-:W-:Y:S02]  /*d1f0*/  LOP3.LUT R31, R31, R30, RZ, 0x3c, !PT ;  /* 0x0000001e1f1f7212 */ /* 0x000fe400078e3cff */
[----:B------:R-:W-:Y:S02]  /*d200*/  LOP3.LUT R28, R29, R28, RZ, 0x3c, !PT ;  /* 0x0000001c1d1c7212 */ /* 0x000fe400078e3cff */
[----:B------:R-:W-:Y:S02]  /*d210*/  LOP3.LUT R30, R31, R30, RZ, 0x3c, !PT ;  /* 0x0000001e1f1e7212 */ /* 0x000fe400078e3cff */
[----:B------:R-:W-:-:S02]  /*d220*/  LOP3.LUT R11, R11, R10, RZ, 0x3c, !PT ;  /* 0x0000000a0b0b7212 */ /* 0x000fc400078e3cff */
[----:B------:R-:W-:Y:S02]  /*d230*/  LOP3.LUT R29, R29, R28, RZ, 0x3c, !PT ;  /* 0x0000001c1d1d7212 */ /* 0x000fe400078e3cff */
[----:B------:R-:W-:Y:S01]  /*d240*/  LOP3.LUT R31, R31, R30, RZ, 0x3c, !PT ;  /* 0x0000001e1f1f7212 */ /* 0x000fe200078e3cff */
[----:B------:R-:W-:Y:S01]  /*d250*/  STL.64 [R1+0x8a0], R10 ;  /* 0x0008a00a01007387 */ /* 0x000fe20000100a00 */
[----:B------:R-:W-:-:S03]  /*d260*/  IMAD.MOV.U32 R109, RZ, RZ, R108 ;  /* 0x000000ffff6d7224 */ /* 0x000fc600078e006c */
[----:B------:R-:W-:Y:S01]  /*d270*/  STL.64 [R1+0x8b0], R28 ;  /* 0x0008b01c01007387 */ /* 0x000fe20000100a00 */
[----:B------:R-:W-:-:S03]  /*d280*/  IMAD.MOV.U32 R111, RZ, RZ, R110 ;  /* 0x000000ffff6f7224 */ /* 0x000fc600078e006e */
[----:B------:R1:W-:Y:S01]  /*d290*/  STL.64 [R1+0x8c0], R30 ;  /* 0x0008c01e01007387 */ /* 0x0003e20000100a00 */
[----:B------:R-:W-:Y:S02]  /*d2a0*/  IMAD.MOV.U32 R131, RZ, RZ, R130 ;  /* 0x000000ffff837224 */ /* 0x000fe400078e0082 */
[----:B------:R-:W-:Y:S01]  /*d2b0*/  IMAD.MOV.U32 R149, RZ, RZ, R148 ;  /* 0x000000ffff957224 */ /* 0x000fe200078e0094 */
[----:B-1----:R-:W3:Y:S04]  /*d2c0*/  LDL.LU R31, [R1+0x558] ;  /* 0x00055800011f7983 */ /* 0x002ee80000300800 */
[----:B------:R-:W4:Y:S04]  /*d2d0*/  LDL.LU R30, [R1+0x560] ;  /* 0x00056000011e7983 */ /* 0x000f280000300800 */
[----:B------:R-:W4:Y:S01]  /*d2e0*/  LDL.LU R29, [R1+0x564] ;  /* 0x00056400011d7983 */ /* 0x000f220000300800 */
[----:B------:R-:W-:-:S03]  /*d2f0*/  IMAD.MOV.U32 R108, RZ, RZ, R2 ;  /* 0x000000ffff6c7224 */ /* 0x000fc600078e0002 */
[----:B------:R-:W4:Y:S01]  /*d300*/  LDL.LU R2, [R1+0x550] ;  /* 0x0005500001027983 */ /* 0x000f220000300800 */
[----:B------:R-:W-:Y:S02]  /*d310*/  IMAD.MOV.U32 R89, RZ, RZ, R88 ;  /* 0x000000ffff597224 */ /* 0x000fe400078e0058 */
[----:B------:R-:W-:Y:S02]  /*d320*/  IMAD.MOV.U32 R71, RZ, RZ, R70 ;  /* 0x000000ffff477224 */ /* 0x000fe400078e0046 */
[----:B------:R-:W-:Y:S02]  /*d330*/  IMAD.MOV.U32 R88, RZ, RZ, R57 ;  /* 0x000000ffff587224 */ /* 0x000fe400078e0039 */
[----:B------:R-:W-:Y:S02]  /*d340*/  IMAD.MOV.U32 R70, RZ, RZ, R59 ;  /* 0x000000ffff467224 */ /* 0x000fe400078e003b */
[----:B------:R-:W-:Y:S02]  /*d350*/  IMAD.MOV.U32 R129, RZ, RZ, R128 ;  /* 0x000000ffff817224 */ /* 0x000fe400078e0080 */
[----:B------:R-:W-:-:S02]  /*d360*/  IMAD.MOV.U32 R110, RZ, RZ, R3 ;  /* 0x000000ffff6e7224 */ /* 0x000fc400078e0003 */
[----:B------:R-:W4:Y:S04]  /*d370*/  LDL.LU R3, [R1+0x554] ;  /* 0x0005540001037983 */ /* 0x000f280000300800 */
[----:B------:R-:W4:Y:S01]  /*d380*/  LDL.LU R28, [R1+0x52c] ;  /* 0x00052c00011c7983 */ /* 0x000f220000300800 */
[----:B------:R-:W-:Y:S02]  /*d390*/  IMAD.MOV.U32 R128, RZ, RZ, R35 ;  /* 0x000000ffff807224 */ /* 0x000fe400078e0023 */
[----:B------:R-:W-:Y:S02]  /*d3a0*/  IMAD.MOV.U32 R35, RZ, RZ, R34 ;  /* 0x000000ffff237224 */ /* 0x000fe400078e0022 */
[----:B------:R-:W-:Y:S02]  /*d3b0*/  IMAD.MOV.U32 R130, RZ, RZ, R17 ;  /* 0x000000ffff827224 */ /* 0x000fe400078e0011 */
[----:B------:R-:W4:Y:S04]  /*d3c0*/  LDL.LU R17, [R1+0x534] ;  /* 0x0005340001117983 */ /* 0x000f280000300800 */
[----:B------:R-:W4:Y:S04]  /*d3d0*/  LDL.LU R10, [R1+0x538] ;  /* 0x00053800010a7983 */ /* 0x000f280000300800 */
[----:B------:R-:W4:Y:S01]  /*d3e0*/  LDL.LU R11, [R1+0x51c] ;  /* 0x00051c00010b7983 */ /* 0x000f220000300800 */
[----:B------:R-:W-:-:S03]  /*d3f0*/  IMAD.MOV.U32 R148, RZ, RZ, R21 ;  /* 0x000000ffff947224 */ /* 0x000fc600078e0015 */
[----:B------:R-:W4:Y:S04]  /*d400*/  LDL.LU R21, [R1+0x520] ;  /* 0x0005200001157983 */ /* 0x000f280000300800 */
[----:B------:R-:W4:Y:S04]  /*d410*/  LDL.LU R57, [R1+0x500] ;  /* 0x0005000001397983 */ /* 0x000f280000300800 */
[----:B------:R-:W4:Y:S04]  /*d420*/  LDL.LU R59, [R1+0x504] ;  /* 0x00050400013b7983 */ /* 0x000f280000300800 */
[----:B------:R-:W4:Y:S04]  /*d430*/  LDL.LU R9, [R1+0x508] ;  /* 0x0005080001097983 */ /* 0x000f280000300800 */
[----:B------:R-:W4:Y:S01]  /*d440*/  LDL.LU R97, [R1+0x4f0] ;  /* 0x0004f00001617983 */ /* 0x000f220000300800 */
[----:B--2---:R-:W-:-:S03]  /*d450*/  IMAD.MOV.U32 R34, RZ, RZ, R8 ;  /* 0x000000ffff227224 */ /* 0x004fc600078e0008 */
[----:B------:R-:W2:Y:S01]  /*d460*/  LDL.LU R8, [R1+0x4f4] ;  /* 0x0004f40001087983 */ /* 0x000ea20000300800 */
[----:B------:R-:W-:Y:S02]  /*d470*/  IMAD.MOV.U32 R147, RZ, RZ, R146 ;  /* 0x000000ffff937224 */ /* 0x000fe400078e0092 */
[----:B------:R-:W-:Y:S01]  /*d480*/  IMAD.MOV.U32 R146, RZ, RZ, R33 ;  /* 0x000000ffff927224 */ /* 0x000fe200078e0021 */
[----:B------:R-:W2:Y:S01]  /*d490*/  LDL.LU R105, [R1+0x258] ;  /* 0x0002580001697983 */ /* 0x000ea20000300800 */
[----:B------:R-:W-:-:S03]  /*d4a0*/  IMAD.MOV.U32 R33, RZ, RZ, R32 ;  /* 0x000000ffff217224 */ /* 0x000fc600078e0020 */
[----:B------:R-:W2:Y:S01]  /*d4b0*/  LDL.LU R104, [R1+0x25c] ;  /* 0x00025c0001687983 */ /* 0x000ea20000300800 */
[----:B------:R-:W-:-:S03]  /*d4c0*/  IMAD.MOV.U32 R32, RZ, RZ, R19 ;  /* 0x000000ffff207224 */ /* 0x000fc600078e0013 */
[----:B------:R-:W2:Y:S01]  /*d4d0*/  LDL.LU R87, [R1+0x260] ;  /* 0x0002600001577983 */ /* 0x000ea20000300800 */
[----:B------:R-:W-:-:S03]  /*d4e0*/  IMAD.MOV.U32 R91, RZ, RZ, R90 ;  /* 0x000000ffff5b7224 */ /* 0x000fc600078e005a */
        /* <DEDUP_REMOVED lines=8> */
[----:B------:R-:W-:Y:S02]  /*d570*/  IMAD.MOV.U32 R115, RZ, RZ, R114 ;  /* 0x000000ffff737224 */ /* 0x000fe400078e0072 */
[----:B------:R-:W-:Y:S02]  /*d580*/  IMAD.MOV.U32 R133, RZ, RZ, R132 ;  /* 0x000000ffff857224 */ /* 0x000fe400078e0084 */
[----:B------:R-:W-:Y:S02]  /*d590*/  IMAD.MOV.U32 R75, RZ, RZ, R74 ;  /* 0x000000ffff4b7224 */ /* 0x000fe400078e004a */
[----:B------:R-:W-:Y:S02]  /*d5a0*/  IMAD.MOV.U32 R151, RZ, RZ, R150 ;  /* 0x000000ffff977224 */ /* 0x000fe400078e0096 */
[----:B------:R-:W-:Y:S02]  /*d5b0*/  IMAD.MOV.U32 R153, RZ, RZ, R152 ;  /* 0x000000ffff997224 */ /* 0x000fe400078e0098 */
[----:B---3--:R-:W-:-:S02]  /*d5c0*/  IMAD.MOV.U32 R52, RZ, RZ, R31 ;  /* 0x000000ffff347224 */ /* 0x008fc400078e001f */
[----:B----4-:R-:W-:Y:S02]  /*d5d0*/  IMAD.MOV.U32 R72, RZ, RZ, R30 ;  /* 0x000000ffff487224 */ /* 0x010fe400078e001e */
[----:B------:R-:W3:Y:S04]  /*d5e0*/  LDL.LU R30, [R1+0x1e8] ;  /* 0x0001e800011e7983 */ /* 0x000ee80000300800 */
[----:B------:R-:W4:Y:S01]  /*d5f0*/  LDL.LU R31, [R1+0x10] ;  /* 0x00001000011f7983 */ /* 0x000f220000300800 */
[----:B------:R-:W-:Y:S02]  /*d600*/  IMAD.MOV.U32 R74, RZ, RZ, R29 ;  /* 0x000000ffff4a7224 */ /* 0x000fe400078e001d */
[----:B------:R-:W-:Y:S02]  /*d610*/  IMAD.MOV.U32 R112, RZ, RZ, R2 ;  /* 0x000000ffff707224 */ /* 0x000fe400078e0002 */
[----:B------:R-:W4:Y:S01]  /*d620*/  LDL.LU R2, [R1+0x3c] ;  /* 0x00003c0001027983 */ /* 0x000f220000300800 */
[----:B------:R-:W-:-:S02]  /*d630*/  IMAD.MOV.U32 R77, RZ, RZ, R76 ;  /* 0x000000ffff4d7224 */ /* 0x000fc400078e004c */
[----:B------:R-:W-:Y:S02]  /*d640*/  IMAD.MOV.U32 R99, RZ, RZ, R98 ;  /* 0x000000ffff637224 */ /* 0x000fe400078e0062 */
[----:B------:R-:W-:Y:S02]  /*d650*/  IMAD.MOV.U32 R114, RZ, RZ, R3 ;  /* 0x000000ffff727224 */ /* 0x000fe400078e0003 */
[----:B------:R-:W4:Y:S01]  /*d660*/  LDL.LU R3, [R1+0x1c] ;  /* 0x00001c0001037983 */ /* 0x000f220000300800 */
[----:B------:R-:W-:-:S03]  /*d670*/  IMAD.MOV.U32 R132, RZ, RZ, R28 ;  /* 0x000000ffff847224 */ /* 0x000fc600078e001c */
[----:B------:R-:W4:Y:S04]  /*d680*/  LDL.LU R28, [R1+0x40] ;  /* 0x00004000011c7983 */ /* 0x000f280000300800 */
[----:B------:R-:W4:Y:S01]  /*d690*/  LDL.LU R29, [R1+0x20] ;  /* 0x00002000011d7983 */ /* 0x000f220000300800 */
[----:B------:R-:W-:Y:S02]  /*d6a0*/  IMAD.MOV.U32 R150, RZ, RZ, R17 ;  /* 0x000000ffff967224 */ /* 0x000fe400078e0011 */
[----:B------:R-:W-:Y:S02]  /*d6b0*/  IMAD.MOV.U32 R17, RZ, RZ, R16 ;  /* 0x000000ffff117224 */ /* 0x000fe400078e0010 */
[----:B------:R-:W-:Y:S02]  /*d6c0*/  IMAD.MOV.U32 R152, RZ, RZ, R10 ;  /* 0x000000ffff987224 */ /* 0x000fe400078e000a */
[----:B------:R-:W4:Y:S01]  /*d6d0*/  LDL.LU R10, [R1+0x44] ;  /* 0x00004400010a7983 */ /* 0x000f220000300800 */
[----:B------:R-:W-:-:S03]  /*d6e0*/  IMAD.MOV.U32 R16, RZ, RZ, R11 ;  /* 0x000000ffff107224 */ /* 0x000fc600078e000b */
[----:B------:R-:W4:Y:S01]  /*d6f0*/  LDL.LU R11, [R1+0x24] ;  /* 0x00002400010b7983 */ /* 0x000f220000300800 */
[----:B------:R-:W-:-:S03]  /*d700*/  IMAD.MOV.U32 R76, RZ, RZ, R9 ;  /* 0x000000ffff4c7224 */ /* 0x000fc600078e0009 */
[----:B------:R-:W4:Y:S01]  /*d710*/  LDL.LU R9, [R1+0x34] ;  /* 0x0000340001097983 */ /* 0x000f220000300800 */
[----:B--2---:R-:W-:-:S03]  /*d720*/  IMAD.MOV.U32 R98, RZ, RZ, R8 ;  /* 0x000000ffff627224 */ /* 0x004fc600078e0008 */
[----:B------:R-:W2:Y:S01]  /*d730*/  LDL.LU R8, [R1+0x38] ;  /* 0x0000380001087983 */ /* 0x000ea20000300800 */
[----:B------:R-:W-:Y:S02]  /*d740*/  IMAD.MOV.U32 R137, RZ, RZ, R136 ;  /* 0x000000ffff897224 */ /* 0x000fe400078e0088 */
        /* <DEDUP_REMOVED lines=9> */
[----:B------:R-:W-:-:S03]  /*d7e0*/  IMAD.MOV.U32 R145, RZ, RZ, R103 ;  /* 0x000000ffff917224 */ /* 0x000fc600078e0067 */
[----:B------:R-:W-:Y:S01]  /*d7f0*/  STL.64 [R1+0x8], R104 ;  /* 0x0000086801007387 */ /* 0x000fe20000100a00 */
[----:B------:R-:W-:Y:S02]  /*d800*/  IMAD.MOV.U32 R124, RZ, RZ, R123 ;  /* 0x000000ffff7c7224 */ /* 0x000fe400078e007b */
[----:B------:R-:W-:Y:S02]  /*d810*/  IMAD.MOV.U32 R125, RZ, RZ, R117 ;  /* 0x000000ffff7d7224 */ /* 0x000fe400078e0075 */
[----:B------:R-:W-:Y:S02]  /*d820*/  IMAD.MOV.U32 R126, RZ, RZ, R134 ;  /* 0x000000ffff7e7224 */ /* 0x000fe400078e0086 */
[----:B------:R-:W-:Y:S02]  /*d830*/  IMAD.MOV.U32 R127, RZ, RZ, R118 ;  /* 0x000000ffff7f7224 */ /* 0x000fe400078e0076 */
[----:B---3--:R-:W-:Y:S02]  /*d840*/  IMAD.MOV.U32 R106, RZ, RZ, R30 ;  /* 0x000000ffff6a7224 */ /* 0x008fe400078e001e */
[----:B----4-:R-:W-:-:S05]  /*d850*/  IMAD.MOV.U32 R107, RZ, RZ, R31 ;  /* 0x000000ffff6b7224 */ /* 0x010fca00078e001f */
[----:B------:R-:W-:Y:S01]  /*d860*/  STL.64 [R1+0x10], R106 ;  /* 0x0000106a01007387 */ /* 0x000fe20000100a00 */
[----:B------:R-:W-:Y:S02]  /*d870*/  IMAD.MOV.U32 R162, RZ, RZ, R135 ;  /* 0x000000ffffa27224 */ /* 0x000fe400078e0087 */
[----:B------:R-:W-:Y:S02]  /*d880*/  IMAD.MOV.U32 R163, RZ, RZ, R119 ;  /* 0x000000ffffa37224 */ /* 0x000fe400078e0077 */
[----:B------:R-:W-:Y:S02]  /*d890*/  IMAD.MOV.U32 R142, RZ, RZ, R140 ;  /* 0x000000ffff8e7224 */ /* 0x000fe400078e008c */
[----:B------:R-:W-:Y:S02]  /*d8a0*/  IMAD.MOV.U32 R143, RZ, RZ, R120 ;  /* 0x000000ffff8f7224 */ /* 0x000fe400078e0078 */
[----:B0-----:R-:W-:Y:S02]  /*d8b0*/  IMAD R4, R164, -0x40, R4 ;  /* 0xffffffc0a4047824 */ /* 0x001fe400078e0204 */
[----:B------:R-:W-:-:S02]  /*d8c0*/  IMAD.MOV.U32 R84, RZ, RZ, R28 ;  /* 0x000000ffff547224 */ /* 0x000fc400078e001c */
[----:B------:R-:W-:Y:S02]  /*d8d0*/  IMAD.MOV.U32 R85, RZ, RZ, R29 ;  /* 0x000000ffff557224 */ /* 0x000fe400078e001d */
[----:B------:R-:W-:Y:S02]  /*d8e0*/  IMAD.MOV.U32 R86, RZ, RZ, R10 ;  /* 0x000000ffff567224 */ /* 0x000fe400078e000a */
[----:B------:R-:W3:Y:S01]  /*d8f0*/  LDL.LU R10, [R1+0x4] ;  /* 0x00000400010a7983 */ /* 0x000ee20000300800 */
[----:B------:R-:W-:-:S03]  /*d900*/  IMAD.MOV.U32 R87, RZ, RZ, R11 ;  /* 0x000000ffff577224 */ /* 0x000fc600078e000b */
[----:B------:R-:W4:Y:S04]  /*d910*/  LDL.LU R28, [R1+0x18] ;  /* 0x00001800011c7983 */ /* 0x000f280000300800 */
[----:B------:R-:W-:Y:S04]  /*d920*/  STL.64 [R1+0x58], R2 ;  /* 0x0000580201007387 */ /* 0x000fe80000100a00 */
[----:B------:R-:W-:Y:S01]  /*d930*/  STL.64 [R1+0x60], R84 ;  /* 0x0000605401007387 */ /* 0x000fe20000100a00 */
[----:B------:R-:W-:Y:S02]  /*d940*/  IMAD.MOV.U32 R144, RZ, RZ, R9 ;  /* 0x000000ffff907224 */ /* 0x000fe400078e0009 */
[----:B------:R-:W-:Y:S01]  /*d950*/  IMAD.MOV.U32 R9, RZ, RZ, R116 ;  /* 0x000000ffff097224 */ /* 0x000fe200078e0074 */
[----:B------:R-:W-:Y:S04]  /*d960*/  STL.64 [R1+0x68], R86 ;  /* 0x0000685601007387 */ /* 0x000fe80000100a00 */
[----:B------:R-:W-:Y:S04]  /*d970*/  STL.64 [R1+0x88], R144 ;  /* 0x0000889001007387 */ /* 0x000fe80000100a00 */
[----:B--2---:R-:W-:Y:S04]  /*d980*/  STL.64 [R1+0x90], R8 ;  /* 0x0000900801007387 */ /* 0x004fe80000100a00 */
[----:B------:R-:W-:Y:S04]  /*d990*/  STL.64 [R1+0x98], R124 ;  /* 0x0000987c01007387 */ /* 0x000fe80000100a00 */
[----:B------:R-:W-:Y:S04]  /*d9a0*/  STL.64 [R1+0xa0], R126 ;  /* 0x0000a07e01007387 */ /* 0x000fe80000100a00 */
[----:B------:R-:W-:Y:S04]  /*d9b0*/  STL.64 [R1+0xa8], R162 ;  /* 0x0000a8a201007387 */ /* 0x000fe80000100a00 */
[----:B------:R-:W-:Y:S04]  /*d9c0*/  STL.64 [R1+0xb0], R142 ;  /* 0x0000b08e01007387 */ /* 0x000fe80000100a00 */
[----:B------:R-:W2:Y:S04]  /*d9d0*/  LDL R103, [R1+0x190] ;  /* 0x0001900001677983 */ /* 0x000ea80000100800 */
[----:B------:R-:W3:Y:S01]  /*d9e0*/  LDL R164, [R1+0x194] ;  /* 0x0001940001a47983 */ /* 0x000ee20000100800 */
[----:B------:R-:W-:Y:S01]  /*d9f0*/  ISETP.GT.AND P5, PT, R4, RZ, PT ;  /* 0x000000ff0400720c */ /* 0x000fe20003fa4270 */
[----:B------:R-:W-:-:S02]  /*da00*/  IMAD.MOV.U32 R161, RZ, RZ, R160 ;  /* 0x000000ffffa17224 */ /* 0x000fc400078e00a0 */
        /* <DEDUP_REMOVED lines=12> */
[----:B--2---:R-:W2:Y:S04]  /*dad0*/  @P5 LDG.E.U16 R103, desc[UR24][R160.64] ;  /* 0x00000018a0675981 */ /* 0x004ea8000c1e1500 */
[----:B---3--:R-:W3:Y:S01]  /*dae0*/  @P5 LDG.E.U16 R164, desc[UR24][R158.64] ;  /* 0x000000189ea45981 */ /* 0x008ee2000c1e1500 */
[----:B------:R-:W-:-:S03]  /*daf0*/  IMAD.MOV.U32 R116, RZ, RZ, R101 ;  /* 0x000000ffff747224 */ /* 0x000fc600078e0065 */
[----:B------:R-:W-:Y:S01]  /*db00*/  STL.64 [R1+0xc8], R10 ;  /* 0x0000c80a01007387 */ /* 0x000fe20000100a00 */
[----:B------:R-:W-:-:S03]  /*db10*/  IMAD.MOV.U32 R117, RZ, RZ, R5 ;  /* 0x000000ffff757224 */ /* 0x000fc600078e0005 */
[----:B----4-:R-:W-:Y:S01]  /*db20*/  STL.64 [R1+0xd0], R28 ;  /* 0x0000d01c01007387 */ /* 0x010fe20000100a00 */
[----:B------:R-:W-:-:S03]  /*db30*/  IMAD.MOV.U32 R118, RZ, RZ, R102 ;  /* 0x000000ffff767224 */ /* 0x000fc600078e0066 */
[----:B------:R-:W-:Y:S01]  /*db40*/  STL.64 [R1+0xd8], R40 ;  /* 0x0000d82801007387 */ /* 0x000fe20000100a00 */
[----:B------:R-:W-:-:S03]  /*db50*/  IMAD.MOV.U32 R119, RZ, RZ, R6 ;  /* 0x000000ffff777224 */ /* 0x000fc600078e0006 */
[----:B------:R-:W-:Y:S01]  /*db60*/  STL.64 [R1+0xe0], R30 ;  /* 0x0000e01e01007387 */ /* 0x000fe20000100a00 */
[----:B------:R-:W-:Y:S02]  /*db70*/  IMAD.MOV.U32 R94, RZ, RZ, R47 ;  /* 0x000000ffff5e7224 */ /* 0x000fe400078e002f */
[----:B------:R-:W-:Y:S01]  /*db80*/  IMAD.MOV.U32 R95, RZ, RZ, R7 ;  /* 0x000000ffff5f7224 */ /* 0x000fe200078e0007 */
[----:B------:R-:W-:Y:S01]  /*db90*/  STL.64 [R1+0xe8], R42 ;  /* 0x0000e82a01007387 */ /* 0x000fe20000100a00 */
[----:B------:R-:W-:Y:S02]  /*dba0*/  IMAD.MOV.U32 R6, RZ, RZ, R54 ;  /* 0x000000ffff067224 */ /* 0x000fe400078e0036 */
[----:B------:R-:W-:Y:S01]  /*dbb0*/  IMAD.MOV.U32 R7, RZ, RZ, R12 ;  /* 0x000000ffff077224 */ /* 0x000fe200078e000c */
[----:B------:R-:W-:Y:S01]  /*dbc0*/  STL.64 [R1+0xf0], R92 ;  /* 0x0000f05c01007387 */ /* 0x000fe20000100a00 */
[----:B------:R-:W-:-:S03]  /*dbd0*/  IMAD.MOV.U32 R12, RZ, RZ, R55 ;  /* 0x000000ffff0c7224 */ /* 0x000fc600078e0037 */
[----:B------:R-:W-:Y:S01]  /*dbe0*/  STL.64 [R1+0xf8], R44 ;  /* 0x0000f82c01007387 */ /* 0x000fe20000100a00 */
[----:B------:R-:W-:Y:S02]  /*dbf0*/  IMAD.MOV.U32 R54, RZ, RZ, R60 ;  /* 0x000000ffff367224 */ /* 0x000fe400078e003c */
[----:B------:R-:W-:Y:S01]  /*dc00*/  IMAD.MOV.U32 R55, RZ, RZ, R14 ;  /* 0x000000ffff377224 */ /* 0x000fe200078e000e */
[----:B------:R-:W-:Y:S01]  /*dc10*/  STL.64 [R1+0x108], R116 ;  /* 0x0001087401007387 */ /* 0x000fe20000100a00 */
[----:B------:R-:W-:-:S03]  /*dc20*/  IMAD.MOV.U32 R14, RZ, RZ, R61 ;  /* 0x000000ffff0e7224 */ /* 0x000fc600078e003d */
[----:B------:R-:W4:Y:S01]  /*dc30*/  LDL R47, [R1+0x284] ;  /* 0x00028400012f7983 */ /* 0x000f220000100800 */
[----:B------:R-:W-:Y:S02]  /*dc40*/  IMAD.MOV.U32 R60, RZ, RZ, R62 ;  /* 0x000000ffff3c7224 */ /* 0x000fe400078e003e */
[----:B------:R-:W-:Y:S01]  /*dc50*/  IMAD.MOV.U32 R61, RZ, RZ, R22 ;  /* 0x000000ffff3d7224 */ /* 0x000fe200078e0016 */
[----:B------:R-:W-:Y:S01]  /*dc60*/  STL.64 [R1+0x110], R118 ;  /* 0x0001107601007387 */ /* 0x000fe20000100a00 */
[----:B------:R-:W-:-:S03]  /*dc70*/  IMAD.MOV.U32 R22, RZ, RZ, R63 ;  /* 0x000000ffff167224 */ /* 0x000fc600078e003f */
[----:B------:R-:W-:Y:S01]  /*dc80*/  STL.64 [R1+0x118], R94 ;  /* 0x0001185e01007387 */ /* 0x000fe20000100a00 */
[----:B------:R-:W-:-:S03]  /*dc90*/  IMAD.MOV.U32 R62, RZ, RZ, R64 ;  /* 0x000000ffff3e7224 */ /* 0x000fc600078e0040 */
[----:B------:R-:W-:Y:S01]  /*dca0*/  STL.64 [R1+0x120], R6 ;  /* 0x0001200601007387 */ /* 0x000fe20000100a00 */
[----:B------:R-:W-:-:S03]  /*dcb0*/  IMAD.MOV.U32 R63, RZ, RZ, R24 ;  /* 0x000000ffff3f7224 */ /* 0x000fc600078e0018 */
[----:B------:R-:W-:Y:S01]  /*dcc0*/  STL.64 [R1+0x128], R12 ;  /* 0x0001280c01007387 */ /* 0x000fe20000100a00 */
[----:B------:R-:W-:-:S03]  /*dcd0*/  IMAD.MOV.U32 R24, RZ, RZ, R65 ;  /* 0x000000ffff187224 */ /* 0x000fc600078e0041 */
[----:B------:R-:W-:Y:S01]  /*dce0*/  STL.64 [R1+0x130], R54 ;  /* 0x0001303601007387 */ /* 0x000fe20000100a00 */
        /* <DEDUP_REMOVED lines=8> */
[----:B------:R-:W4:Y:S01]  /*dd70*/  LDL R83, [R1+0x4c8] ;  /* 0x0004c80001537983 */ /* 0x000f220000100800 */
[----:B------:R-:W-:-:S03]  /*dd80*/  IMAD.MOV.U32 R36, RZ, RZ, R79 ;  /* 0x000000ffff247224 */ /* 0x000fc600078e004f */
[----:B------:R-:W4:Y:S01]  /*dd90*/  LDL R5, [R1+0x4cc] ;  /* 0x0004cc0001057983 */ /* 0x000f220000100800 */
[----:B------:R-:W-:-:S03]  /*dda0*/  IMAD.MOV.U32 R78, RZ, RZ, R80 ;  /* 0x000000ffff4e7224 */ /* 0x000fc600078e0050 */
[----:B------:R-:W-:Y:S01]  /*ddb0*/  STL.64 [R1+0x150], R62 ;  /* 0x0001503e01007387 */ /* 0x000fe20000100a00 */
[----:B------:R-:W-:-:S03]  /*ddc0*/  IMAD.MOV.U32 R79, RZ, RZ, R38 ;  /* 0x000000ffff4f7224 */ /* 0x000fc600078e0026 */
[----:B------:R-:W-:Y:S04]  /*ddd0*/  STL.64 [R1+0x158], R24 ;  /* 0x0001581801007387 */ /* 0x000fe80000100a00 */
[----:B------:R-:W-:Y:S04]  /*dde0*/  STL.64 [R1+0x160], R64 ;  /* 0x0001604001007387 */ /* 0x000fe80000100a00 */
[----:B------:R-:W4:Y:S04]  /*ddf0*/  LDL R101, [R1+0x4d0] ;  /* 0x0004d00001657983 */ /* 0x000f280000100800 */
[----:B------:R-:W4:Y:S04]  /*de00*/  LDL R102, [R1+0x4d4] ;  /* 0x0004d40001667983 */ /* 0x000f280000100800 */
[----:B------:R-:W-:Y:S04]  /*de10*/  STL.64 [R1+0x168], R26 ;  /* 0x0001681a01007387 */ /* 0x000fe80000100a00 */
[----:B------:R-:W-:Y:S04]  /*de20*/  STL.64 [R1+0x170], R66 ;  /* 0x0001704201007387 */ /* 0x000fe80000100a00 */
[----:B------:R-:W-:Y:S04]  /*de30*/  STL.64 [R1+0x178], R36 ;  /* 0x0001782401007387 */ /* 0x000fe80000100a00 */
[----:B------:R-:W-:Y:S04]  /*de40*/  STL.64 [R1+0x180], R78 ;  /* 0x0001804e01007387 */ /* 0x000fe80000100a00 */
[----:B------:R-:W4:Y:S04]  /*de50*/  LDL R140, [R1+0x4c4] ;  /* 0x0004c400018c7983 */ /* 0x000f280000100800 */
[----:B------:R-:W4:Y:S04]  /*de60*/  LDL R134, [R1+0x4c0] ;  /* 0x0004c00001867983 */ /* 0x000f280000100800 */
[----:B------:R-:W4:Y:S04]  /*de70*/  LDL R39, [R1+0x4bc] ;  /* 0x0004bc0001277983 */ /* 0x000f280000100800 */
[----:B------:R-:W4:Y:S04]  /*de80*/  LDL R120, [R1+0x4b8] ;  /* 0x0004b80001787983 */ /* 0x000f280000100800 */
[----:B------:R-:W4:Y:S04]  /*de90*/  LDL R135, [R1+0x4b4] ;  /* 0x0004b40001877983 */ /* 0x000f280000100800 */
[----:B------:R-:W4:Y:S04]  /*dea0*/  LDL R123, [R1+0x4b0] ;  /* 0x0004b000017b7983 */ /* 0x000f280000100800 */
[----:B------:R-:W-:Y:S04]  /*deb0*/  STL [R1+0x668], R160 ;  /* 0x000668a001007387 */ /* 0x000fe80000100800 */
[----:B------:R0:W-:Y:S04]  /*dec0*/  STL [R1+0x7f8], R160 ;  /* 0x0007f8a001007387 */ /* 0x0001e80000100800 */
[----:B0-----:R-:W4:Y:S04]  /*ded0*/  LDL.LU R160, [R1+0x38c] ;  /* 0x00038c0001a07983 */ /* 0x001f280000300800 */
[----:B------:R-:W-:Y:S04]  /*dee0*/  STL [R1+0x664], R161 ;  /* 0x000664a101007387 */ /* 0x000fe80000100800 */
[----:B------:R0:W-:Y:S04]  /*def0*/  STL [R1+0x7f4], R161 ;  /* 0x0007f4a101007387 */ /* 0x0001e80000100800 */
[----:B0-----:R-:W4:Y:S04]  /*df00*/  LDL.LU R161, [R1+0x390] ;  /* 0x0003900001a17983 */ /* 0x001f280000300800 */
[----:B--2---:R0:W-:Y:S04]  /*df10*/  @P5 STL [R1+0x190], R103 ;  /* 0x0001906701005387 */ /* 0x0041e80000100800 */
[----:B0-----:R-:W2:Y:S04]  /*df20*/  LDL R103, [R1+0x198] ;  /* 0x0001980001677983 */ /* 0x001ea80000100800 */
[----:B---3--:R0:W-:Y:S04]  /*df30*/  @P5 STL [R1+0x194], R164 ;  /* 0x000194a401005387 */ /* 0x0081e80000100800 */
[----:B0-----:R-:W3:Y:S04]  /*df40*/  LDL R164, [R1+0x19c] ;  /* 0x00019c0001a47983 */ /* 0x001ee80000100800 */
[----:B------:R-:W-:Y:S04]  /*df50*/  STL [R1+0x670], R158 ;  /* 0x0006709e01007387 */ /* 0x000fe80000100800 */
[----:B------:R0:W-:Y:S04]  /*df60*/  STL [R1+0x7fc], R158 ;  /* 0x0007fc9e01007387 */ /* 0x0001e80000100800 */
[----:B0-----:R-:W2:Y:S01]  /*df70*/  LDL.LU R158, [R1+0x388] ;  /* 0x00038800019e7983 */ /* 0x001ea20000300800 */
[----:B------:R-:W-:-:S02]  /*df80*/  ISETP.GT.AND P4, PT, R4, 0x1, PT ;  /* 0x000000010400780c */ /* 0x000fc40003f84270 */
[----:B------:R-:W-:-:S11]  /*df90*/  ISETP.GT.AND P2, PT, R4, 0x2, PT ;  /* 0x000000020400780c */ /* 0x000fd60003f44270 */
[----:B----4-:R-:W4:Y:S04]  /*dfa0*/  @P4 LDG.E.U16 R47, desc[UR24][R78.64] ;  /* 0x000000184e2f4981 */ /* 0x010f28000c1e1500 */
[----:B------:R-:W3:Y:S04]  /*dfb0*/  @P2 LDG.E.U16 R101, desc[UR24][R26.64] ;  /* 0x000000181a652981 */ /* 0x000ee8000c1e1500 */
[----:B------:R-:W3:Y:S04]  /*dfc0*/  @P2 LDG.E.U16 R102, desc[UR24][R66.64] ;  /* 0x0000001842662981 */ /* 0x000ee8000c1e1500 */
[----:B--2---:R-:W2:Y:S01]  /*dfd0*/  @P4 LDG.E.U16 R158, desc[UR24][R36.64] ;  /* 0x00000018249e4981 */ /* 0x004ea2000c1e1500 */
[----:B------:R-:W-:-:S02]  /*dfe0*/  ISETP.GT.AND P3, PT, R4, 0x3, PT ;  /* 0x000000030400780c */ /* 0x000fc40003f64270 */
[C---:B------:R-:W-:Y:S01]  /*dff0*/  ISETP.GT.AND P6, PT, R4.reuse, 0x4, PT ;  /* 0x000000040400780c */ /* 0x040fe20003fc4270 */
[----:B------:R-:W-:Y:S01]  /*e000*/  STL [R1+0x66c], R159 ;  /* 0x00066c9f01007387 */ /* 0x000fe20000100800 */
[----:B------:R-:W-:-:S03]  /*e010*/  ISETP.GT.AND P5, PT, R4, 0x5, PT ;  /* 0x000000050400780c */ /* 0x000fc60003fa4270 */
[----:B------:R-:W-:Y:S06]  /*e020*/  STL [R1+0x800], R159 ;  /* 0x0008009f01007387 */ /* 0x000fec0000100800 */
[----:B------:R-:W3:Y:S04]  /*e030*/  @P3 LDG.E.U16 R83, desc[UR24][R24.64] ;  /* 0x0000001818533981 */ /* 0x000ee8000c1e1500 */
[----:B------:R-:W3:Y:S04]  /*e040*/  @P3 LDG.E.U16 R5, desc[UR24][R64.64] ;  /* 0x0000001840053981 */ /* 0x000ee8000c1e1500 */
[----:B------:R-:W3:Y:S04]  /*e050*/  @P6 LDG.E.U16 R134, desc[UR24][R22.64] ;  /* 0x0000001816866981 */ /* 0x000ee8000c1e1500 */
[----:B------:R-:W3:Y:S04]  /*e060*/  @P6 LDG.E.U16 R140, desc[UR24][R62.64] ;  /* 0x000000183e8c6981 */ /* 0x000ee8000c1e1500 */
[----:B------:R-:W3:Y:S04]  /*e070*/  @P5 LDG.E.U16 R120, desc[UR24][R14.64] ;  /* 0x000000180e785981 */ /* 0x000ee8000c1e1500 */
[----:B------:R-:W3:Y:S04]  /*e080*/  @P5 LDG.E.U16 R39, desc[UR24][R60.64] ;  /* 0x000000183c275981 */ /* 0x000ee8000c1e1500 */
[----:B--2---:R-:W-:Y:S04]  /*e090*/  STL [R1+0x804], R158 ;  /* 0x0008049e01007387 */ /* 0x004fe80000100800 */
[----:B----4-:R-:W-:Y:S01]  /*e0a0*/  @P4 STL [R1+0x284], R47 ;  /* 0x0002842f01004387 */ /* 0x010fe20000100800 */
[----:B------:R-:W-:-:S03]  /*e0b0*/  ISETP.GT.AND P4, PT, R4, 0x6, PT ;  /* 0x000000060400780c */ /* 0x000fc60003f84270 */
[----:B---3--:R-:W-:Y:S04]  /*e0c0*/  @P2 STL [R1+0x4d0], R101 ;  /* 0x0004d06501002387 */ /* 0x008fe80000100800 */
[----:B------:R-:W-:Y:S01]  /*e0d0*/  @P2 STL [R1+0x4d4], R102 ;  /* 0x0004d46601002387 */ /* 0x000fe20000100800 */
[----:B------:R-:W-:-:S05]  /*e0e0*/  ISETP.GT.AND P2, PT, R4, 0x7, PT ;  /* 0x000000070400780c */ /* 0x000fca0003f44270 */
[----:B------:R-:W2:Y:S04]  /*e0f0*/  @P4 LDG.E.U16 R135, desc[UR24][R54.64] ;  /* 0x0000001836874981 */ /* 0x000ea8000c1e1500 */
[----:B------:R-:W3:Y:S04]  /*e100*/  @P4 LDG.E.U16 R123, desc[UR24][R12.64] ;  /* 0x000000180c7b4981 */ /* 0x000ee8000c1e1500 */
[----:B------:R-:W4:Y:S04]  /*e110*/  @P2 LDG.E.U16 R100, desc[UR24][R6.64] ;  /* 0x0000001806642981 */ /* 0x000f28000c1e1500 */
[----:B------:R-:W3:Y:S04]  /*e120*/  @P2 LDG.E.U16 R46, desc[UR24][R94.64] ;  /* 0x000000185e2e2981 */ /* 0x000ee8000c1e1500 */
[----:B------:R-:W-:Y:S04]  /*e130*/  @P3 STL [R1+0x4c8], R83 ;  /* 0x0004c85301003387 */ /* 0x000fe80000100800 */
[----:B------:R-:W-:Y:S04]  /*e140*/  @P3 STL [R1+0x4cc], R5 ;  /* 0x0004cc0501003387 */ /* 0x000fe80000100800 */
[----:B------:R0:W-:Y:S04]  /*e150*/  @P6 STL [R1+0x4c0], R134 ;  /* 0x0004c08601006387 */ /* 0x0001e80000100800 */
[----:B0-----:R-:W4:Y:S04]  /*e160*/  LDL R134, [R1+0x4a4] ;  /* 0x0004a40001867983 */ /* 0x001f280000100800 */
[----:B------:R0:W-:Y:S04]  /*e170*/  @P6 STL [R1+0x4c4], R140 ;  /* 0x0004c48c01006387 */ /* 0x0001e80000100800 */
[----:B0-----:R-:W4:Y:S04]  /*e180*/  LDL R140, [R1+0x4a0] ;  /* 0x0004a000018c7983 */ /* 0x001f280000100800 */
[----:B------:R0:W-:Y:S04]  /*e190*/  @P5 STL [R1+0x4b8], R120 ;  /* 0x0004b87801005387 */ /* 0x0001e80000100800 */
[----:B------:R-:W-:Y:S04]  /*e1a0*/  @P5 STL [R1+0x4bc], R39 ;  /* 0x0004bc2701005387 */ /* 0x000fe80000100800 */
[----:B0-----:R-:W4:Y:S04]  /*e1b0*/  LDL R120, [R1+0x490] ;  /* 0x0004900001787983 */ /* 0x001f280000100800 */
[----:B--2---:R0:W-:Y:S04]  /*e1c0*/  @P4 STL [R1+0x4b4], R135 ;  /* 0x0004b48701004387 */ /* 0x0041e80000100800 */
[----:B0-----:R-:W2:Y:S04]  /*e1d0*/  LDL R135, [R1+0x1a0] ;  /* 0x0001a00001877983 */ /* 0x001ea80000100800 */
[----:B---3--:R-:W-:Y:S04]  /*e1e0*/  @P4 STL [R1+0x4b0], R123 ;  /* 0x0004b07b01004387 */ /* 0x008fe80000100800 */
[----:B----4-:R0:W-:Y:S04]  /*e1f0*/  STL [R1+0x4ac], R100 ;  /* 0x0004ac6401007387 */ /* 0x0101e80000100800 */
[----:B0-----:R-:W3:Y:S04]  /*e200*/  LDL.LU R100, [R1+0x8cc] ;  /* 0x0008cc0001647983 */ /* 0x001ee80000300800 */
[----:B------:R0:W-:Y:S04]  /*e210*/  STL [R1+0x4a8], R46 ;  /* 0x0004a82e01007387 */ /* 0x0001e80000100800 */
[----:B0-----:R-:W4:Y:S01]  /*e220*/  LDL.LU R46, [R1+0x8c8] ;  /* 0x0008c800012e7983 */ /* 0x001f220000300800 */
[----:B------:R-:W-:-:S02]  /*e230*/  ISETP.GT.AND P3, PT, R4, 0x8, PT ;  /* 0x000000080400780c */ /* 0x000fc40003f64270 */
[C---:B------:R-:W-:Y:S01]  /*e240*/  ISETP.GT.AND P6, PT, R4.reuse, 0x9, PT ;  /* 0x000000090400780c */ /* 0x040fe20003fc4270 */
[----:B------:R-:W2:Y:S01]  /*e250*/  LDL.LU R5, [R1] ;  /* 0x0000000001057983 */ /* 0x000ea20000300800 */
[C---:B------:R-:W-:Y:S02]  /*e260*/  ISETP.GT.AND P5, PT, R4.reuse, 0xa, PT ;  /* 0x0000000a0400780c */ /* 0x040fe40003fa4270 */
[C---:B------:R-:W-:Y:S01]  /*e270*/  ISETP.GT.AND P4, PT, R4.reuse, 0xb, PT ;  /* 0x0000000b0400780c */ /* 0x040fe20003f84270 */
[----:B------:R-:W2:Y:S01]  /*e280*/  LDL R123, [R1+0x1a4] ;  /* 0x0001a400017b7983 */ /* 0x000ea20000100800 */
[----:B------:R-:W-:-:S05]  /*e290*/  ISETP.GT.AND P2, PT, R4, 0xc, PT ;  /* 0x0000000c0400780c */ /* 0x000fca0003f44270 */
[----:B------:R-:W2:Y:S04]  /*e2a0*/  @P3 LDG.E.U16 R164, desc[UR24][R116.64] ;  /* 0x0000001874a43981 */ /* 0x000ea8000c1e1500 */
[----:B------:R-:W2:Y:S01]  /*e2b0*/  @P3 LDG.E.U16 R103, desc[UR24][R118.64] ;  /* 0x0000001876673981 */ /* 0x000ea2000c1e1500 */
[----:B------:R-:W-:Y:S02]  /*e2c0*/  PRMT R141, RZ, 0x7610, R141 ;  /* 0x00007610ff8d7816 */ /* 0x000fe4000000008d */
[----:B------:R-:W-:Y:S01]  /*e2d0*/  PRMT R121, RZ, 0x7610, R121 ;  /* 0x00007610ff797816 */ /* 0x000fe20000000079 */
[----:B------:R-:W2:Y:S01]  /*e2e0*/  @P6 LDG.E.U16 R161, desc[UR24][R44.64] ;  /* 0x000000182ca16981 */ /* 0x000ea2000c1e1500 */
[----:B------:R-:W-:-:S03]  /*e2f0*/  PRMT R122, RZ, 0x7610, R122 ;  /* 0x00007610ff7a7816 */ /* 0x000fc6000000007a */
[----:B------:R-:W2:Y:S04]  /*e300*/  @P5 LDG.E.U16 R134, desc[UR24][R92.64] ;  /* 0x000000185c865981 */ /* 0x000ea8000c1e1500 */
[----:B------:R-:W2:Y:S04]  /*e310*/  @P5 LDG.E.U16 R140, desc[UR24][R42.64] ;  /* 0x000000182a8c5981 */ /* 0x000ea8000c1e1500 */
[----:B------:R-:W2:Y:S04]  /*e320*/  @P4 LDG.E.U16 R141, desc[UR24][R30.64] ;  /* 0x000000181e8d4981 */ /* 0x000ea8000c1e1500 */
[----:B------:R-:W2:Y:S04]  /*e330*/  @P4 LDG.E.U16 R121, desc[UR24][R40.64] ;  /* 0x0000001828794981 */ /* 0x000ea8000c1e1500 */
[----:B------:R-:W2:Y:S04]  /*e340*/  @P2 LDG.E.U16 R122, desc[UR24][R28.64] ;  /* 0x000000181c7a2981 */ /* 0x000ea8000c1e1500 */
[----:B------:R-:W2:Y:S04]  /*e350*/  LDL R119, [R1+0x48c] ;  /* 0x00048c0001777983 */ /* 0x000ea80000100800 */
[----:B------:R-:W2:Y:S04]  /*e360*/  LDL R118, [R1+0x488] ;  /* 0x0004880001767983 */ /* 0x000ea80000100800 */
[----:B------:R-:W2:Y:S01]  /*e370*/  @P2 LDG.E.U16 R120, desc[UR24][R10.64] ;  /* 0x000000180a782981 */ /* 0x000ea2000c1e1500 */
[----:B---3--:R-:W-:-:S02]  /*e380*/  IMAD.MOV.U32 R6, RZ, RZ, R100 ;  /* 0x000000ffff067224 */ /* 0x008fc400078e0064 */
[----:B----4-:R-:W-:-:S05]  /*e390*/  IMAD.MOV.U32 R7, RZ, RZ, R46 ;  /* 0x000000ffff077224 */ /* 0x010fca00078e002e */
[----:B------:R-:W3:Y:S04]  /*e3a0*/  @P6 LDG.E.U16 R160, desc[UR24][R6.64] ;  /* 0x0000001806a06981 */ /* 0x000ee8000c1e1500 */
[----:B--2---:R0:W-:Y:S04]  /*e3b0*/  @P3 STL [R1+0x19c], R164 ;  /* 0x00019ca401003387 */ /* 0x0041e80000100800 */
[----:B0-----:R-:W2:Y:S04]  /*e3c0*/  LDL.LU R164, [R1+0x394] ;  /* 0x0003940001a47983 */ /* 0x001ea80000300800 */
[----:B------:R0:W-:Y:S04]  /*e3d0*/  @P3 STL [R1+0x198], R103 ;  /* 0x0001986701003387 */ /* 0x0001e80000100800 */
[----:B------:R-:W-:Y:S04]  /*e3e0*/  STL.64 [R1+0x100], R6 ;  /* 0x0001000601007387 */ /* 0x000fe80000100a00 */
[----:B------:R-:W4:Y:S04]  /*e3f0*/  LDL R117, [R1+0x484] ;  /* 0x0004840001757983 */ /* 0x000f280000100800 */
[----:B------:R-:W2:Y:S04]  /*e400*/  LDL R116, [R1+0x480] ;  /* 0x0004800001747983 */ /* 0x000ea80000100800 */
[----:B---3--:R-:W-:Y:S04]  /*e410*/  STL [R1+0x808], R160 ;  /* 0x000808a001007387 */ /* 0x008fe80000100800 */
[----:B0-----:R-:W3:Y:S04]  /*e420*/  LDL R103, [R1+0x47c] ;  /* 0x00047c0001677983 */ /* 0x001ee80000100800 */
[----:B------:R-:W-:Y:S04]  /*e430*/  STL [R1+0x810], R161 ;  /* 0x000810a101007387 */ /* 0x000fe80000100800 */
[----:B------:R0:W-:Y:S04]  /*e440*/  @P5 STL [R1+0x4a4], R134 ;  /* 0x0004a48601005387 */ /* 0x0001e80000100800 */
[----:B0-----:R-:W2:Y:S04]  /*e450*/  LDL R134, [R1+0x478] ;  /* 0x0004780001867983 */ /* 0x001ea80000100800 */
[----:B------:R-:W-:Y:S04]  /*e460*/  @P5 STL [R1+0x4a0], R140 ;  /* 0x0004a08c01005387 */ /* 0x000fe80000100800 */
[----:B------:R-:W2:Y:S04]  /*e470*/  LDL.LU.64 R30, [R1+0x8c0] ;  /* 0x0008c000011e7983 */ /* 0x000ea80000300a00 */
[----:B------:R0:W-:Y:S04]  /*e480*/  STL [R1+0x49c], R141 ;  /* 0x00049c8d01007387 */ /* 0x0001e80000100800 */
[----:B0-----:R-:W2:Y:S04]  /*e490*/  LDL.LU R141, [R1+0x8bc] ;  /* 0x0008bc00018d7983 */ /* 0x001ea80000300800 */
[----:B------:R0:W-:Y:S04]  /*e4a0*/  STL [R1+0x498], R121 ;  /* 0x0004987901007387 */ /* 0x0001e80000100800 */
[----:B0-----:R-:W3:Y:S04]  /*e4b0*/  LDL.LU R121, [R1+0x8b8] ;  /* 0x0008b80001797983 */ /* 0x001ee80000300800 */
[----:B------:R-:W3:Y:S04]  /*e4c0*/  LDL.LU.64 R28, [R1+0x8b0] ;  /* 0x0008b000011c7983 */ /* 0x000ee80000300a00 */
[----:B------:R0:W-:Y:S04]  /*e4d0*/  STL [R1+0x494], R122 ;  /* 0x0004947a01007387 */ /* 0x0001e80000100800 */
[----:B0-----:R-:W3:Y:S01]  /*e4e0*/  LDL.LU R122, [R1+0x8a8] ;  /* 0x0008a800017a7983 */ /* 0x001ee20000300800 */
[C---:B------:R-:W-:Y:S01]  /*e4f0*/  ISETP.GT.AND P6, PT, R4.reuse, 0xd, PT ;  /* 0x0000000d0400780c */ /* 0x040fe20003fc4270 */
[----:B------:R-:W-:Y:S01]  /*e500*/  IMAD.MOV.U32 R24, RZ, RZ, R5 ;  /* 0x000000ffff187224 */ /* 0x000fe200078e0005 */
[C---:B------:R-:W-:Y:S01]  /*e510*/  ISETP.GT.AND P3, PT, R4.reuse, 0x10, PT ;  /* 0x000000100400780c */ /* 0x040fe20003f64270 */
[----:B------:R-:W3:Y:S01]  /*e520*/  LDL.LU.64 R10, [R1+0x8a0] ;  /* 0x0008a000010a7983 */ /* 0x000ee20000300a00 */
[----:B------:R-:W-:-:S11]  /*e530*/  ISETP.GT.AND P5, PT, R4, 0xe, PT ;  /* 0x0000000e0400780c */ /* 0x000fd60003fa4270 */
[----:B------:R-:W3:Y:S04]  /*e540*/  @P3 LDG.E.U16 R135, desc[UR24][R8.64] ;  /* 0x0000001808873981 */ /* 0x000ee8000c1e1500 */
[----:B------:R-:W3:Y:S04]  /*e550*/  @P3 LDG.E.U16 R123, desc[UR24][R144.64] ;  /* 0x00000018907b3981 */ /* 0x000ee8000c1e1500 */
[----:B----4-:R-:W4:Y:S04]  /*e560*/  @P5 LDG.E.U16 R117, desc[UR24][R142.64] ;  /* 0x000000188e755981 */ /* 0x010f28000c1e1500 */
[----:B------:R-:W4:Y:S04]  /*e570*/  LDL.LU.64 R8, [R1+0x898] ;  /* 0x0008980001087983 */ /* 0x000f280000300a00 */
[----:B------:R-:W4:Y:S04]  /*e580*/  LDL.LU R14, [R1+0x28] ;  /* 0x00002800010e7983 */ /* 0x000f280000300800 */
[----:B------:R-:W4:Y:S04]  /*e590*/  LDL.LU R13, [R1+0x48] ;  /* 0x00004800010d7983 */ /* 0x000f280000300800 */
[----:B------:R-:W4:Y:S04]  /*e5a0*/  LDL.LU R12, [R1+0x2c] ;  /* 0x00002c00010c7983 */ /* 0x000f280000300800 */
[----:B------:R-:W4:Y:S01]  /*e5b0*/  LDL.LU R7, [R1+0x4c] ;  /* 0x00004c0001077983 */ /* 0x000f220000300800 */
[----:B--2---:R-:W-:-:S02]  /*e5c0*/  IMAD.MOV.U32 R22, RZ, RZ, R141 ;  /* 0x000000ffff167224 */ /* 0x004fc400078e008d */
[----:B---3--:R-:W-:Y:S01]  /*e5d0*/  IMAD.MOV.U32 R23, RZ, RZ, R121 ;  /* 0x000000ffff177224 */ /* 0x008fe200078e0079 */
[----:B------:R-:W2:Y:S04]  /*e5e0*/  @P5 LDG.E.U16 R116, desc[UR24][R162.64] ;  /* 0x00000018a2745981 */ /* 0x000ea8000c1e1500 */
[----:B------:R-:W3:Y:S01]  /*e5f0*/  @P6 LDG.E.U16 R118, desc[UR24][R22.64] ;  /* 0x0000001816766981 */ /* 0x000ee2000c1e1500 */
[----:B------:R-:W-:-:S05]  /*e600*/  IMAD.MOV.U32 R25, RZ, RZ, R122 ;  /* 0x000000ffff197224 */ /* 0x000fca00078e007a */
[----:B------:R-:W2:Y:S04]  /*e610*/  @P6 LDG.E.U16 R119, desc[UR24][R24.64] ;  /* 0x0000001818776981 */ /* 0x000ea8000c1e1500 */
[----:B------:R-:W-:Y:S04]  /*e620*/  @P2 STL [R1+0x490], R120 ;  /* 0x0004907801002387 */ /* 0x000fe80000100800 */
[----:B------:R-:W-:Y:S04]  /*e630*/  STL.64 [R1+0xc0], R24 ;  /* 0x0000c01801007387 */ /* 0x000fe80000100a00 */
[----:B------:R-:W4:Y:S04]  /*e640*/  LDL.LU R6, [R1+0x30] ;  /* 0x0000300001067983 */ /* 0x000f280000300800 */
[----:B------:R-:W-:Y:S04]  /*e650*/  STL.64 [R1+0xb8], R22 ;  /* 0x0000b81601007387 */ /* 0x000fe80000100a00 */
[----:B------:R-:W4:Y:S04]  /*e660*/  LDL.LU R5, [R1+0x50] ;  /* 0x0000500001057983 */ /* 0x000f280000300800 */
[----:B---3--:R0:W-:Y:S04]  /*e670*/  @P6 STL [R1+0x488], R118 ;  /* 0x0004887601006387 */ /* 0x0081e80000100800 */
[----:B--2---:R-:W-:Y:S04]  /*e680*/  @P6 STL [R1+0x48c], R119 ;  /* 0x00048c7701006387 */ /* 0x004fe80000100800 */
[----:B------:R-:W2:Y:S04]  /*e690*/  LDL.LU.64 R144, [R1+0x890] ;  /* 0x0008900001907983 */ /* 0x000ea80000300a00 */
[----:B0-----:R-:W3:Y:S04]  /*e6a0*/  LDL R118, [R1+0x1ac] ;  /* 0x0001ac0001767983 */ /* 0x001ee80000100800 */
[----:B------:R-:W2:Y:S04]  /*e6b0*/  LDL.LU.64 R142, [R1+0x888] ;  /* 0x00088800018e7983 */ /* 0x000ea80000300a00 */
[----:B------:R-:W2:Y:S01]  /*e6c0*/  LDL.LU.64 R162, [R1+0x880] ;  /* 0x0008800001a27983 */ /* 0x000ea20000300a00 */
[----:B------:R-:W-:-:S02]  /*e6d0*/  ISETP.GT.AND P4, PT, R4, 0xf, PT ;  /* 0x0000000f0400780c */ /* 0x000fc40003f84270 */
[----:B------:R-:W-:-:S11]  /*e6e0*/  ISETP.GT.AND P2, PT, R4, 0x18, PT ;  /* 0x000000180400780c */ /* 0x000fd60003f44270 */
[----:B------:R-:W2:Y:S04]  /*e6f0*/  @P4 LDG.E.U16 R103, desc[UR24][R126.64] ;  /* 0x000000187e674981 */ /* 0x000ea8000c1e1500 */
[----:B------:R0:W-:Y:S04]  /*e700*/  @P3 STL [R1+0x1a4], R123 ;  /* 0x0001a47b01003387 */ /* 0x0001e80000100800 */
[----:B------:R-:W2:Y:S04]  /*e710*/  @P4 LDG.E.U16 R134, desc[UR24][R124.64] ;  /* 0x000000187c864981 */ /* 0x000ea8000c1e1500 */
[----:B0-----:R-:W2:Y:S01]  /*e720*/  LDL R123, [R1+0x474] ;  /* 0x00047400017b7983 */ /* 0x001ea20000100800 */
[----:B------:R-:W-:Y:S01]  /*e730*/  ISETP.GT.AND P6, PT, R4, 0x11, PT ;  /* 0x000000110400780c */ /* 0x000fe20003fc4270 */
[----:B----4-:R-:W-:-:S02]  /*e740*/  IMAD.MOV.U32 R38, RZ, RZ, R7 ;  /* 0x000000ffff267224 */ /* 0x010fc400078e0007 */
[----:B------:R-:W-:Y:S02]  /*e750*/  IMAD.MOV.U32 R39, RZ, RZ, R12 ;  /* 0x000000ffff277224 */ /* 0x000fe400078e000c */
[----:B------:R-:W-:Y:S02]  /*e760*/  IMAD.MOV.U32 R36, RZ, RZ, R13 ;  /* 0x000000ffff247224 */ /* 0x000fe400078e000d */
[----:B------:R-:W-:Y:S01]  /*e770*/  IMAD.MOV.U32 R37, RZ, RZ, R14 ;  /* 0x000000ffff257224 */ /* 0x000fe200078e000e */
[----:B---3--:R-:W3:Y:S04]  /*e780*/  @P2 LDG.E.U16 R118, desc[UR24][R104.64] ;  /* 0x0000001868762981 */ /* 0x008ee8000c1e1500 */
[----:B--2---:R-:W2:Y:S04]  /*e790*/  @P2 LDG.E.U16 R163, desc[UR24][R106.64] ;  /* 0x000000186aa32981 */ /* 0x004ea8000c1e1500 */
[----:B------:R0:W-:Y:S04]  /*e7a0*/  @P5 STL [R1+0x484], R117 ;  /* 0x0004847501005387 */ /* 0x0001e80000100800 */
[----:B0-----:R-:W4:Y:S04]  /*e7b0*/  LDL R117, [R1+0x470] ;  /* 0x0004700001757983 */ /* 0x001f280000100800 */
[----:B------:R0:W-:Y:S04]  /*e7c0*/  @P5 STL [R1+0x480], R116 ;  /* 0x0004807401005387 */ /* 0x0001e80000100800 */
[----:B0-----:R-:W3:Y:S04]  /*e7d0*/  LDL R116, [R1+0x46c] ;  /* 0x00046c0001747983 */ /* 0x001ee80000100800 */
[----:B------:R-:W-:Y:S04]  /*e7e0*/  @P3 STL [R1+0x1a0], R135 ;  /* 0x0001a08701003387 */ /* 0x000fe80000100800 */
[----:B------:R-:W3:Y:S04]  /*e7f0*/  LDL.LU.64 R126, [R1+0x878] ;  /* 0x00087800017e7983 */ /* 0x000ee80000300a00 */
[----:B------:R0:W-:Y:S04]  /*e800*/  @P4 STL [R1+0x47c], R103 ;  /* 0x00047c6701004387 */ /* 0x0001e80000100800 */
[----:B0-----:R-:W3:Y:S04]  /*e810*/  LDL R103, [R1+0x468] ;  /* 0x0004680001677983 */ /* 0x001ee80000100800 */
[----:B------:R-:W3:Y:S04]  /*e820*/  LDL.LU.64 R124, [R1+0x870] ;  /* 0x00087000017c7983 */ /* 0x000ee80000300a00 */
[----:B------:R-:W3:Y:S04]  /*e830*/  LDL.LU.64 R106, [R1+0x868] ;  /* 0x00086800016a7983 */ /* 0x000ee80000300a00 */
[----:B--2---:R0:W-:Y:S04]  /*e840*/  STL [R1+0x1a8], R163 ;  /* 0x0001a8a301007387 */ /* 0x0041e80000100800 */
[----:B0-----:R-:W2:Y:S01]  /*e850*/  LDL.LU R163, [R1+0x860] ;  /* 0x0008600001a37983 */ /* 0x001ea20000300800 */
[----:B------:R-:W-:Y:S01]  /*e860*/  IMAD.MOV.U32 R7, RZ, RZ, R6 ;  /* 0x000000ffff077224 */ /* 0x000fe200078e0006 */
[C---:B------:R-:W-:Y:S01]  /*e870*/  ISETP.GT.AND P3, PT, R4.reuse, 0x12, PT ;  /* 0x000000120400780c */ /* 0x040fe20003f64270 */
[----:B------:R-:W-:Y:S01]  /*e880*/  IMAD.MOV.U32 R6, RZ, RZ, R5 ;  /* 0x000000ffff067224 */ /* 0x000fe200078e0005 */
[----:B------:R-:W-:-:S04]  /*e890*/  ISETP.GT.AND P5, PT, R4, 0x13, PT ;  /* 0x000000130400780c */ /* 0x000fc80003fa4270 */
[----:B------:R-:W2:Y:S07]  /*e8a0*/  @P6 LDG.E.U16 R164, desc[UR24][R6.64] ;  /* 0x0000001806a46981 */ /* 0x000eae000c1e1500 */
[----:B----4-:R-:W4:Y:S04]  /*e8b0*/  @P3 LDG.E.U16 R117, desc[UR24][R86.64] ;  /* 0x0000001856753981 */ /* 0x010f28000c1e1500 */
[----:B------:R-:W4:Y:S04]  /*e8c0*/  @P3 LDG.E.U16 R123, desc[UR24][R36.64] ;  /* 0x00000018247b3981 */ /* 0x000f28000c1e1500 */
[----:B---3--:R-:W3:Y:S04]  /*e8d0*/  @P5 LDG.E.U16 R116, desc[UR24][R84.64] ;  /* 0x0000001854745981 */ /* 0x008ee8000c1e1500 */
[----:B--2---:R-:W2:Y:S04]  /*e8e0*/  @P6 LDG.E.U16 R163, desc[UR24][R38.64] ;  /* 0x0000001826a36981 */ /* 0x004ea8000c1e1500 */
[----:B------:R-:W-:Y:S04]  /*e8f0*/  @P4 STL [R1+0x478], R134 ;  /* 0x0004788601004387 */ /* 0x000fe80000100800 */
[----:B------:R0:W-:Y:S04]  /*e900*/  STL.64 [R1+0x80], R6 ;  /* 0x0000800601007387 */ /* 0x0001e80000100a00 */
[----:B------:R-:W-:Y:S04]  /*e910*/  STL.64 [R1+0x70], R36 ;  /* 0x0000702401007387 */ /* 0x000fe80000100a00 */
[----:B------:R-:W-:Y:S04]  /*e920*/  STL.64 [R1+0x78], R38 ;  /* 0x0000782601007387 */ /* 0x000fe80000100a00 */
[----:B------:R-:W3:Y:S04]  /*e930*/  LDL.LU R22, [R1+0x234] ;  /* 0x0002340001167983 */ /* 0x000ee80000300800 */
[----:B------:R-:W3:Y:S04]  /*e940*/  LDL.LU R15, [R1+0x4dc] ;  /* 0x0004dc00010f7983 */ /* 0x000ee80000300800 */
[----:B------:R-:W3:Y:S04]  /*e950*/  LDL.LU R26, [R1+0x188] ;  /* 0x00018800011a7983 */ /* 0x000ee80000300800 */
[----:B------:R-:W3:Y:S04]  /*e960*/  LDL.LU R25, [R1+0x1c4] ;  /* 0x0001c40001197983 */ /* 0x000ee80000300800 */
[----:B------:R-:W3:Y:S04]  /*e970*/  @P5 LDG.E.U16 R103, desc[UR24][R2.64] ;  /* 0x0000001802675981 */ /* 0x000ee8000c1e1500 */
[----:B------:R-:W3:Y:S04]  /*e980*/  LDL.LU R14, [R1+0x18c] ;  /* 0x00018c00010e7983 */ /* 0x000ee80000300800 */
[----:B------:R-:W3:Y:S04]  /*e990*/  LDL.LU R13, [R1+0x1c8] ;  /* 0x0001c800010d7983 */ /* 0x000ee80000300800 */
[----:B------:R-:W3:Y:S04]  /*e9a0*/  LDL.LU R12, [R1+0x1c0] ;  /* 0x0001c000010c7983 */ /* 0x000ee80000300800 */
[----:B0-----:R-:W3:Y:S04]  /*e9b0*/  LDL.LU R7, [R1+0x1cc] ;  /* 0x0001cc0001077983 */ /* 0x001ee80000300800 */
[----:B------:R0:W-:Y:S04]  /*e9c0*/  STL [R1+0x814], R164 ;  /* 0x000814a401007387 */ /* 0x0001e80000100800 */
[----:B0-----:R-:W3:Y:S04]  /*e9d0*/  LDL.LU R164, [R1+0x1b8] ;  /* 0x0001b80001a47983 */ /* 0x001ee80000300800 */
[----:B--2---:R0:W-:Y:S04]  /*e9e0*/  STL [R1+0x818], R163 ;  /* 0x000818a301007387 */ /* 0x0041e80000100800 */
[----:B0-----:R-:W2:Y:S04]  /*e9f0*/  LDL.LU R163, [R1+0x1b4] ;  /* 0x0001b40001a37983 */ /* 0x001ea80000300800 */
[----:B------:R-:W2:Y:S04]  /*ea00*/  LDL.LU.64 R104, [R1+0x858] ;  /* 0x0008580001687983 */ /* 0x000ea80000300a00 */
[----:B------:R-:W2:Y:S04]  /*ea10*/  LDL.LU R6, [R1+0x54] ;  /* 0x0000540001067983 */ /* 0x000ea80000300800 */
[----:B------:R-:W2:Y:S04]  /*ea20*/  LDL.LU R5, [R1+0x1d0] ;  /* 0x0001d00001057983 */ /* 0x000ea80000300800 */
[----:B------:R-:W-:Y:S04]  /*ea30*/  @P2 STL [R1+0x1ac], R118 ;  /* 0x0001ac7601002387 */ /* 0x000fe80000100800 */
[----:B------:R-:W2:Y:S04]  /*ea40*/  LDL.LU.64 R86, [R1+0x850] ;  /* 0x0008500001567983 */ /* 0x000ea80000300a00 */
[----:B----4-:R0:W-:Y:S04]  /*ea50*/  @P3 STL [R1+0x470], R117 ;  /* 0x0004707501003387 */ /* 0x0101e80000100800 */
[----:B------:R1:W-:Y:S04]  /*ea60*/  @P3 STL [R1+0x474], R123 ;  /* 0x0004747b01003387 */ /* 0x0003e80000100800 */
[----:B------:R-:W4:Y:S04]  /*ea70*/  LDL.LU.64 R84, [R1+0x848] ;  /* 0x0008480001547983 */ /* 0x000f280000300a00 */
[----:B------:R-:W4:Y:S04]  /*ea80*/  LDL.LU R161, [R1+0x1bc] ;  /* 0x0001bc0001a17983 */ /* 0x000f280000300800 */
[----:B------:R-:W4:Y:S04]  /*ea90*/  LDL.LU.64 R2, [R1+0x840] ;  /* 0x0008400001027983 */ /* 0x000f280000300a00 */
[----:B0-----:R-:W4:Y:S04]  /*eaa0*/  LDL R117, [R1+0x460] ;  /* 0x0004600001757983 */ /* 0x001f280000100800 */
[----:B-1----:R-:W4:Y:S04]  /*eab0*/  LDL R123, [R1+0x464] ;  /* 0x00046400017b7983 */ /* 0x002f280000100800 */
[----:B---3--:R0:W-:Y:S04]  /*eac0*/  @P5 STL [R1+0x46c], R116 ;  /* 0x00046c7401005387 */ /* 0x0081e80000100800 */
[----:B0-----:R-:W3:Y:S01]  /*ead0*/  LDL R116, [R1+0x45c] ;  /* 0x00045c0001747983 */ /* 0x001ee20000100800 */
[----:B------:R-:W-:-:S02]  /*eae0*/  ISETP.GT.AND P4, PT, R4, 0x20, PT ;  /* 0x000000200400780c */ /* 0x000fc40003f84270 */
[----:B------:R-:W-:Y:S01]  /*eaf0*/  PRMT R165, RZ, 0x7610, R165 ;  /* 0x00007610ffa57816 */ /* 0x000fe200000000a5 */
[----:B------:R0:W-:Y:S10]  /*eb00*/  @P5 STL [R1+0x468], R103 ;  /* 0x0004686701005387 */ /* 0x0001f40000100800 */
[----:B------:R-:W3:Y:S04]  /*eb10*/  @P4 LDG.E.U16 R165, desc[UR24][R156.64] ;  /* 0x000000189ca54981 */ /* 0x000ee8000c1e1500 */
[----:B0-----:R-:W3:Y:S01]  /*eb20*/  LDL R103, [R1+0x458] ;  /* 0x0004580001677983 */ /* 0x001ee20000100800 */
[----:B------:R-:W-:-:S02]  /*eb30*/  ISETP.GT.AND P2, PT, R4, 0x14, PT ;  /* 0x000000140400780c */ /* 0x000fc40003f44270 */
[----:B------:R-:W-:Y:S01]  /*eb40*/  ISETP.GT.AND P3, PT, R4, 0x15, PT ;  /* 0x000000150400780c */ /* 0x000fe20003f64270 */
[----:B------:R-:W-:Y:S02]  /*eb50*/  IMAD.MOV.U32 R38, RZ, RZ, R7 ;  /* 0x000000ffff267224 */ /* 0x000fe400078e0007 */
[----:B------:R-:W-:Y:S02]  /*eb60*/  IMAD.MOV.U32 R39, RZ, RZ, R12 ;  /* 0x000000ffff277224 */ /* 0x000fe400078e000c */
[----:B------:R-:W-:Y:S02]  /*eb70*/  IMAD.MOV.U32 R36, RZ, RZ, R13 ;  /* 0x000000ffff247224 */ /* 0x000fe400078e000d */
[----:B------:R-:W-:Y:S02]  /*eb80*/  IMAD.MOV.U32 R37, RZ, RZ, R14 ;  /* 0x000000ffff257224 */ /* 0x000fe400078e000e */
[----:B------:R-:W-:Y:S02]  /*eb90*/  IMAD.MOV.U32 R27, RZ, RZ, R26 ;  /* 0x000000ffff1b7224 */ /* 0x000fe400078e001a */
[----:B------:R-:W-:-:S02]  /*eba0*/  IMAD.MOV.U32 R41, RZ, RZ, R22 ;  /* 0x000000ffff297224 */ /* 0x000fc400078e0016 */
[----:B------:R-:W-:Y:S01]  /*ebb0*/  IMAD.MOV.U32 R40, RZ, RZ, R15 ;  /* 0x000000ffff287224 */ /* 0x000fe200078e000f */
[----:B--2---:R-:W2:Y:S01]  /*ebc0*/  @P4 LDG.E.U16 R163, desc[UR24][R154.64] ;  /* 0x000000189aa34981 */ /* 0x004ea2000c1e1500 */
[----:B------:R-:W-:Y:S02]  /*ebd0*/  IMAD.MOV.U32 R43, RZ, RZ, R6 ;  /* 0x000000ffff2b7224 */ /* 0x000fe400078e0006 */
[----:B------:R-:W-:Y:S01]  /*ebe0*/  IMAD.MOV.U32 R42, RZ, RZ, R5 ;  /* 0x000000ffff2a7224 */ /* 0x000fe200078e0005 */
[----:B----4-:R-:W4:Y:S04]  /*ebf0*/  @P2 LDG.E.U16 R117, desc[UR24][R38.64] ;  /* 0x0000001826752981 */ /* 0x010f28000c1e1500 */
[----:B------:R-:W2:Y:S04]  /*ec00*/  @P2 LDG.E.U16 R123, desc[UR24][R42.64] ;  /* 0x000000182a7b2981 */ /* 0x000ea8000c1e1500 */
[----:B---3--:R-:W3:Y:S01]  /*ec10*/  @P3 LDG.E.U16 R116, desc[UR24][R36.64] ;  /* 0x0000001824743981 */ /* 0x008ee2000c1e1500 */
[----:B------:R-:W-:-:S03]  /*ec20*/  IMAD.MOV.U32 R26, RZ, RZ, R25 ;  /* 0x000000ffff1a7224 */ /* 0x000fc600078e0019 */
[----:B------:R0:W-:Y:S04]  /*ec30*/  STL [R1+0x1b0], R165 ;  /* 0x0001b0a501007387 */ /* 0x0001e80000100800 */
[----:B------:R-:W3:Y:S04]  /*ec40*/  @P3 LDG.E.U16 R103, desc[UR24][R26.64] ;  /* 0x000000181a673981 */ /* 0x000ee8000c1e1500 */
[----:B0-----:R-:W3:Y:S04]  /*ec50*/  LDL.LU R165, [R1+0x838] ;  /* 0x0008380001a57983 */ /* 0x001ee80000300800 */
[----:B------:R-:W-:Y:S04]  /*ec60*/  STL [R1+0x678], R156 ;  /* 0x0006789c01007387 */ /* 0x000fe80000100800 */
[----:B------:R-:W-:Y:S04]  /*ec70*/  STL [R1+0x674], R157 ;  /* 0x0006749d01007387 */ /* 0x000fe80000100800 */
[----:B------:R-:W-:Y:S04]  /*ec80*/  STL.64 [R1+0x820], R156 ;  /* 0x0008209c01007387 */ /* 0x000fe80000100a00 */
[----:B------:R-:W3:Y:S04]  /*ec90*/  LDL.LU R24, [R1+0x238] ;  /* 0x0002380001187983 */ /* 0x000ee80000300800 */
[----:B------:R-:W3:Y:S04]  /*eca0*/  LDL.LU R23, [R1+0x4e0] ;  /* 0x0004e00001177983 */ /* 0x000ee80000300800 */
[----:B------:R-:W3:Y:S04]  /*ecb0*/  LDL.LU R22, [R1+0x1d4] ;  /* 0x0001d40001167983 */ /* 0x000ee80000300800 */
[----:B------:R-:W3:Y:S04]  /*ecc0*/  LDL.LU R15, [R1+0x1ec] ;  /* 0x0001ec00010f7983 */ /* 0x000ee80000300800 */
[----:B------:R-:W-:Y:S04]  /*ecd0*/  STL.64 [R1+0x38], R26 ;  /* 0x0000381a01007387 */ /* 0x000fe80000100a00 */
[----:B------:R-:W-:Y:S04]  /*ece0*/  STL.64 [R1+0x40], R36 ;  /* 0x0000402401007387 */ /* 0x000fe80000100a00 */
[----:B------:R-:W-:Y:S04]  /*ecf0*/  STL.64 [R1+0x48], R38 ;  /* 0x0000482601007387 */ /* 0x000fe80000100a00 */
[----:B------:R-:W-:Y:S04]  /*ed00*/  STL.64 [R1+0x50], R42 ;  /* 0x0000502a01007387 */ /* 0x000fe80000100a00 */
[----:B------:R-:W3:Y:S04]  /*ed10*/  LDL.LU R6, [R1+0x1d8] ;  /* 0x0001d80001067983 */ /* 0x000ee80000300800 */
[----:B------:R-:W3:Y:S04]  /*ed20*/  LDL.LU R5, [R1+0x1f0] ;  /* 0x0001f00001057983 */ /* 0x000ee80000300800 */
[----:B------:R-:W3:Y:S04]  /*ed30*/  LDL.LU R14, [R1+0x1dc] ;  /* 0x0001dc00010e7983 */ /* 0x000ee80000300800 */
[----:B------:R-:W3:Y:S04]  /*ed40*/  LDL.LU R13, [R1+0x1f4] ;  /* 0x0001f400010d7983 */ /* 0x000ee80000300800 */
[----:B------:R-:W3:Y:S04]  /*ed50*/  LDL.LU R12, [R1+0x1e0] ;  /* 0x0001e000010c7983 */ /* 0x000ee80000300800 */
[----:B------:R-:W3:Y:S04]  /*ed60*/  LDL.LU R7, [R1+0x1f8] ;  /* 0x0001f80001077983 */ /* 0x000ee80000300800 */
[----:B------:R-:W-:Y:S04]  /*ed70*/  STL [R1+0x680], R154 ;  /* 0x0006809a01007387 */ /* 0x000fe80000100800 */
[----:B------:R-:W-:Y:S04]  /*ed80*/  STL [R1+0x67c], R155 ;  /* 0x00067c9b01007387 */ /* 0x000fe80000100800 */
[----:B------:R-:W-:Y:S04]  /*ed90*/  STL.64 [R1+0x828], R154 ;  /* 0x0008289a01007387 */ /* 0x000fe80000100a00 */
[----:B----4-:R0:W-:Y:S04]  /*eda0*/  @P2 STL [R1+0x460], R117 ;  /* 0x0004607501002387 */ /* 0x0101e80000100800 */
[----:B--2---:R-:W-:Y:S04]  /*edb0*/  @P2 STL [R1+0x464], R123 ;  /* 0x0004647b01002387 */ /* 0x004fe80000100800 */
[----:B------:R-:W2:Y:S04]  /*edc0*/  LDL.LU R160, [R1+0x274] ;  /* 0x0002740001a07983 */ /* 0x000ea80000300800 */
[----:B------:R-:W4:Y:S04]  /*edd0*/  LDL R118, [R1+0x454] ;  /* 0x0004540001767983 */ /* 0x000f280000100800 */
[----:B---3--:R1:W-:Y:S04]  /*ede0*/  @P3 STL [R1+0x45c], R116 ;  /* 0x00045c7401003387 */ /* 0x0083e80000100800 */
[----:B0-----:R-:W3:Y:S04]  /*edf0*/  LDL R117, [R1+0x44c] ;  /* 0x00044c0001757983 */ /* 0x001ee80000100800 */
[----:B-1----:R-:W2:Y:S04]  /*ee00*/  LDL R116, [R1+0x450] ;  /* 0x0004500001747983 */ /* 0x002ea80000100800 */
[----:B------:R0:W-:Y:S01]  /*ee10*/  @P3 STL [R1+0x458], R103 ;  /* 0x0004586701003387 */ /* 0x0001e20000100800 */
[----:B------:R-:W-:-:S03]  /*ee20*/  ISETP.GT.AND P4, PT, R4, 0x16, PT ;  /* 0x000000160400780c */ /* 0x000fc60003f84270 */
[----:B0-----:R-:W3:Y:S04]  /*ee30*/  LDL R103, [R1+0x448] ;  /* 0x0004480001677983 */ /* 0x001ee80000100800 */
[----:B------:R-:W-:Y:S04]  /*ee40*/  STL [R1+0x688], R152 ;  /* 0x0006889801007387 */ /* 0x000fe80000100800 */
[----:B------:R-:W-:Y:S04]  /*ee50*/  STL [R1+0x684], R153 ;  /* 0x0006849901007387 */ /* 0x000fe80000100800 */
[----:B------:R-:W3:Y:S01]  /*ee60*/  LDL.LU R26, [R1+0x214] ;  /* 0x00021400011a7983 */ /* 0x000ee20000300800 */
[----:B------:R-:W-:-:S03]  /*ee70*/  IMAD.MOV.U32 R43, RZ, RZ, R24 ;  /* 0x000000ffff2b7224 */ /* 0x000fc600078e0018 */
[----:B------:R-:W3:Y:S01]  /*ee80*/  LDL.LU R25, [R1+0x250] ;  /* 0x0002500001197983 */ /* 0x000ee20000300800 */
[----:B------:R-:W-:-:S03]  /*ee90*/  IMAD.MOV.U32 R37, RZ, RZ, R22 ;  /* 0x000000ffff257224 */ /* 0x000fc600078e0016 */
[----:B------:R-:W3:Y:S01]  /*eea0*/  LDL.LU R24, [R1+0x218] ;  /* 0x0002180001187983 */ /* 0x000ee20000300800 */
[----:B------:R-:W-:Y:S02]  /*eeb0*/  IMAD.MOV.U32 R36, RZ, RZ, R15 ;  /* 0x000000ffff247224 */ /* 0x000fe400078e000f */
[----:B------:R-:W-:-:S03]  /*eec0*/  IMAD.MOV.U32 R42, RZ, RZ, R23 ;  /* 0x000000ffff2a7224 */ /* 0x000fc600078e0017 */
[----:B------:R-:W-:Y:S04]  /*eed0*/  STL.64 [R1+0x18], R36 ;  /* 0x0000182401007387 */ /* 0x000fe80000100a00 */
[----:B------:R-:W3:Y:S04]  /*eee0*/  LDL.LU R23, [R1+0x254] ;  /* 0x0002540001177983 */ /* 0x000ee80000300800 */
[----:B------:R-:W3:Y:S04]  /*eef0*/  LDL.LU R22, [R1+0x204] ;  /* 0x0002040001167983 */ /* 0x000ee80000300800 */
[----:B------:R-:W3:Y:S01]  /*ef00*/  LDL.LU R15, [R1+0x22c] ;  /* 0x00022c00010f7983 */ /* 0x000ee20000300800 */
[----:B------:R-:W-:-:S03]  /*ef10*/  IMAD.MOV.U32 R39, RZ, RZ, R6 ;  /* 0x000000ffff277224 */ /* 0x000fc600078e0006 */
[----:B------:R-:W3:Y:S01]  /*ef20*/  LDL.LU R6, [R1+0x1fc] ;  /* 0x0001fc0001067983 */ /* 0x000ee20000300800 */
[----:B------:R-:W-:-:S03]  /*ef30*/  IMAD.MOV.U32 R38, RZ, RZ, R5 ;  /* 0x000000ffff267224 */ /* 0x000fc600078e0005 */
[----:B------:R-:W3:Y:S01]  /*ef40*/  LDL.LU R5, [R1+0x20c] ;  /* 0x00020c0001057983 */ /* 0x000ee20000300800 */
[----:B------:R-:W-:Y:S02]  /*ef50*/  IMAD.MOV.U32 R45, RZ, RZ, R14 ;  /* 0x000000ffff2d7224 */ /* 0x000fe400078e000e */
[----:B------:R-:W-:Y:S01]  /*ef60*/  IMAD.MOV.U32 R44, RZ, RZ, R13 ;  /* 0x000000ffff2c7224 */ /* 0x000fe200078e000d */
[----:B------:R-:W-:Y:S01]  /*ef70*/  STL.64 [R1+0x20], R38 ;  /* 0x0000202601007387 */ /* 0x000fe20000100a00 */
[----:B------:R-:W-:-:S03]  /*ef80*/  IMAD.MOV.U32 R47, RZ, RZ, R12 ;  /* 0x000000ffff2f7224 */ /* 0x000fc600078e000c */
[----:B------:R-:W3:Y:S01]  /*ef90*/  LDL.LU R14, [R1+0x200] ;  /* 0x00020000010e7983 */ /* 0x000ee20000300800 */
[----:B------:R-:W-:-:S03]  /*efa0*/  IMAD.MOV.U32 R46, RZ, RZ, R7 ;  /* 0x000000ffff2e7224 */ /* 0x000fc600078e0007 */
[----:B------:R-:W-:Y:S04]  /*efb0*/  STL.64 [R1+0x28], R44 ;  /* 0x0000282c01007387 */ /* 0x000fe80000100a00 */
[----:B------:R-:W3:Y:S04]  /*efc0*/  LDL.LU R13, [R1+0x210] ;  /* 0x00021000010d7983 */ /* 0x000ee80000300800 */
[----:B------:R-:W-:Y:S04]  /*efd0*/  STL.64 [R1+0x30], R46 ;  /* 0x0000302e01007387 */ /* 0x000fe80000100a00 */
[----:B------:R-:W3:Y:S01]  /*efe0*/  LDL R123, [R1+0x398] ;  /* 0x00039800017b7983 */ /* 0x000ee20000100800 */
[----:B------:R-:W-:-:S02]  /*eff0*/  ISETP.GT.AND P2, PT, R4, 0x17, PT ;  /* 0x000000170400780c */ /* 0x000fc40003f44270 */
[----:B------:R-:W-:Y:S01]  /*f000*/  ISETP.GT.AND P5, PT, R4, 0x28, PT ;  /* 0x000000280400780c */ /* 0x000fe20003fa4270 */
[----:B------:R-:W3:-:S12]  /*f010*/  LDL.LU R158, [R1+0x278] ;  /* 0x00027800019e7983 */ /* 0x000ed80000300800 */
[----:B------:R-:W3:Y:S04]  /*f020*/  @P5 LDG.E.U16 R164, desc[UR24][R152.64] ;  /* 0x0000001898a45981 */ /* 0x000ee8000c1e1500 */
[----:B------:R-:W3:Y:S04]  /*f030*/  @P5 LDG.E.U16 R161, desc[UR24][R150.64] ;  /* 0x0000001896a15981 */ /* 0x000ee8000c1e1500 */
[----:B--2---:R-:W2:Y:S04]  /*f040*/  @P4 LDG.E.U16 R116, desc[UR24][R44.64] ;  /* 0x000000182c744981 */ /* 0x004ea8000c1e1500 */
[----:B----4-:R-:W4:Y:S01]  /*f050*/  @P4 LDG.E.U16 R118, desc[UR24][R46.64] ;  /* 0x000000182e764981 */ /* 0x010f22000c1e1500 */
[----:B------:R-:W-:-:S03]  /*f060*/  ISETP.GT.AND P5, PT, R4, 0x19, PT ;  /* 0x000000190400780c */ /* 0x000fc60003fa4270 */
[----:B---3--:R-:W3:Y:S04]  /*f070*/  @P2 LDG.E.U16 R117, desc[UR24][R38.64] ;  /* 0x0000001826752981 */ /* 0x008ee8000c1e1500 */
[----:B------:R-:W3:Y:S04]  /*f080*/  @P2 LDG.E.U16 R103, desc[UR24][R36.64] ;  /* 0x0000001824672981 */ /* 0x000ee8000c1e1500 */
[----:B------:R-:W-:Y:S04]  /*f090*/  STL [R1+0x690], R150 ;  /* 0x0006909601007387 */ /* 0x000fe80000100800 */
[----:B------:R-:W-:Y:S04]  /*f0a0*/  STL [R1+0x68c], R151 ;  /* 0x00068c9701007387 */ /* 0x000fe80000100800 */
[----:B------:R-:W3:Y:S04]  /*f0b0*/  LDL.LU R12, [R1+0x208] ;  /* 0x00020800010c7983 */ /* 0x000ee80000300800 */
[----:B------:R-:W3:Y:S01]  /*f0c0*/  LDL.LU R7, [R1+0x230] ;  /* 0x0002300001077983 */ /* 0x000ee20000300800 */
[----:B------:R-:W-:-:S02]  /*f0d0*/  IMAD.MOV.U32 R141, RZ, RZ, R6 ;  /* 0x000000ffff8d7224 */ /* 0x000fc400078e0006 */
[----:B------:R-:W-:-:S05]  /*f0e0*/  IMAD.MOV.U32 R140, RZ, RZ, R5 ;  /* 0x000000ffff8c7224 */ /* 0x000fca00078e0005 */
[----:B------:R-:W3:Y:S04]  /*f0f0*/  @P5 LDG.E.U16 R123, desc[UR24][R140.64] ;  /* 0x000000188c7b5981 */ /* 0x000ee8000c1e1500 */
[----:B--2---:R0:W-:Y:S04]  /*f100*/  @P4 STL [R1+0x450], R116 ;  /* 0x0004507401004387 */ /* 0x0041e80000100800 */
[----:B0-----:R-:W2:Y:S04]  /*f110*/  LDL R116, [R1+0x444] ;  /* 0x0004440001747983 */ /* 0x001ea80000100800 */
[----:B----4-:R-:W-:Y:S04]  /*f120*/  @P4 STL [R1+0x454], R118 ;  /* 0x0004547601004387 */ /* 0x010fe80000100800 */
[----:B---3--:R0:W-:Y:S01]  /*f130*/  @P2 STL [R1+0x448], R103 ;  /* 0x0004486701002387 */ /* 0x0081e20000100800 */
[----:B------:R-:W-:-:S02]  /*f140*/  IMAD.MOV.U32 R121, RZ, RZ, R22 ;  /* 0x000000ffff797224 */ /* 0x000fc400078e0016 */
[----:B------:R-:W-:Y:S01]  /*f150*/  IMAD.MOV.U32 R120, RZ, RZ, R15 ;  /* 0x000000ffff787224 */ /* 0x000fe200078e000f */
[----:B0-----:R-:W3:Y:S04]  /*f160*/  LDL R103, [R1+0x440] ;  /* 0x0004400001677983 */ /* 0x001ee80000100800 */
[----:B------:R-:W-:Y:S04]  /*f170*/  STL [R1+0x698], R148 ;  /* 0x0006989401007387 */ /* 0x000fe80000100800 */
[----:B------:R-:W-:Y:S01]  /*f180*/  STL [R1+0x694], R149 ;  /* 0x0006949501007387 */ /* 0x000fe20000100800 */
[----:B------:R-:W-:-:S03]  /*f190*/  IMAD.MOV.U32 R80, RZ, RZ, R25 ;  /* 0x000000ffff507224 */ /* 0x000fc600078e0019 */
[----:B------:R-:W4:Y:S01]  /*f1a0*/  LDL.LU R159, [R1+0x280] ;  /* 0x00028000019f7983 */ /* 0x000f220000300800 */
[----:B------:R-:W-:-:S03]  /*f1b0*/  IMAD.MOV.U32 R83, RZ, RZ, R24 ;  /* 0x000000ffff537224 */ /* 0x000fc600078e0018 */
[----:B------:R-:W4:Y:S01]  /*f1c0*/  LDL.LU R22, [R1+0x21c] ;  /* 0x00021c0001167983 */ /* 0x000f220000300800 */
[----:B------:R-:W-:-:S03]  /*f1d0*/  IMAD.MOV.U32 R24, RZ, RZ, R13 ;  /* 0x000000ffff187224 */ /* 0x000fc600078e000d */
[----:B------:R-:W4:Y:S01]  /*f1e0*/  LDL.LU R15, [R1+0x224] ;  /* 0x00022400010f7983 */ /* 0x000f220000300800 */
[----:B------:R-:W-:-:S03]  /*f1f0*/  IMAD.MOV.U32 R25, RZ, RZ, R14 ;  /* 0x000000ffff197224 */ /* 0x000fc600078e000e */
[----:B------:R-:W4:Y:S01]  /*f200*/  LDL.LU R6, [R1+0x220] ;  /* 0x0002200001067983 */ /* 0x000f220000300800 */
[----:B------:R-:W-:-:S03]  /*f210*/  ISETP.GT.AND P4, PT, R4, 0x1a, PT ;  /* 0x0000001a0400780c */ /* 0x000fc60003f84270 */
[----:B------:R-:W4:Y:S04]  /*f220*/  LDL.LU R5, [R1+0x228] ;  /* 0x0002280001057983 */ /* 0x000f280000300800 */
[----:B------:R0:W-:Y:S01]  /*f230*/  @P2 STL [R1+0x44c], R117 ;  /* 0x00044c7501002387 */ /* 0x0001e20000100800 */
[----:B------:R-:W-:Y:S01]  /*f240*/  IMAD.MOV.U32 R122, RZ, RZ, R7 ;  /* 0x000000ffff7a7224 */ /* 0x000fe200078e0007 */
[C---:B------:R-:W-:Y:S01]  /*f250*/  ISETP.GT.AND P3, PT, R4.reuse, 0x30, PT ;  /* 0x000000300400780c */ /* 0x040fe20003f64270 */
[----:B------:R-:W-:Y:S01]  /*f260*/  IMAD.MOV.U32 R82, RZ, RZ, R23 ;  /* 0x000000ffff527224 */ /* 0x000fe200078e0017 */
[----:B------:R-:W4:Y:S04]  /*f270*/  @P5 LDG.E.U16 R165, desc[UR24][R24.64] ;  /* 0x0000001818a55981 */ /* 0x000f28000c1e1500 */
[----:B0-----:R-:W4:Y:S04]  /*f280*/  LDL R117, [R1+0x43c] ;  /* 0x00043c0001757983 */ /* 0x001f280000100800 */
[----:B------:R-:W-:Y:S04]  /*f290*/  STL [R1+0x6a0], R146 ;  /* 0x0006a09201007387 */ /* 0x000fe80000100800 */
[----:B------:R-:W-:Y:S04]  /*f2a0*/  STL [R1+0x69c], R147 ;  /* 0x00069c9301007387 */ /* 0x000fe80000100800 */
[----:B------:R-:W-:Y:S04]  /*f2b0*/  STL.64 [R1], R24 ;  /* 0x0000001801007387 */ /* 0x000fe80000100a00 */
[----:B------:R-:W4:Y:S04]  /*f2c0*/  LDL R135, [R1+0x438] ;  /* 0x0004380001877983 */ /* 0x000f280000100800 */
[----:B------:R-:W-:Y:S04]  /*f2d0*/  STL [R1+0x6a8], R140 ;  /* 0x0006a88c01007387 */ /* 0x000fe80000100800 */
[----:B------:R-:W-:Y:S04]  /*f2e0*/  STL [R1+0x6a4], R141 ;  /* 0x0006a48d01007387 */ /* 0x000fe80000100800 */
[----:B------:R0:W-:Y:S04]  /*f2f0*/  @P5 STL [R1+0x398], R123 ;  /* 0x0003987b01005387 */ /* 0x0001e80000100800 */
[----:B---3--:R-:W3:Y:S01]  /*f300*/  @P4 LDG.E.U16 R103, desc[UR24][R120.64] ;  /* 0x0000001878674981 */ /* 0x008ee2000c1e1500 */
[----:B0-----:R-:W-:Y:S01]  /*f310*/  IMAD.MOV.U32 R123, RZ, RZ, R12 ;  /* 0x000000ffff7b7224 */ /* 0x001fe200078e000c */
[----:B------:R-:W-:-:S02]  /*f320*/  ISETP.GT.AND P2, PT, R4, 0x1b, PT ;  /* 0x0000001b0400780c */ /* 0x000fc40003f44270 */
[----:B------:R-:W3:Y:S04]  /*f330*/  @P3 LDG.E.U16 R162, desc[UR24][R148.64] ;  /* 0x0000001894a23981 */ /* 0x000ee8000c1e1500 */
[----:B--2---:R-:W2:Y:S04]  /*f340*/  @P4 LDG.E.U16 R116, desc[UR24][R122.64] ;  /* 0x000000187a744981 */ /* 0x004ea8000c1e1500 */
[----:B------:R-:W3:Y:S01]  /*f350*/  @P3 LDG.E.U16 R160, desc[UR24][R146.64] ;  /* 0x0000001892a03981 */ /* 0x000ee2000c1e1500 */
[----:B------:R-:W-:-:S03]  /*f360*/  ISETP.GT.AND P3, PT, R4, 0x1c, PT ;  /* 0x0000001c0400780c */ /* 0x000fc60003f64270 */
[----:B--2---:R0:W-:Y:S04]  /*f370*/  @P4 STL [R1+0x444], R116 ;  /* 0x0004447401004387 */ /* 0x0041e80000100800 */
[----:B------:R-:W2:Y:S04]  /*f380*/  LDL R119, [R1+0x430] ;  /* 0x0004300001777983 */ /* 0x000ea80000100800 */
[----:B0-----:R-:W2:Y:S04]  /*f390*/  LDL R116, [R1+0x434] ;  /* 0x0004340001747983 */ /* 0x001ea80000100800 */
[----:B------:R-:W-:Y:S04]  /*f3a0*/  STL [R1+0x6b0], R122 ;  /* 0x0006b07a01007387 */ /* 0x000fe80000100800 */
[----:B------:R-:W-:Y:S04]  /*f3b0*/  STL [R1+0x6ac], R123 ;  /* 0x0006ac7b01007387 */ /* 0x000fe80000100800 */
[----:B------:R-:W-:Y:S04]  /*f3c0*/  STL [R1+0x6b8], R144 ;  /* 0x0006b89001007387 */ /* 0x000fe80000100800 */
[----:B------:R-:W-:Y:S04]  /*f3d0*/  STL [R1+0x6b4], R145 ;  /* 0x0006b49101007387 */ /* 0x000fe80000100800 */
[----:B------:R-:W2:Y:S04]  /*f3e0*/  LDL.LU R14, [R1+0x23c] ;  /* 0x00023c00010e7983 */ /* 0x000ea80000300800 */
[----:B------:R-:W2:Y:S04]  /*f3f0*/  LDL.LU R13, [R1+0x248] ;  /* 0x00024800010d7983 */ /* 0x000ea80000300800 */
[----:B------:R-:W2:Y:S04]  /*f400*/  LDL.LU R12, [R1+0x240] ;  /* 0x00024000010c7983 */ /* 0x000ea80000300800 */
[----:B------:R-:W2:Y:S04]  /*f410*/  LDL.LU R7, [R1+0x24c] ;  /* 0x00024c0001077983 */ /* 0x000ea80000300800 */
[----:B------:R-:W2:Y:S01]  /*f420*/  LDL R134, [R1+0x42c] ;  /* 0x00042c0001867983 */ /* 0x000ea20000100800 */
[----:B----4-:R-:W-:-:S03]  /*f430*/  IMAD.MOV.U32 R102, RZ, RZ, R5 ;  /* 0x000000ffff667224 */ /* 0x010fc600078e0005 */
[----:B------:R-:W-:Y:S04]  /*f440*/  STL [R1+0x6c0], R120 ;  /* 0x0006c07801007387 */ /* 0x000fe80000100800 */
[----:B------:R-:W-:Y:S04]  /*f450*/  STL [R1+0x6bc], R121 ;  /* 0x0006bc7901007387 */ /* 0x000fe80000100800 */
[----:B---3--:R0:W-:Y:S01]  /*f460*/  @P4 STL [R1+0x440], R103 ;  /* 0x0004406701004387 */ /* 0x0081e20000100800 */
[----:B------:R-:W-:Y:S02]  /*f470*/  IMAD.MOV.U32 R100, RZ, RZ, R15 ;  /* 0x000000ffff647224 */ /* 0x000fe400078e000f */
[----:B------:R-:W-:Y:S01]  /*f480*/  IMAD.MOV.U32 R101, RZ, RZ, R22 ;  /* 0x000000ffff657224 */ /* 0x000fe200078e0016 */
[----:B------:R-:W3:Y:S04]  /*f490*/  LDL R118, [R1+0x428] ;  /* 0x0004280001767983 */ /* 0x000ee80000100800 */
[----:B------:R-:W4:Y:S01]  /*f4a0*/  @P2 LDG.E.U16 R135, desc[UR24][R100.64] ;  /* 0x0000001864872981 */ /* 0x000f22000c1e1500 */
[----:B0-----:R-:W-:-:S05]  /*f4b0*/  IMAD.MOV.U32 R103, RZ, RZ, R6 ;  /* 0x000000ffff677224 */ /* 0x001fca00078e0006 */
[----:B------:R-:W4:Y:S04]  /*f4c0*/  @P2 LDG.E.U16 R117, desc[UR24][R102.64] ;  /* 0x0000001866752981 */ /* 0x000f28000c1e1500 */
[----:B--2---:R-:W2:Y:S01]  /*f4d0*/  @P3 LDG.E.U16 R116, desc[UR24][R82.64] ;  /* 0x0000001852743981 */ /* 0x004ea2000c1e1500 */
[----:B------:R-:W-:Y:S01]  /*f4e0*/  IMAD.MOV.U32 R81, RZ, RZ, R26 ;  /* 0x000000ffff517224 */ /* 0x000fe200078e001a */
[----:B------:R-:W-:-:S04]  /*f4f0*/  ISETP.GT.AND P4, PT, R4, 0x1d, PT ;  /* 0x0000001d0400780c */ /* 0x000fc80003f84270 */
[----:B------:R-:W2:Y:S01]  /*f500*/  @P3 LDG.E.U16 R119, desc[UR24][R80.64] ;  /* 0x0000001850773981 */ /* 0x000ea2000c1e1500 */
[----:B------:R-:W-:Y:S02]  /*f510*/  IMAD.MOV.U32 R61, RZ, RZ, R14 ;  /* 0x000000ffff3d7224 */ /* 0x000fe400078e000e */
[----:B------:R-:W-:Y:S02]  /*f520*/  IMAD.MOV.U32 R60, RZ, RZ, R13 ;  /* 0x000000ffff3c7224 */ /* 0x000fe400078e000d */
[----:B------:R-:W-:Y:S02]  /*f530*/  IMAD.MOV.U32 R63, RZ, RZ, R12 ;  /* 0x000000ffff3f7224 */ /* 0x000fe400078e000c */
[----:B------:R-:W-:-:S05]  /*f540*/  IMAD.MOV.U32 R62, RZ, RZ, R7 ;  /* 0x000000ffff3e7224 */ /* 0x000fca00078e0007 */
[----:B------:R-:W2:Y:S04]  /*f550*/  @P4 LDG.E.U16 R134, desc[UR24][R62.64] ;  /* 0x000000183e864981 */ /* 0x000ea8000c1e1500 */
[----:B---3--:R-:W3:Y:S04]  /*f560*/  @P4 LDG.E.U16 R118, desc[UR24][R60.64] ;  /* 0x000000183c764981 */ /* 0x008ee8000c1e1500 */
[----:B----4-:R0:W-:Y:S04]  /*f570*/  @P2 STL [R1+0x43c], R117 ;  /* 0x00043c7501002387 */ /* 0x0101e80000100800 */
[----:B0-----:R-:W4:Y:S04]  /*f580*/  LDL R117, [R1+0x424] ;  /* 0x0004240001757983 */ /* 0x001f280000100800 */
[----:B------:R-:W-:Y:S04]  /*f590*/  STL [R1+0x6c8], R102 ;  /* 0x0006c86601007387 */ /* 0x000fe80000100800 */
[----:B------:R-:W-:Y:S04]  /*f5a0*/  STL [R1+0x6c4], R103 ;  /* 0x0006c46701007387 */ /* 0x000fe80000100800 */
[----:B------:R-:W-:Y:S04]  /*f5b0*/  STL [R1+0x6d4], R142 ;  /* 0x0006d48e01007387 */ /* 0x000fe80000100800 */
[----:B------:R-:W-:Y:S04]  /*f5c0*/  STL [R1+0x6cc], R143 ;  /* 0x0006cc8f01007387 */ /* 0x000fe80000100800 */
[----:B------:R-:W-:Y:S04]  /*f5d0*/  STL [R1+0x6dc], R100 ;  /* 0x0006dc6401007387 */ /* 0x000fe80000100800 */
[----:B------:R-:W-:Y:S04]  /*f5e0*/  STL [R1+0x6d8], R101 ;  /* 0x0006d86501007387 */ /* 0x000fe80000100800 */
[----:B------:R-:W-:Y:S04]  /*f5f0*/  @P2 STL [R1+0x438], R135 ;  /* 0x0004388701002387 */ /* 0x000fe80000100800 */
[----:B--2---:R0:W-:Y:S04]  /*f600*/  @P3 STL [R1+0x434], R116 ;  /* 0x0004347401003387 */ /* 0x0041e80000100800 */
[----:B0-----:R-:W2:Y:S04]  /*f610*/  LDL R116, [R1+0x420] ;  /* 0x0004200001747983 */ /* 0x001ea80000100800 */
[----:B------:R-:W-:Y:S04]  /*f620*/  STL [R1+0x6e4], R82 ;  /* 0x0006e45201007387 */ /* 0x000fe80000100800 */
[----:B------:R-:W-:Y:S04]  /*f630*/  STL [R1+0x6e0], R83 ;  /* 0x0006e05301007387 */ /* 0x000fe80000100800 */
[----:B------:R-:W2:Y:S04]  /*f640*/  LDL.LU R6, [R1+0x244] ;  /* 0x0002440001067983 */ /* 0x000ea80000300800 */
[----:B------:R-:W2:Y:S04]  /*f650*/  LDL.LU R5, [R1+0x4d8] ;  /* 0x0004d80001057983 */ /* 0x000ea80000300800 */
[----:B------:R0:W-:Y:S04]  /*f660*/  STL [R1+0x6ec], R80 ;  /* 0x0006ec5001007387 */ /* 0x0001e80000100800 */
[----:B------:R-:W-:Y:S04]  /*f670*/  STL [R1+0x6e8], R81 ;  /* 0x0006e85101007387 */ /* 0x000fe80000100800 */
[----:B------:R-:W-:Y:S04]  /*f680*/  @P3 STL [R1+0x430], R119 ;  /* 0x0004307701003387 */ /* 0x000fe80000100800 */
[----:B0-----:R-:W2:Y:S01]  /*f690*/  LDL.LU R80, [R1+0x3e8] ;  /* 0x0003e80001507983 */ /* 0x001ea20000300800 */
[----:B------:R-:W-:-:S03]  /*f6a0*/  ISETP.GT.AND P5, PT, R4, 0x1e, PT ;  /* 0x0000001e0400780c */ /* 0x000fc60003fa4270 */
[----:B------:R0:W-:Y:S04]  /*f6b0*/  STL [R1+0x6f4], R62 ;  /* 0x0006f43e01007387 */ /* 0x0001e80000100800 */
[----:B0-----:R-:W2:Y:S04]  /*f6c0*/  LDL.LU R62, [R1+0x418] ;  /* 0x00041800013e7983 */ /* 0x001ea80000300800 */
[----:B------:R0:W-:Y:S04]  /*f6d0*/  STL [R1+0x6f0], R63 ;  /* 0x0006f03f01007387 */ /* 0x0001e80000100800 */
[----:B0-----:R-:W2:Y:S04]  /*f6e0*/  LDL.LU R63, [R1+0x3ec] ;  /* 0x0003ec00013f7983 */ /* 0x001ea80000300800 */
[----:B------:R-:W-:Y:S04]  /*f6f0*/  STL [R1+0x6fc], R60 ;  /* 0x0006fc3c01007387 */ /* 0x000fe80000100800 */
[----:B------:R0:W-:Y:S04]  /*f700*/  STL [R1+0x6f8], R61 ;  /* 0x0006f83d01007387 */ /* 0x0001e80000100800 */
[----:B----4-:R-:W4:Y:S04]  /*f710*/  @P5 LDG.E.U16 R117, desc[UR24][R42.64] ;  /* 0x000000182a755981 */ /* 0x010f28000c1e1500 */
[----:B0-----:R-:W4:Y:S04]  /*f720*/  LDL.LU R61, [R1+0x41c] ;  /* 0x00041c00013d7983 */ /* 0x001f280000300800 */
[----:B---3--:R-:W-:Y:S04]  /*f730*/  @P4 STL [R1+0x428], R118 ;  /* 0x0004287601004387 */ /* 0x008fe80000100800 */
[----:B------:R-:W-:Y:S04]  /*f740*/  @P4 STL [R1+0x42c], R134 ;  /* 0x00042c8601004387 */ /* 0x000fe80000100800 */
[----:B------:R-:W3:Y:S04]  /*f750*/  LDL.LU R14, [R1+0x4e4] ;  /* 0x0004e400010e7983 */ /* 0x000ee80000300800 */
[----:B------:R-:W3:Y:S04]  /*f760*/  LDL.LU R13, [R1+0x4f8] ;  /* 0x0004f800010d7983 */ /* 0x000ee80000300800 */
[----:B------:R-:W3:Y:S04]  /*f770*/  LDL.LU R12, [R1+0x4e8] ;  /* 0x0004e800010c7983 */ /* 0x000ee80000300800 */
[----:B------:R-:W3:Y:S04]  /*f780*/  LDL.LU R7, [R1+0x4fc] ;  /* 0x0004fc0001077983 */ /* 0x000ee80000300800 */
[----:B------:R-:W3:Y:S04]  /*f790*/  LDL.LU R60, [R1+0x410] ;  /* 0x00041000013c7983 */ /* 0x000ee80000300800 */
[----:B------:R0:W-:Y:S04]  /*f7a0*/  STL [R1+0x704], R42 ;  /* 0x0007042a01007387 */ /* 0x0001e80000100800 */
[----:B0-----:R-:W3:Y:S04]  /*f7b0*/  LDL.LU R42, [R1+0x414] ;  /* 0x00041400012a7983 */ /* 0x001ee80000300800 */
[----:B------:R0:W-:Y:S04]  /*f7c0*/  STL [R1+0x700], R43 ;  /* 0x0007002b01007387 */ /* 0x0001e80000100800 */
[----:B0-----:R-:W3:Y:S04]  /*f7d0*/  LDL.LU R43, [R1+0x39c] ;  /* 0x00039c00012b7983 */ /* 0x001ee80000300800 */
[----:B--2---:R-:W2:Y:S01]  /*f7e0*/  @P5 LDG.E.U16 R116, desc[UR24][R40.64] ;  /* 0x0000001828745981 */ /* 0x004ea2000c1e1500 */
[----:B------:R-:W-:-:S02]  /*f7f0*/  ISETP.GT.AND P2, PT, R4, 0x1f, PT ;  /* 0x0000001f0400780c */ /* 0x000fc40003f44270 */
[----:B------:R-:W-:-:S04]  /*f800*/  LOP3.LUT R19, R19, R18, RZ, 0x3c, !PT ;  /* 0x0000001213137212 */ /* 0x000fc800078e3cff */
[----:B------:R-:W-:Y:S01]  /*f810*/  LOP3.LUT R18, R19, R18, RZ, 0x3c, !PT ;  /* 0x0000001213127212 */ /* 0x000fe200078e3cff */
[----:B------:R-:W-:-:S03]  /*f820*/  IMAD.MOV.U32 R23, RZ, RZ, R6 ;  /* 0x000000ffff177224 */ /* 0x000fc600078e0006 */
[----:B------:R-:W-:Y:S01]  /*f830*/  LOP3.LUT R19, R19, R18, RZ, 0x3c, !PT ;  /* 0x0000001213137212 */ /* 0x000fe200078e3cff */
[----:B------:R-:W-:Y:S01]  /*f840*/  IMAD.MOV.U32 R22, RZ, RZ, R5 ;  /* 0x000000ffff167224 */ /* 0x000fe200078e0005 */
[C---:B------:R-:W-:Y:S02]  /*f850*/  ISETP.GT.AND P4, PT, R4.reuse, 0x22, PT ;  /* 0x000000220400780c */ /* 0x040fe40003f84270 */
[----:B------:R-:W-:Y:S01]  /*f860*/  ISETP.GT.AND P3, PT, R4, 0x21, PT ;  /* 0x000000210400780c */ /* 0x000fe20003f64270 */
[----:B------:R-:W-:Y:S04]  /*f870*/  STL [R1+0x70c], R40 ;  /* 0x00070c2801007387 */ /* 0x000fe80000100800 */
[----:B------:R-:W-:Y:S08]  /*f880*/  STL [R1+0x708], R41 ;  /* 0x0007082901007387 */ /* 0x000ff00000100800 */
[----:B------:R-:W2:Y:S04]  /*f890*/  @P3 LDG.E.U16 R3, desc[UR24][R136.64] ;  /* 0x0000001888033981 */ /* 0x000ea8000c1e1500 */
[----:B------:R-:W2:Y:S04]  /*f8a0*/  @P2 LDG.E.U16 R62, desc[UR24][R18.64] ;  /* 0x00000018123e2981 */ /* 0x000ea8000c1e1500 */
[----:B----4-:R-:W4:Y:S01]  /*f8b0*/  @P2 LDG.E.U16 R61, desc[UR24][R22.64] ;  /* 0x00000018163d2981 */ /* 0x010f22000c1e1500 */
[----:B---3--:R-:W-:-:S02]  /*f8c0*/  IMAD.MOV.U32 R119, RZ, RZ, R12 ;  /* 0x000000ffff777224 */ /* 0x008fc400078e000c */
[----:B------:R-:W-:-:S05]  /*f8d0*/  IMAD.MOV.U32 R118, RZ, RZ, R7 ;  /* 0x000000ffff767224 */ /* 0x000fca00078e0007 */
[----:B------:R-:W3:Y:S04]  /*f8e0*/  @P4 LDG.E.U16 R42, desc[UR24][R118.64] ;  /* 0x00000018762a4981 */ /* 0x000ee8000c1e1500 */
[----:B------:R-:W3:Y:S04]  /*f8f0*/  @P3 LDG.E.U16 R43, desc[UR24][R138.64] ;  /* 0x000000188a2b3981 */ /* 0x000ee8000c1e1500 */
[----:B--2---:R0:W-:Y:S04]  /*f900*/  @P5 STL [R1+0x420], R116 ;  /* 0x0004207401005387 */ /* 0x0041e80000100800 */
[----:B------:R1:W-:Y:S04]  /*f910*/  @P5 STL [R1+0x424], R117 ;  /* 0x0004247501005387 */ /* 0x0003e80000100800 */
[----:B------:R-:W2:Y:S01]  /*f920*/  LDL R134, [R1+0x40c] ;  /* 0x00040c0001867983 */ /* 0x000ea20000100800 */
[----:B0-----:R-:W-:-:S03]  /*f930*/  IMAD.MOV.U32 R116, RZ, RZ, R13 ;  /* 0x000000ffff747224 */ /* 0x001fc600078e000d */
[----:B------:R-:W2:Y:S01]  /*f940*/  LDL.LU R6, [R1+0x4ec] ;  /* 0x0004ec0001067983 */ /* 0x000ea20000300800 */
[----:B-1----:R-:W-:-:S03]  /*f950*/  IMAD.MOV.U32 R117, RZ, RZ, R14 ;  /* 0x000000ffff757224 */ /* 0x002fc600078e000e */
[----:B------:R-:W2:Y:S04]  /*f960*/  LDL.LU R5, [R1+0x50c] ;  /* 0x00050c0001057983 */ /* 0x000ea80000300800 */
[----:B------:R-:W2:Y:S04]  /*f970*/  @P4 LDG.E.U16 R60, desc[UR24][R116.64] ;  /* 0x00000018743c4981 */ /* 0x000ea8000c1e1500 */
[----:B----4-:R-:W-:Y:S04]  /*f980*/  STL [R1+0x718], R61 ;  /* 0x0007183d01007387 */ /* 0x010fe80000100800 */
[----:B------:R-:W-:Y:S04]  /*f990*/  STL [R1+0x714], R22 ;  /* 0x0007141601007387 */ /* 0x000fe80000100800 */
[----:B------:R-:W-:Y:S04]  /*f9a0*/  STL [R1+0x710], R23 ;  /* 0x0007101701007387 */ /* 0x000fe80000100800 */
[----:B------:R-:W-:Y:S04]  /*f9b0*/  STL [R1+0x724], R62 ;  /* 0x0007243e01007387 */ /* 0x000fe80000100800 */
[----:B------:R-:W-:Y:S04]  /*f9c0*/  STL [R1+0x720], R18 ;  /* 0x0007201201007387 */ /* 0x000fe80000100800 */
[----:B------:R-:W-:Y:S04]  /*f9d0*/  STL [R1+0x71c], R19 ;  /* 0x00071c1301007387 */ /* 0x000fe80000100800 */
[----:B------:R0:W-:Y:S04]  /*f9e0*/  STL [R1+0x72c], R138 ;  /* 0x00072c8a01007387 */ /* 0x0001e80000100800 */
[----:B0-----:R-:W4:Y:S04]  /*f9f0*/  LDL.LU R138, [R1+0x3f0] ;  /* 0x0003f000018a7983 */ /* 0x001f280000300800 */
[----:B------:R-:W-:Y:S04]  /*fa00*/  STL [R1+0x728], R139 ;  /* 0x0007288b01007387 */ /* 0x000fe80000100800 */
[----:B------:R-:W-:Y:S04]  /*fa10*/  STL [R1+0x734], R136 ;  /* 0x0007348801007387 */ /* 0x000fe80000100800 */
[----:B------:R0:W-:Y:S04]  /*fa20*/  STL [R1+0x730], R137 ;  /* 0x0007308901007387 */ /* 0x0001e80000100800 */
[----:B0-----:R-:W4:Y:S04]  /*fa30*/  LDL.LU R137, [R1+0x3f4] ;  /* 0x0003f40001897983 */ /* 0x001f280000300800 */
[----:B---3--:R-:W-:Y:S04]  /*fa40*/  STL [R1+0x7bc], R42 ;  /* 0x0007bc2a01007387 */ /* 0x008fe80000100800 */
[----:B------:R-:W-:Y:S04]  /*fa50*/  STL [R1+0x7e0], R43 ;  /* 0x0007e02b01007387 */ /* 0x000fe80000100800 */
[----:B------:R-:W-:Y:S04]  /*fa60*/  STL [R1+0x73c], R118 ;  /* 0x00073c7601007387 */ /* 0x000fe80000100800 */
[----:B------:R0:W-:Y:S04]  /*fa70*/  STL [R1+0x738], R119 ;  /* 0x0007387701007387 */ /* 0x0001e80000100800 */
[----:B0-----:R-:W3:Y:S04]  /*fa80*/  LDL.LU R119, [R1+0x400] ;  /* 0x0004000001777983 */ /* 0x001ee80000300800 */
[----:B--2---:R-:W-:Y:S04]  /*fa90*/  STL [R1+0x7c0], R60 ;  /* 0x0007c03c01007387 */ /* 0x004fe80000100800 */
[----:B------:R-:W-:Y:S04]  /*faa0*/  STL [R1+0x744], R116 ;  /* 0x0007447401007387 */ /* 0x000fe80000100800 */
[----:B------:R0:W-:Y:S04]  /*fab0*/  STL [R1+0x740], R117 ;  /* 0x0007407501007387 */ /* 0x0001e80000100800 */
[----:B0-----:R-:W2:Y:S01]  /*fac0*/  LDL.LU R117, [R1+0x404] ;  /* 0x0004040001757983 */ /* 0x001ea20000300800 */
[----:B------:R-:W-:-:S02]  /*fad0*/  LOP3.LUT R97, R97, R96, RZ, 0x3c, !PT ;  /* 0x0000006061617212 */ /* 0x000fc400078e3cff */
[C---:B------:R-:W-:Y:S02]  /*fae0*/  ISETP.GT.AND P5, PT, R4.reuse, 0x23, PT ;  /* 0x000000230400780c */ /* 0x040fe40003fa4270 */
[C---:B------:R-:W-:Y:S02]  /*faf0*/  LOP3.LUT R96, R97.reuse, R96, RZ, 0x3c, !PT ;  /* 0x0000006061607212 */ /* 0x040fe400078e3cff */
[----:B------:R-:W-:Y:S02]  /*fb00*/  PRMT R0, RZ, 0x7610, R0 ;  /* 0x00007610ff007816 */ /* 0x000fe40000000000 */
[----:B------:R-:W-:Y:S02]  /*fb10*/  LOP3.LUT R97, R97, R96, RZ, 0x3c, !PT ;  /* 0x0000006061617212 */ /* 0x000fe400078e3cff */
[----:B------:R-:W-:-:S05]  /*fb20*/  ISETP.GT.AND P2, PT, R4, 0x24, PT ;  /* 0x000000240400780c */ /* 0x000fca0003f44270 */
[----:B------:R-:W4:Y:S01]  /*fb30*/  @P5 LDG.E.U16 R0, desc[UR24][R96.64] ;  /* 0x0000001860005981 */ /* 0x000f22000c1e1500 */
[-C--:B------:R-:W-:Y:S01]  /*fb40*/  LOP3.LUT R59, R59, R58.reuse, RZ, 0x3c, !PT ;  /* 0x0000003a3b3b7212 */ /* 0x080fe200078e3cff */
[----:B------:R-:W-:Y:S01]  /*fb50*/  IMAD.MOV.U32 R78, RZ, RZ, R5 ;  /* 0x000000ffff4e7224 */ /* 0x000fe200078e0005 */
[----:B------:R-:W-:Y:S01]  /*fb60*/  ISETP.GT.AND P3, PT, R4, 0x25, PT ;  /* 0x000000250400780c */ /* 0x000fe20003f64270 */
[----:B------:R-:W-:Y:S01]  /*fb70*/  IMAD.MOV.U32 R79, RZ, RZ, R6 ;  /* 0x000000ffff4f7224 */ /* 0x000fe200078e0006 */
[----:B------:R-:W4:Y:S01]  /*fb80*/  @P5 LDG.E.U16 R134, desc[UR24][R98.64] ;  /* 0x0000001862865981 */ /* 0x000f22000c1e1500 */
[----:B------:R-:W-:-:S04]  /*fb90*/  LOP3.LUT R58, R59, R58, RZ, 0x3c, !PT ;  /* 0x0000003a3b3a7212 */ /* 0x000fc800078e3cff */
[----:B------:R-:W-:-:S06]  /*fba0*/  LOP3.LUT R59, R59, R58, RZ, 0x3c, !PT ;  /* 0x0000003a3b3b7212 */ /* 0x000fcc00078e3cff */
[----:B------:R-:W4:Y:S04]  /*fbb0*/  @P3 LDG.E.U16 R2, desc[UR24][R58.64] ;  /* 0x000000183a023981 */ /* 0x000f28000c1e1500 */
[----:B---3--:R-:W3:Y:S04]  /*fbc0*/  @P2 LDG.E.U16 R119, desc[UR24][R76.64] ;  /* 0x000000184c772981 */ /* 0x008ee8000c1e1500 */
[----:B--2---:R-:W2:Y:S04]  /*fbd0*/  @P2 LDG.E.U16 R117, desc[UR24][R78.64] ;  /* 0x000000184e752981 */ /* 0x004ea8000c1e1500 */
[----:B------:R-:W-:Y:S04]  /*fbe0*/  STL [R1+0x74c], R98 ;  /* 0x00074c6201007387 */ /* 0x000fe80000100800 */
[----:B------:R-:W-:Y:S04]  /*fbf0*/  STL [R1+0x748], R99 ;  /* 0x0007486301007387 */ /* 0x000fe80000100800 */
[----:B----4-:R0:W-:Y:S04]  /*fc00*/  STL [R1+0x408], R0 ;  /* 0x0004080001007387 */ /* 0x0101e80000100800 */
[----:B0-----:R-:W4:Y:S04]  /*fc10*/  LDL.LU R0, [R1+0x834] ;  /* 0x0008340001007983 */ /* 0x001f280000300800 */
[----:B------:R-:W4:Y:S04]  /*fc20*/  LDL.LU R14, [R1+0x510] ;  /* 0x00051000010e7983 */ /* 0x000f280000300800 */
[----:B------:R-:W4:Y:S04]  /*fc30*/  LDL.LU R13, [R1+0x524] ;  /* 0x00052400010d7983 */ /* 0x000f280000300800 */
[----:B------:R-:W4:Y:S04]  /*fc40*/  LDL.LU R12, [R1+0x514] ;  /* 0x00051400010c7983 */ /* 0x000f280000300800 */
[----:B------:R-:W4:Y:S04]  /*fc50*/  LDL.LU R7, [R1+0x528] ;  /* 0x0005280001077983 */ /* 0x000f280000300800 */
[----:B------:R-:W-:Y:S04]  /*fc60*/  STL [R1+0x754], R96 ;  /* 0x0007546001007387 */ /* 0x000fe80000100800 */
[----:B------:R-:W-:Y:S04]  /*fc70*/  STL [R1+0x750], R97 ;  /* 0x0007506101007387 */ /* 0x000fe80000100800 */
[----:B------:R-:W-:Y:S04]  /*fc80*/  @P5 STL [R1+0x40c], R134 ;  /* 0x00040c8601005387 */ /* 0x000fe80000100800 */
[----:B------:R-:W4:Y:S04]  /*fc90*/  LDL.LU R139, [R1+0x3bc] ;  /* 0x0003bc00018b7983 */ /* 0x000f280000300800 */
[----:B------:R-:W4:Y:S04]  /*fca0*/  LDL.LU R62, [R1+0x3b8] ;  /* 0x0003b800013e7983 */ /* 0x000f280000300800 */
[----:B--2---:R-:W-:Y:S04]  /*fcb0*/  STL [R1+0x77c], R117 ;  /* 0x00077c7501007387 */ /* 0x004fe80000100800 */
[----:B------:R-:W-:Y:S04]  /*fcc0*/  STL [R1+0x75c], R78 ;  /* 0x00075c4e01007387 */ /* 0x000fe80000100800 */
[----:B------:R-:W-:Y:S04]  /*fcd0*/  STL [R1+0x758], R79 ;  /* 0x0007584f01007387 */ /* 0x000fe80000100800 */
[----:B---3--:R-:W-:Y:S04]  /*fce0*/  STL [R1+0x780], R119 ;  /* 0x0007807701007387 */ /* 0x008fe80000100800 */
[----:B------:R0:W-:Y:S04]  /*fcf0*/  STL [R1+0x764], R76 ;  /* 0x0007644c01007387 */ /* 0x0001e80000100800 */
[----:B0-----:R-:W2:Y:S04]  /*fd00*/  LDL.LU R76, [R1+0x3c0] ;  /* 0x0003c000014c7983 */ /* 0x001ea80000300800 */
[----:B------:R-:W-:Y:S04]  /*fd10*/  STL [R1+0x760], R77 ;  /* 0x0007604d01007387 */ /* 0x000fe80000100800 */
[----:B------:R0:W-:Y:S04]  /*fd20*/  STL [R1+0x3fc], R2 ;  /* 0x0003fc0201007387 */ /* 0x0001e80000100800 */
[----:B0-----:R-:W3:Y:S04]  /*fd30*/  LDL.LU R2, [R1+0x830] ;  /* 0x0008300001027983 */ /* 0x001ee80000300800 */
[----:B------:R-:W2:Y:S04]  /*fd40*/  LDL.LU R6, [R1+0x518] ;  /* 0x0005180001067983 */ /* 0x000ea80000300800 */
[----:B------:R-:W2:Y:S04]  /*fd50*/  LDL.LU R5, [R1+0x530] ;  /* 0x0005300001057983 */ /* 0x000ea80000300800 */
[----:B------:R-:W2:Y:S04]  /*fd60*/  LDL.LU R97, [R1+0x3d0] ;  /* 0x0003d00001617983 */ /* 0x000ea80000300800 */
[----:B------:R-:W2:Y:S04]  /*fd70*/  LDL.LU R118, [R1+0x3cc] ;  /* 0x0003cc0001767983 */ /* 0x000ea80000300800 */
[----:B------:R-:W2:Y:S04]  /*fd80*/  LDL.LU R136, [R1+0x3c8] ;  /* 0x0003c80001887983 */ /* 0x000ea80000300800 */
[----:B------:R0:W-:Y:S04]  /*fd90*/  STL [R1+0x76c], R58 ;  /* 0x00076c3a01007387 */ /* 0x0001e80000100800 */
[----:B0-----:R-:W2:Y:S01]  /*fda0*/  LDL.LU R58, [R1+0x3f8] ;  /* 0x0003f800013a7983 */ /* 0x001ea20000300800 */
[----:B------:R-:W-:-:S04]  /*fdb0*/  LOP3.LUT R57, R57, R56, RZ, 0x3c, !PT ;  /* 0x0000003839397212 */ /* 0x000fc800078e3cff */
[C---:B------:R-:W-:Y:S02]  /*fdc0*/  LOP3.LUT R56, R57.reuse, R56, RZ, 0x3c, !PT ;  /* 0x0000003839387212 */ /* 0x040fe400078e3cff */
[C---:B------:R-:W-:Y:S02]  /*fdd0*/  ISETP.GT.AND P4, PT, R4.reuse, 0x26, PT ;  /* 0x000000260400780c */ /* 0x040fe40003f84270 */
[----:B------:R-:W-:Y:S01]  /*fde0*/  LOP3.LUT R57, R57, R56, RZ, 0x3c, !PT ;  /* 0x0000003839397212 */ /* 0x000fe200078e3cff */
[----:B----4-:R-:W-:Y:S01]  /*fdf0*/  IMAD.MOV.U32 R38, RZ, RZ, R7 ;  /* 0x000000ffff267224 */ /* 0x010fe200078e0007 */
[-C--:B------:R-:W-:Y:S01]  /*fe00*/  LOP3.LUT R21, R21, R20.reuse, RZ, 0x3c, !PT ;  /* 0x0000001415157212 */ /* 0x080fe200078e3cff */
[----:B------:R-:W-:Y:S01]  /*fe10*/  IMAD.MOV.U32 R39, RZ, RZ, R12 ;  /* 0x000000ffff277224 */ /* 0x000fe200078e000c */
[----:B------:R-:W-:Y:S01]  /*fe20*/  ISETP.GT.AND P5, PT, R4, 0x27, PT ;  /* 0x000000270400780c */ /* 0x000fe20003fa4270 */
[----:B------:R-:W-:Y:S01]  /*fe30*/  IMAD.MOV.U32 R36, RZ, RZ, R13 ;  /* 0x000000ffff247224 */ /* 0x000fe200078e000d */
[----:B------:R-:W-:Y:S01]  /*fe40*/  LOP3.LUT R20, R21, R20, RZ, 0x3c, !PT ;  /* 0x0000001415147212 */ /* 0x000fe200078e3cff */
[----:B------:R-:W-:-:S04]  /*fe50*/  IMAD.MOV.U32 R37, RZ, RZ, R14 ;  /* 0x000000ffff257224 */ /* 0x000fc800078e000e */
[----:B------:R-:W4:Y:S01]  /*fe60*/  @P4 LDG.E.U16 R137, desc[UR24][R38.64] ;  /* 0x0000001826894981 */ /* 0x000f22000c1e1500 */
[----:B------:R-:W-:-:S03]  /*fe70*/  LOP3.LUT R21, R21, R20, RZ, 0x3c, !PT ;  /* 0x0000001415157212 */ /* 0x000fc600078e3cff */
[----:B------:R-:W3:Y:S04]  /*fe80*/  @P4 LDG.E.U16 R138, desc[UR24][R36.64] ;  /* 0x00000018248a4981 */ /* 0x000ee8000c1e1500 */
[----:B------:R-:W3:Y:S04]  /*fe90*/  @P5 LDG.E.U16 R63, desc[UR24][R20.64] ;  /* 0x00000018143f5981 */ /* 0x000ee8000c1e1500 */
[----:B------:R-:W3:Y:S04]  /*fea0*/  @P5 LDG.E.U16 R80, desc[UR24][R16.64] ;  /* 0x0000001810505981 */ /* 0x000ee8000c1e1500 */
[----:B--2---:R-:W2:Y:S04]  /*feb0*/  @P3 LDG.E.U16 R58, desc[UR24][R56.64] ;  /* 0x00000018383a3981 */ /* 0x004ea8000c1e1500 */
[----:B------:R0:W-:Y:S04]  /*fec0*/  STL [R1+0x768], R59 ;  /* 0x0007683b01007387 */ /* 0x0001e80000100800 */
[----:B0-----:R-:W3:Y:S01]  /*fed0*/  LDL.LU R59, [R1+0x3c4] ;  /* 0x0003c400013b7983 */ /* 0x001ee20000300800 */
[----:B------:R-:W-:-:S02]  /*fee0*/  IMAD.MOV.U32 R135, RZ, RZ, R6 ;  /* 0x000000ffff877224 */ /* 0x000fc400078e0006 */
[----:B------:R-:W-:Y:S01]  /*fef0*/  IMAD.MOV.U32 R134, RZ, RZ, R5 ;  /* 0x000000ffff867224 */ /* 0x000fe200078e0005 */
[----:B--2---:R-:W-:Y:S04]  /*ff00*/  STL [R1+0x778], R58 ;  /* 0x0007783a01007387 */ /* 0x004fe80000100800 */
[----:B------:R-:W-:Y:S04]  /*ff10*/  STL [R1+0x774], R56 ;  /* 0x0007743801007387 */ /* 0x000fe80000100800 */
[----:B------:R-:W-:Y:S04]  /*ff20*/  STL [R1+0x770], R57 ;  /* 0x0007703901007387 */ /* 0x000fe80000100800 */
[----:B------:R-:W2:Y:S04]  /*ff30*/  LDL.LU R26, [R1+0x53c] ;  /* 0x00053c00011a7983 */ /* 0x000ea80000300800 */
[----:B------:R-:W2:Y:S04]  /*ff40*/  LDL.LU R25, [R1+0x548] ;  /* 0x0005480001197983 */ /* 0x000ea80000300800 */
[----:B------:R-:W2:Y:S04]  /*ff50*/  LDL.LU R24, [R1+0x540] ;  /* 0x0005400001187983 */ /* 0x000ea80000300800 */
[----:B------:R-:W2:Y:S04]  /*ff60*/  LDL.LU R15, [R1+0x54c] ;  /* 0x00054c00010f7983 */ /* 0x000ea80000300800 */
[----:B------:R-:W2:Y:S04]  /*ff70*/  LDL.LU R81, [R1+0x3b4] ;  /* 0x0003b40001517983 */ /* 0x000ea80000300800 */
[----:B------:R-:W2:Y:S04]  /*ff80*/  LDL.LU R82, [R1+0x3b0] ;  /* 0x0003b00001527983 */ /* 0x000ea80000300800 */
[----:B----4-:R0:W-:Y:S04]  /*ff90*/  STL [R1+0x78c], R137 ;  /* 0x00078c8901007387 */ /* 0x0101e80000100800 */
[----:B0-----:R-:W4:Y:S04]  /*ffa0*/  LDL.LU R137, [R1+0x3d4] ;  /* 0x0003d40001897983 */ /* 0x001f280000300800 */
[----:B------:R-:W-:Y:S04]  /*ffb0*/  STL [R1+0x788], R38 ;  /* 0x0007882601007387 */ /* 0x000fe80000100800 */
[----:B------:R0:W-:Y:S04]  /*ffc0*/  STL [R1+0x784], R39 ;  /* 0x0007842701007387 */ /* 0x0001e80000100800 */
[----:B0-----:R-:W4:Y:S04]  /*ffd0*/  LDL.LU R39, [R1+0x3e0] ;  /* 0x0003e00001277983 */ /* 0x001f280000300800 */
[----:B---3--:R-:W-:Y:S04]  /*ffe0*/  STL [R1+0x798], R138 ;  /* 0x0007988a01007387 */ /* 0x008fe80000100800 */
[----:B------:R-:W-:Y:S04]  /*fff0*/  STL [R1+0x794], R36 ;  /* 0x0007942401007387 */ /* 0x000fe80000100800 */
[----:B------:R-:W-:Y:S04]  /*10000*/  STL [R1+0x790], R37 ;  /* 0x0007902501007387 */ /* 0x000fe80000100800 */
[----:B------:R-:W-:Y:S04]  /*10010*/  STL [R1+0x7a4], R63 ;  /* 0x0007a43f01007387 */ /* 0x000fe80000100800 */
[----:B------:R-:W-:Y:S04]  /*10020*/  STL [R1+0x7a0], R20 ;  /* 0x0007a01401007387 */ /* 0x000fe80000100800 */
[----:B------:R0:W-:Y:S04]  /*10030*/  STL [R1+0x79c], R21 ;  /* 0x00079c1501007387 */ /* 0x0001e80000100800 */
[----:B0-----:R-:W3:Y:S04]  /*10040*/  LDL.LU R21, [R1+0x3e4] ;  /* 0x0003e40001157983 */ /* 0x001ee80000300800 */
[----:B------:R0:W-:Y:S04]  /*10050*/  STL [R1+0x7b0], R80 ;  /* 0x0007b05001007387 */ /* 0x0001e80000100800 */
[----:B------:R-:W-:Y:S04]  /*10060*/  STL [R1+0x7ac], R16 ;  /* 0x0007ac1001007387 */ /* 0x000fe80000100800 */
[----:B------:R-:W-:Y:S04]  /*10070*/  STL [R1+0x7a8], R17 ;  /* 0x0007a81101007387 */ /* 0x000fe80000100800 */
[----:B------:R-:W3:Y:S04]  /*10080*/  LDL.LU R14, [R1+0x544] ;  /* 0x00054400010e7983 */ /* 0x000ee80000300800 */
[----:B------:R-:W3:Y:S04]  /*10090*/  LDL.LU R13, [R1+0x55c] ;  /* 0x00055c00010d7983 */ /* 0x000ee80000300800 */
[----:B------:R-:W3:Y:S04]  /*100a0*/  LDL.LU R12, [R1+0x568] ;  /* 0x00056800010c7983 */ /* 0x000ee80000300800 */
[----:B------:R-:W3:Y:S04]  /*100b0*/  LDL.LU R7, [R1+0x5d0] ;  /* 0x0005d00001077983 */ /* 0x000ee80000300800 */
[----:B------:R-:W3:Y:S04]  /*100c0*/  LDL.LU R6, [R1+0x56c] ;  /* 0x00056c0001067983 */ /* 0x000ee80000300800 */
[----:B------:R-:W3:Y:S01]  /*100d0*/  LDL.LU R5, [R1+0x5d4] ;  /* 0x0005d40001057983 */ /* 0x000ee20000300800 */
[----:B------:R-:W-:-:S03]  /*100e0*/  ISETP.GT.AND P2, PT, R4, 0x29, PT ;  /* 0x000000290400780c */ /* 0x000fc60003f44270 */
[----:B------:R-:W3:Y:S04]  /*100f0*/  LDL.LU R119, [R1+0x3ac] ;  /* 0x0003ac0001777983 */ /* 0x000ee80000300800 */
[----:B------:R-:W3:Y:S04]  /*10100*/  LDL.LU R117, [R1+0x3a8] ;  /* 0x0003a80001757983 */ /* 0x000ee80000300800 */
[----:B------:R-:W3:Y:S04]  /*10110*/  LDL.LU R40, [R1+0x3a4] ;  /* 0x0003a40001287983 */ /* 0x000ee80000300800 */
[----:B0-----:R-:W3:Y:S04]  /*10120*/  LDL.LU R80, [R1+0x3a0] ;  /* 0x0003a00001507983 */ /* 0x001ee80000300800 */
[----:B------:R0:W-:Y:S01]  /*10130*/  STL [R1+0x7b8], R134 ;  /* 0x0007b88601007387 */ /* 0x0001e20000100800 */
[----:B--2---:R-:W-:-:S02]  /*10140*/  IMAD.MOV.U32 R93, RZ, RZ, R26 ;  /* 0x000000ffff5d7224 */ /* 0x004fc400078e001a */
[----:B------:R-:W-:Y:S02]  /*10150*/  IMAD.MOV.U32 R92, RZ, RZ, R25 ;  /* 0x000000ffff5c7224 */ /* 0x000fe400078e0019 */
[----:B------:R-:W-:Y:S02]  /*10160*/  IMAD.MOV.U32 R95, RZ, RZ, R24 ;  /* 0x000000ffff5f7224 */ /* 0x000fe400078e0018 */
[----:B------:R-:W-:Y:S01]  /*10170*/  IMAD.MOV.U32 R94, RZ, RZ, R15 ;  /* 0x000000ffff5e7224 */ /* 0x000fe200078e000f */
[C---:B------:R-:W-:Y:S02]  /*10180*/  ISETP.GT.AND P3, PT, R4.reuse, 0x2a, PT ;  /* 0x0000002a0400780c */ /* 0x040fe40003f64270 */
[C---:B------:R-:W-:Y:S02]  /*10190*/  ISETP.GT.AND P4, PT, R4.reuse, 0x2b, PT ;  /* 0x0000002b0400780c */ /* 0x040fe40003f84270 */
[C---:B------:R-:W-:Y:S01]  /*101a0*/  ISETP.GT.AND P5, PT, R4.reuse, 0x2c, PT ;  /* 0x0000002c0400780c */ /* 0x040fe20003fa4270 */
[----:B------:R-:W1:Y:S01]  /*101b0*/  S2R R47, SR_TID.X ;  /* 0x00000000002f7919 */ /* 0x000e620000002100 */
[----:B------:R-:W-:-:S09]  /*101c0*/  ISETP.GT.AND P6, PT, R4, 0x38, PT ;  /* 0x000000380400780c */ /* 0x000fd20003fc4270 */
[----:B------:R-:W2:Y:S04]  /*101d0*/  @P4 LDG.E.U16 R97, desc[UR24][R92.64] ;  /* 0x000000185c614981 */ /* 0x000ea8000c1e1500 */
[----:B------:R-:W2:Y:S04]  /*101e0*/  @P5 LDG.E.U16 R118, desc[UR24][R74.64] ;  /* 0x000000184a765981 */ /* 0x000ea8000c1e1500 */
[----:B----4-:R-:W4:Y:S04]  /*101f0*/  @P4 LDG.E.U16 R137, desc[UR24][R94.64] ;  /* 0x000000185e894981 */ /* 0x010f28000c1e1500 */
[----:B------:R-:W2:Y:S04]  /*10200*/  @P2 LDG.E.U16 R39, desc[UR24][R132.64] ;  /* 0x0000001884272981 */ /* 0x000ea8000c1e1500 */
[----:B---3--:R-:W3:Y:S04]  /*10210*/  @P2 LDG.E.U16 R21, desc[UR24][R134.64] ;  /* 0x0000001886152981 */ /* 0x008ee8000c1e1500 */
[----:B------:R-:W2:Y:S01]  /*10220*/  @P5 LDG.E.U16 R136, desc[UR24][R72.64] ;  /* 0x0000001848885981 */ /* 0x000ea2000c1e1500 */
[----:B------:R-:W-:-:S02]  /*10230*/  LOP3.LUT R49, R49, R48, RZ, 0x3c, !PT ;  /* 0x0000003031317212 */ /* 0x000fc400078e3cff */
[----:B------:R-:W-:Y:S01]  /*10240*/  LOP3.LUT R51, R51, R50, RZ, 0x3c, !PT ;  /* 0x0000003233337212 */ /* 0x000fe200078e3cff */
[----:B------:R1:W2:Y:S04]  /*10250*/  @P6 LDG.E.U16 R159, desc[UR24][R142.64] ;  /* 0x000000188e9f6981 */ /* 0x0002a8000c1e1500 */
[----:B0-----:R-:W2:Y:S04]  /*10260*/  LDL.LU R134, [R1+0x3dc] ;  /* 0x0003dc0001867983 */ /* 0x001ea80000300800 */
[----:B------:R0:W-:Y:S01]  /*10270*/  STL [R1+0x7b4], R135 ;  /* 0x0007b48701007387 */ /* 0x0001e20000100800 */
[----:B------:R-:W-:-:S02]  /*10280*/  IMAD.MOV.U32 R55, RZ, RZ, R14 ;  /* 0x000000ffff377224 */ /* 0x000fc400078e000e */
[----:B------:R-:W-:Y:S02]  /*10290*/  IMAD.MOV.U32 R54, RZ, RZ, R13 ;  /* 0x000000ffff367224 */ /* 0x000fe400078e000d */
[----:B------:R-:W-:Y:S01]  /*102a0*/  IMAD.MOV.U32 R15, RZ, RZ, R6 ;  /* 0x000000ffff0f7224 */ /* 0x000fe200078e0006 */
[----:B0-----:R-:W3:Y:S04]  /*102b0*/  LDL.LU R135, [R1+0x3d8] ;  /* 0x0003d80001877983 */ /* 0x001ee80000300800 */
[----:B------:R-:W-:Y:S01]  /*102c0*/  STL [R1+0x7c4], R133 ;  /* 0x0007c48501007387 */ /* 0x000fe20000100800 */
[----:B------:R-:W-:-:S03]  /*102d0*/  IMAD.MOV.U32 R13, RZ, RZ, R12 ;  /* 0x000000ffff0d7224 */ /* 0x000fc600078e000c */
[----:B------:R-:W-:Y:S01]  /*102e0*/  STL [R1+0x7e4], R132 ;  /* 0x0007e48401007387 */ /* 0x000fe20000100800 */
[----:B------:R-:W-:-:S03]  /*102f0*/  IMAD.MOV.U32 R14, RZ, RZ, R5 ;  /* 0x000000ffff0e7224 */ /* 0x000fc600078e0005 */
[----:B------:R-:W-:Y:S01]  /*10300*/  STL.64 [R1+0x7c8], R114 ;  /* 0x0007c87201007387 */ /* 0x000fe20000100a00 */
[----:B------:R-:W-:-:S03]  /*10310*/  IMAD.MOV.U32 R12, RZ, RZ, R7 ;  /* 0x000000ffff0c7224 */ /* 0x000fc600078e0007 */
[----:B------:R0:W-:Y:S04]  /*10320*/  STL.64 [R1+0x7d8], R112 ;  /* 0x0007d87001007387 */ /* 0x0001e80000100a00 */
[----:B------:R-:W4:Y:S04]  /*10330*/  LDL.LU R46, [R1+0x5e0] ;  /* 0x0005e000012e7983 */ /* 0x000f280000300800 */
        /* <DEDUP_REMOVED lines=10> */
[----:B------:R-:W4:Y:S01]  /*103e0*/  LDL.LU R36, [R1+0x614] ;  /* 0x0006140001247983 */ /* 0x000f220000300800 */
[----:B------:R-:W-:-:S02]  /*103f0*/  ISETP.GT.AND P2, PT, R4, 0x2d, PT ;  /* 0x0000002d0400780c */ /* 0x000fc40003f44270 */
[C---:B------:R-:W-:Y:S01]  /*10400*/  ISETP.GT.AND P4, PT, R4.reuse, 0x2f, PT ;  /* 0x0000002f0400780c */ /* 0x040fe20003f84270 */
[----:B------:R-:W4:Y:S01]  /*10410*/  LDL.LU R60, [R1+0x5f8] ;  /* 0x0005f800013c7983 */ /* 0x000f220000300800 */
[C---:B------:R-:W-:Y:S02]  /*10420*/  ISETP.GT.AND P5, PT, R4.reuse, 0x31, PT ;  /* 0x000000310400780c */ /* 0x040fe40003fa4270 */
[----:B------:R-:W-:Y:S01]  /*10430*/  LOP3.LUT R69, R69, R68, RZ, 0x3c, !PT ;  /* 0x0000004445457212 */ /* 0x000fe200078e3cff */
[----:B------:R-:W4:Y:S01]  /*10440*/  LDL.LU R42, [R1+0x618] ;  /* 0x00061800012a7983 */ /* 0x000f220000300800 */
[----:B------:R-:W-:Y:S02]  /*10450*/  PRMT R58, RZ, 0x7610, R58 ;  /* 0x00007610ff3a7816 */ /* 0x000fe4000000003a */
[----:B------:R-:W-:Y:S01]  /*10460*/  PRMT R56, RZ, 0x7610, R56 ;  /* 0x00007610ff387816 */ /* 0x000fe20000000038 */
[----:B------:R-:W4:Y:S04]  /*10470*/  LDL.LU R37, [R1+0x5fc] ;  /* 0x0005fc0001257983 */ /* 0x000f280000300800 */
[----:B------:R-:W4:Y:S04]  /*10480*/  @P2 LDG.E.U16 R59, desc[UR24][R54.64] ;  /* 0x00000018363b2981 */ /* 0x000f28000c1e1500 */
[----:B------:R-:W4:Y:S01]  /*10490*/  @P2 LDG.E.U16 R76, desc[UR24][R52.64] ;  /* 0x00000018344c2981 */ /* 0x000f22000c1e1500 */
[----:B------:R-:W-:-:S03]  /*104a0*/  ISETP.GT.AND P2, PT, R4, 0x32, PT ;  /* 0x000000320400780c */ /* 0x000fc60003f44270 */
        /* <DEDUP_REMOVED lines=8> */
[----:B------:R-:W-:Y:S02]  /*10530*/  ISETP.GT.AND P2, PT, R4, 0x36, PT ;  /* 0x000000360400780c */ /* 0x000fe40003f44270 */
[----:B------:R-:W-:Y:S01]  /*10540*/  LOP3.LUT R48, R49, R48, RZ, 0x3c, !PT ;  /* 0x0000003031307212 */ /* 0x000fe200078e3cff */
[----:B------:R-:W4:Y:S01]  /*10550*/  LDL.LU R17, [R1+0x61c] ;  /* 0x00061c0001117983 */ /* 0x000f220000300800 */
[----:B------:R-:W-:Y:S02]  /*10560*/  LOP3.LUT R50, R51, R50, RZ, 0x3c, !PT ;  /* 0x0000003233327212 */ /* 0x000fe400078e3cff */
[----:B------:R-:W-:Y:S01]  /*10570*/  LOP3.LUT R68, R69, R68, RZ, 0x3c, !PT ;  /* 0x0000004445447212 */ /* 0x000fe200078e3cff */
[----:B------:R-:W4:Y:S01]  /*10580*/  @P6 LDG.E.U16 R158, desc[UR24][R144.64] ;  /* 0x00000018909e6981 */ /* 0x000f22000c1e1500 */
[----:B------:R-:W-:-:S02]  /*10590*/  PRMT R116, RZ, 0x7610, R116 ;  /* 0x00007610ff747816 */ /* 0x000fc40000000074 */
[----:B------:R-:W-:Y:S01]  /*105a0*/  PRMT R99, RZ, 0x7610, R99 ;  /* 0x00007610ff637816 */ /* 0x000fe20000000063 */
[----:B------:R-:W4:Y:S01]  /*105b0*/  LDL R63, [R1+0x2e4] ;  /* 0x0002e400013f7983 */ /* 0x000f220000100800 */
[----:B------:R-:W-:Y:S02]  /*105c0*/  PRMT R61, RZ, 0x7610, R61 ;  /* 0x00007610ff3d7816 */ /* 0x000fe4000000003d */
[----:B------:R-:W-:Y:S01]  /*105d0*/  PRMT R77, RZ, 0x7610, R77 ;  /* 0x00007610ff4d7816 */ /* 0x000fe2000000004d */
[----:B------:R-:W4:Y:S01]  /*105e0*/  @P4 LDG.E.U16 R116, desc[UR24][R70.64] ;  /* 0x0000001846744981 */ /* 0x000f22000c1e1500 */
[----:B-1----:R-:W-:Y:S02]  /*105f0*/  PRMT R142, RZ, 0x7610, R142 ;  /* 0x00007610ff8e7816 */ /* 0x002fe4000000008e */
[----:B------:R-:W-:Y:S02]  /*10600*/  PRMT R18, RZ, 0x7610, R18 ;  /* 0x00007610ff127816 */ /* 0x000fe40000000012 */
[----:B------:R-:W-:-:S02]  /*10610*/  LOP3.LUT R49, R49, R48, RZ, 0x3c, !PT ;  /* 0x0000003031317212 */ /* 0x000fc400078e3cff */
[----:B------:R-:W-:Y:S01]  /*10620*/  LOP3.LUT R51, R51, R50, RZ, 0x3c, !PT ;  /* 0x0000003233337212 */ /* 0x000fe200078e3cff */
[----:B------:R-:W4:Y:S01]  /*10630*/  @P2 LDG.E.U16 R142, desc[UR24][R30.64] ;  /* 0x000000181e8e2981 */ /* 0x000f22000c1e1500 */
[----:B------:R-:W-:-:S03]  /*10640*/  LOP3.LUT R69, R69, R68, RZ, 0x3c, !PT ;  /* 0x0000004445457212 */ /* 0x000fc600078e3cff */
[----:B------:R-:W4:Y:S04]  /*10650*/  @P5 LDG.E.U16 R61, desc[UR24][R50.64] ;  /* 0x00000018323d5981 */ /* 0x000f28000c1e1500 */
[----:B------:R-:W4:Y:S01]  /*10660*/  @P4 LDG.E.U16 R99, desc[UR24][R68.64] ;  /* 0x0000001844634981 */ /* 0x000f22000c1e1500 */
[----:B------:R-:W-:-:S03]  /*10670*/  ISETP.GT.AND P4, PT, R4, 0x39, PT ;  /* 0x000000390400780c */ /* 0x000fc60003f84270 */
[----:B------:R-:W4:Y:S01]  /*10680*/  @P5 LDG.E.U16 R77, desc[UR24][R48.64] ;  /* 0x00000018304d5981 */ /* 0x000f22000c1e1500 */
[----:B------:R-:W-:-:S03]  /*10690*/  ISETP.GT.AND P5, PT, R4, 0x3a, PT ;  /* 0x0000003a0400780c */ /* 0x000fc60003fa4270 */
[----:B------:R-:W4:Y:S01]  /*106a0*/  @P2 LDG.E.U16 R18, desc[UR24][R28.64] ;  /* 0x000000181c122981 */ /* 0x000f22000c1e1500 */
[----:B------:R-:W-:Y:S02]  /*106b0*/  ISETP.GT.AND P2, PT, R4, 0x3b, PT ;  /* 0x0000003b0400780c */ /* 0x000fe40003f44270 */
[----:B------:R-:W-:Y:S02]  /*106c0*/  PRMT R83, RZ, 0x7610, R83 ;  /* 0x00007610ff537816 */ /* 0x000fe40000000053 */
[----:B------:R-:W-:Y:S02]  /*106d0*/  PRMT R100, RZ, 0x7610, R100 ;  /* 0x00007610ff647816 */ /* 0x000fe40000000064 */
[----:B------:R-:W-:Y:S02]  /*106e0*/  PRMT R20, RZ, 0x7610, R20 ;  /* 0x00007610ff147816 */ /* 0x000fe40000000014 */
[----:B------:R-:W-:Y:S02]  /*106f0*/  PRMT R16, RZ, 0x7610, R16 ;  /* 0x00007610ff107816 */ /* 0x000fe40000000010 */
[----:B------:R-:W-:-:S02]  /*10700*/  PRMT R57, RZ, 0x7610, R57 ;  /* 0x00007610ff397816 */ /* 0x000fc40000000039 */
[----:B------:R-:W-:Y:S01]  /*10710*/  PRMT R38, RZ, 0x7610, R38 ;  /* 0x00007610ff267816 */ /* 0x000fe20000000026 */
[----:B------:R-:W4:Y:S01]  /*10720*/  @P4 LDG.E.U16 R20, desc[UR24][R126.64] ;  /* 0x000000187e144981 */ /* 0x000f22000c1e1500 */
[----:B------:R-:W-:Y:S02]  /*10730*/  PRMT R41, RZ, 0x7610, R41 ;  /* 0x00007610ff297816 */ /* 0x000fe40000000029 */
[----:B------:R-:W-:Y:S01]  /*10740*/  PRMT R23, RZ, 0x7610, R23 ;  /* 0x00007610ff177816 */ /* 0x000fe20000000017 */
[----:B------:R-:W4:Y:S01]  /*10750*/  @P4 LDG.E.U16 R16, desc[UR24][R124.64] ;  /* 0x000000187c104981 */ /* 0x000f22000c1e1500 */
[----:B------:R-:W-:Y:S02]  /*10760*/  LOP3.LUT R47, R47, 0x3f, RZ, 0xc0, !PT ;  /* 0x0000003f2f2f7812 */ /* 0x000fe400078ec0ff */
[C---:B------:R-:W-:Y:S01]  /*10770*/  ISETP.GT.AND P6, PT, R4.reuse, 0x3d, PT ;  /* 0x0000003d0400780c */ /* 0x040fe20003fc4270 */
[----:B------:R-:W4:Y:S01]  /*10780*/  @P5 LDG.E.U16 R57, desc[UR24][R106.64] ;  /* 0x000000186a395981 */ /* 0x000f22000c1e1500 */
[----:B------:R-:W-:-:S03]  /*10790*/  ISETP.GT.AND P4, PT, R4, 0x3e, PT ;  /* 0x0000003e0400780c */ /* 0x000fc60003f84270 */
[----:B------:R-:W4:Y:S01]  /*107a0*/  @P5 LDG.E.U16 R38, desc[UR24][R104.64] ;  /* 0x0000001868265981 */ /* 0x000f22000c1e1500 */
[----:B------:R-:W-:-:S03]  /*107b0*/  ISETP.GT.AND P5, PT, R4, 0x3f, PT ;  /* 0x0000003f0400780c */ /* 0x000fc60003fa4270 */
[----:B------:R-:W4:Y:S04]  /*107c0*/  @P2 LDG.E.U16 R41, desc[UR24][R86.64] ;  /* 0x0000001856292981 */ /* 0x000f28000c1e1500 */
[----:B------:R-:W4:Y:S01]  /*107d0*/  @P2 LDG.E.U16 R23, desc[UR24][R84.64] ;  /* 0x0000001854172981 */ /* 0x000f22000c1e1500 */
[----:B------:R-:W-:-:S03]  /*107e0*/  ISETP.GE.AND P2, PT, R47, R4, PT ;  /* 0x000000042f00720c */ /* 0x000fc60003f46270 */
[----:B--2---:R1:W2:Y:S04]  /*107f0*/  @P3 LDG.E.U16 R134, desc[UR24][R114.64] ;  /* 0x0000001872863981 */ /* 0x0042a8000c1e1500 */
[----:B---3--:R3:W2:Y:S01]  /*10800*/  @P3 LDG.E.U16 R135, desc[UR24][R112.64] ;  /* 0x0000001870873981 */ /* 0x0086a2000c1e1500 */
[----:B------:R-:W-:-:S03]  /*10810*/  ISETP.GT.AND P3, PT, R4, 0x2e, PT ;  /* 0x0000002e0400780c */ /* 0x000fc60003f64270 */
[----:B0-----:R-:W3:Y:S10]  /*10820*/  LDL R112, [R1+0x2e0] ;  /* 0x0002e00001707983 */ /* 0x001ef40000100800 */
[----:B------:R-:W2:Y:S04]  /*10830*/  @P3 LDG.E.U16 R139, desc[UR24][R34.64] ;  /* 0x00000018228b3981 */ /* 0x000ea8000c1e1500 */
[----:B------:R-:W2:Y:S01]  /*10840*/  @P3 LDG.E.U16 R62, desc[UR24][R32.64] ;  /* 0x00000018203e3981 */ /* 0x000ea2000c1e1500 */
[----:B------:R-:W-:-:S13]  /*10850*/  ISETP.GT.AND P3, PT, R4, 0x33, PT ;  /* 0x000000330400780c */ /* 0x000fda0003f64270 */
[----:B------:R-:W2:Y:S04]  /*10860*/  @P3 LDG.E.U16 R58, desc[UR24][R90.64] ;  /* 0x000000185a3a3981 */ /* 0x000ea8000c1e1500 */
[----:B------:R-:W2:Y:S01]  /*10870*/  @P3 LDG.E.U16 R56, desc[UR24][R88.64] ;  /* 0x0000001858383981 */ /* 0x000ea2000c1e1500 */
[----:B------:R-:W-:-:S13]  /*10880*/  ISETP.GT.AND P3, PT, R4, 0x37, PT ;  /* 0x000000370400780c */ /* 0x000fda0003f64270 */
[----:B------:R-:W2:Y:S04]  /*10890*/  @P3 LDG.E.U16 R83, desc[UR24][R10.64] ;  /* 0x000000180a533981 */ /* 0x000ea8000c1e1500 */
[----:B------:R-:W2:Y:S01]  /*108a0*/  @P3 LDG.E.U16 R100, desc[UR24][R8.64] ;  /* 0x0000001808643981 */ /* 0x000ea2000c1e1500 */
[----:B------:R-:W-:Y:S01]  /*108b0*/  ISETP.GT.AND P3, PT, R4, 0x3c, PT ;  /* 0x0000003c0400780c */ /* 0x000fe20003f64270 */
[----:B----4-:R-:W-:Y:S02]  /*108c0*/  IMAD.MOV.U32 R4, RZ, RZ, R5 ;  /* 0x000000ffff047224 */ /* 0x010fe400078e0005 */
[----:B------:R-:W-:Y:S02]  /*108d0*/  IMAD.MOV.U32 R5, RZ, RZ, R46 ;  /* 0x000000ffff057224 */ /* 0x000fe400078e002e */
[----:B------:R-:W-:-:S02]  /*108e0*/  IMAD.MOV.U32 R46, RZ, RZ, R36 ;  /* 0x000000ffff2e7224 */ /* 0x000fc400078e0024 */
[----:B------:R-:W1:Y:S01]  /*108f0*/  LDL R36, [R1+0x2a4] ;  /* 0x0002a40001247983 */ /* 0x000e620000100800 */
[----:B------:R-:W-:-:S03]  /*10900*/  IMAD.MOV.U32 R47, RZ, RZ, R43 ;  /* 0x000000ffff2f7224 */ /* 0x000fc600078e002b */
[----:B------:R-:W4:Y:S01]  /*10910*/  LDL R43, [R1+0x2a0] ;  /* 0x0002a000012b7983 */ /* 0x000f220000100800 */
[----:B------:R-:W-:-:S03]  /*10920*/  IMAD.MOV.U32 R64, RZ, RZ, R42 ;  /* 0x000000ffff407224 */ /* 0x000fc600078e002a */
[----:B------:R-:W2:Y:S01]  /*10930*/  LDL R42, [R1+0x2c0] ;  /* 0x0002c000012a7983 */ /* 0x000ea20000100800 */
[----:B------:R-:W-:-:S03]  /*10940*/  IMAD.MOV.U32 R67, RZ, RZ, R37 ;  /* 0x000000ffff437224 */ /* 0x000fc600078e0025 */
[----:B------:R-:W2:Y:S01]  /*10950*/  LDL R37, [R1+0x2c4] ;  /* 0x0002c40001257983 */ /* 0x000ea20000100800 */
[----:B------:R-:W-:-:S03]  /*10960*/  IMAD.MOV.U32 R65, RZ, RZ, R60 ;  /* 0x000000ffff417224 */ /* 0x000fc600078e003c */
[----:B------:R-:W2:Y:S01]  /*10970*/  LDL R60, [R1+0x300] ;  /* 0x00030000013c7983 */ /* 0x000ea20000100800 */
[----:B------:R-:W-:-:S03]  /*10980*/  IMAD.MOV.U32 R66, RZ, RZ, R17 ;  /* 0x000000ffff427224 */ /* 0x000fc600078e0011 */
[----:B------:R-:W2:Y:S04]  /*10990*/  LDL R17, [R1+0x304] ;  /* 0x0003040001117983 */ /* 0x000ea80000100800 */
[----:B------:R-:W2:Y:S01]  /*109a0*/  LDL.LU R155, [R1+0x190] ;  /* 0x00019000019b7983 */ /* 0x000ea20000300800 */
[----:B-1----:R-:W-:-:S03]  /*109b0*/  @!P2 IMAD.MOV.U32 R114, RZ, RZ, R36 ;  /* 0x000000ffff72a224 */ /* 0x002fc600078e0024 */
[----:B------:R-:W2:Y:S01]  /*109c0*/  LDL R36, [R1+0x324] ;  /* 0x0003240001247983 */ /* 0x000ea20000100800 */
[----:B------:R-:W-:Y:S02]  /*109d0*/  PRMT R98, RZ, 0x7610, R98 ;  /* 0x00007610ff627816 */ /* 0x000fe40000000062 */
[----:B------:R-:W-:Y:S02]  /*109e0*/  PRMT R79, RZ, 0x7610, R79 ;  /* 0x00007610ff4f7816 */ /* 0x000fe4000000004f */
[----:B------:R-:W-:Y:S02]  /*109f0*/  PRMT R78, RZ, 0x7610, R78 ;  /* 0x00007610ff4e7816 */ /* 0x000fe4000000004e */
[----:B------:R-:W-:Y:S01]  /*10a00*/  PRMT R96, RZ, 0x7610, R96 ;  /* 0x00007610ff607816 */ /* 0x000fe20000000060 */
[----:B------:R-:W2:Y:S01]  /*10a10*/  @P3 LDG.E.U16 R98, desc[UR24][R66.64] ;  /* 0x0000001842623981 */ /* 0x000ea2000c1e1500 */
[----:B------:R-:W-:Y:S02]  /*10a20*/  PRMT R19, RZ, 0x7610, R19 ;  /* 0x00007610ff137816 */ /* 0x000fe40000000013 */
[----:B------:R-:W-:Y:S01]  /*10a30*/  PRMT R22, RZ, 0x7610, R22 ;  /* 0x00007610ff167816 */ /* 0x000fe20000000016 */
[----:B------:R-:W2:Y:S01]  /*10a40*/  @P3 LDG.E.U16 R79, desc[UR24][R64.64] ;  /* 0x00000018404f3981 */ /* 0x000ea2000c1e1500 */
[----:B------:R-:W-:-:S02]  /*10a50*/  PRMT R101, RZ, 0x7610, R101 ;  /* 0x00007610ff657816 */ /* 0x000fc40000000065 */
[----:B------:R-:W-:Y:S01]  /*10a60*/  PRMT R0, RZ, 0x7610, R0 ;  /* 0x00007610ff007816 */ /* 0x000fe20000000000 */
[----:B------:R-:W2:Y:S04]  /*10a70*/  @P6 LDG.E.U16 R78, desc[UR24][R46.64] ;  /* 0x000000182e4e6981 */ /* 0x000ea8000c1e1500 */
[----:B------:R-:W2:Y:S04]  /*10a80*/  @P6 LDG.E.U16 R96, desc[UR24][R44.64] ;  /* 0x000000182c606981 */ /* 0x000ea8000c1e1500 */
[----:B------:R-:W2:Y:S04]  /*10a90*/  @P4 LDG.E.U16 R19, desc[UR24][R26.64] ;  /* 0x000000181a134981 */ /* 0x000ea8000c1e1500 */
[----:B------:R-:W2:Y:S04]  /*10aa0*/  @P4 LDG.E.U16 R22, desc[UR24][R24.64] ;  /* 0x0000001818164981 */ /* 0x000ea8000c1e1500 */
[----:B------:R-:W2:Y:S04]  /*10ab0*/  @P5 LDG.E.U16 R101, desc[UR24][R6.64] ;  /* 0x0000001806655981 */ /* 0x000ea8000c1e1500 */
[----:B------:R-:W2:Y:S01]  /*10ac0*/  @P5 LDG.E.U16 R0, desc[UR24][R4.64] ;  /* 0x0000001804005981 */ /* 0x000ea2000c1e1500 */
[----:B------:R-:W-:Y:S01]  /*10ad0*/  BAR.SYNC.DEFER_BLOCKING 0x0 ;  /* 0x0000000000007b1d */ /* 0x000fe20000010000 */
[----:B------:R-:W-:Y:S01]  /*10ae0*/  PRMT R143, RZ, 0x7610, R143 ;  /* 0x00007610ff8f7816 */ /* 0x000fe2000000008f */
[----:B----4-:R-:W-:Y:S01]  /*10af0*/  @!P2 IMAD.MOV.U32 R115, RZ, RZ, R43 ;  /* 0x000000ffff73a224 */ /* 0x010fe200078e002b */
[----:B------:R-:W-:Y:S01]  /*10b00*/  PRMT R103, RZ, 0x7610, R103 ;  /* 0x00007610ff677816 */ /* 0x000fe20000000067 */
[----:B---3--:R-:W-:-:S02]  /*10b10*/  @!P2 IMAD.MOV.U32 R113, RZ, RZ, R112 ;  /* 0x000000ffff71a224 */ /* 0x008fc400078e0070 */
[----:B------:R-:W3:Y:S01]  /*10b20*/  LDL R43, [R1+0x320] ;  /* 0x00032000012b7983 */ /* 0x000ee20000100800 */
[----:B------:R-:W-:-:S03]  /*10b30*/  @!P2 IMAD.MOV.U32 R112, RZ, RZ, R63 ;  /* 0x000000ffff70a224 */ /* 0x000fc600078e003f */
[----:B------:R-:W4:Y:S04]  /*10b40*/  LDL.LU R156, [R1+0x194] ;  /* 0x00019400019c7983 */ /* 0x000f280000300800 */
[----:B------:R2:W4:Y:S04]  /*10b50*/  @!P2 LDG.E.U16 R143, desc[UR24][R114.64] ;  /* 0x00000018728fa981 */ /* 0x000528000c1e1500 */
[----:B------:R0:W4:Y:S01]  /*10b60*/  @!P2 LDG.E.U16 R103, desc[UR24][R112.64] ;  /* 0x000000187067a981 */ /* 0x000122000c1e1500 */
[----:B--2---:R-:W-:Y:S02]  /*10b70*/  @!P2 IMAD.MOV.U32 R114, RZ, RZ, R37 ;  /* 0x000000ffff72a224 */ /* 0x004fe400078e0025 */
[----:B------:R-:W-:Y:S01]  /*10b80*/  @!P2 IMAD.MOV.U32 R115, RZ, RZ, R42 ;  /* 0x000000ffff73a224 */ /* 0x000fe200078e002a */
[----:B------:R-:W2:Y:S01]  /*10b90*/  LDL R37, [R1+0x344] ;  /* 0x0003440001257983 */ /* 0x000ea20000100800 */
[----:B0-----:R-:W-:-:S03]  /*10ba0*/  @!P2 IMAD.MOV.U32 R112, RZ, RZ, R17 ;  /* 0x000000ffff70a224 */ /* 0x001fc600078e0011 */
[----:B------:R-:W4:Y:S04]  /*10bb0*/  LDL R42, [R1+0x340] ;  /* 0x00034000012a7983 */ /* 0x000f280000100800 */
[----:B------:R-:W4:Y:S04]  /*10bc0*/  LDL.LU R157, [R1+0x198] ;  /* 0x00019800019d7983 */ /* 0x000f280000300800 */
[----:B------:R-:W4:Y:S04]  /*10bd0*/  LDL R63, [R1+0x360] ;  /* 0x00036000013f7983 */ /* 0x000f280000100800 */
[----:B------:R-:W4:Y:S01]  /*10be0*/  LDL R17, [R1+0x364] ;  /* 0x0003640001117983 */ /* 0x000f220000100800 */
[----:B------:R-:W-:Y:S01]  /*10bf0*/  PRMT R120, RZ, 0x7610, R120 ;  /* 0x00007610ff787816 */ /* 0x000fe20000000078 */
[----:B------:R-:W-:Y:S01]  /*10c00*/  @!P2 IMAD.MOV.U32 R113, RZ, RZ, R60 ;  /* 0x000000ffff71a224 */ /* 0x000fe200078e003c */
[----:B------:R-:W-:Y:S01]  /*10c10*/  PRMT R102, RZ, 0x7610, R102 ;  /* 0x00007610ff667816 */ /* 0x000fe20000000066 */
[----:B------:R-:W4:Y:S04]  /*10c20*/  LDL.LU R133, [R1+0x19c] ;  /* 0x00019c0001857983 */ /* 0x000f280000300800 */
[----:B------:R0:W4:Y:S04]  /*10c30*/  @!P2 LDG.E.U16 R120, desc[UR24][R112.64] ;  /* 0x000000187078a981 */ /* 0x000128000c1e1500 */
[----:B------:R-:W4:Y:S01]  /*10c40*/  @!P2 LDG.E.U16 R102, desc[UR24][R114.64] ;  /* 0x000000187266a981 */ /* 0x000f22000c1e1500 */
[----:B0-----:R-:W-:-:S03]  /*10c50*/  @!P2 IMAD.MOV.U32 R112, RZ, RZ, R36 ;  /* 0x000000ffff70a224 */ /* 0x001fc600078e0024 */
[----:B------:R-:W4:Y:S04]  /*10c60*/  LDL.LU R36, [R1+0x1a0] ;  /* 0x0001a00001247983 */ /* 0x000f280000300800 */
[----:B------:R-:W4:Y:S04]  /*10c70*/  LDL R114, [R1+0x290] ;  /* 0x0002900001727983 */ /* 0x000f280000100800 */
[----:B------:R-:W4:Y:S01]  /*10c80*/  LDL R60, [R1+0x37c] ;  /* 0x00037c00013c7983 */ /* 0x000f220000100800 */
[----:B------:R-:W-:Y:S02]  /*10c90*/  PRMT R148, RZ, 0x7610, R148 ;  /* 0x00007610ff947816 */ /* 0x000fe40000000094 */
[----:B------:R-:W-:Y:S01]  /*10ca0*/  PRMT R121, RZ, 0x7610, R121 ;  /* 0x00007610ff797816 */ /* 0x000fe20000000079 */
[----:B------:R0:W-:Y:S01]  /*10cb0*/  STS.U16 [R2+UR10+0x8000], R155 ;  /* 0x0080009b02007988 */ /* 0x0001e2000800040a */
[----:B------:R-:W-:Y:S01]  /*10cc0*/  PRMT R144, RZ, 0x7610, R144 ;  /* 0x00007610ff907816 */ /* 0x000fe20000000090 */
[----:B---3--:R-:W-:-:S02]  /*10cd0*/  @!P2 IMAD.MOV.U32 R113, RZ, RZ, R43 ;  /* 0x000000ffff71a224 */ /* 0x008fc400078e002b */
[----:B------:R-:W3:Y:S04]  /*10ce0*/  LDL.LU R43, [R1+0x1a4] ;  /* 0x0001a400012b7983 */ /* 0x000ee80000300800 */
[----:B------:R2:W3:Y:S02]  /*10cf0*/  @!P2 LDG.E.U16 R148, desc[UR24][R112.64] ;  /* 0x000000187094a981 */ /* 0x0004e4000c1e1500 */
[----:B--2---:R-:W-:Y:S02]  /*10d00*/  @!P2 IMAD.MOV.U32 R112, RZ, RZ, R37 ;  /* 0x000000ffff70a224 */ /* 0x004fe400078e0025 */
[----:B------:R-:W2:Y:S01]  /*10d10*/  LDL R37, [R1+0x2ac] ;  /* 0x0002ac0001257983 */ /* 0x000ea20000100800 */
[----:B----4-:R-:W-:-:S05]  /*10d20*/  @!P2 IMAD.MOV.U32 R113, RZ, RZ, R42 ;  /* 0x000000ffff71a224 */ /* 0x010fca00078e002a */
[----:B------:R1:W4:Y:S01]  /*10d30*/  @!P2 LDG.E.U16 R121, desc[UR24][R112.64] ;  /* 0x000000187079a981 */ /* 0x000322000c1e1500 */
[----:B0-----:R-:W-:Y:S02]  /*10d40*/  @!P2 IMAD.MOV.U32 R155, RZ, RZ, R63 ;  /* 0x000000ffff9ba224 */ /* 0x001fe400078e003f */
[----:B------:R-:W-:Y:S01]  /*10d50*/  @!P2 IMAD.MOV.U32 R154, RZ, RZ, R17 ;  /* 0x000000ffff9aa224 */ /* 0x000fe200078e0011 */
[----:B------:R-:W4:Y:S04]  /*10d60*/  LDL R113, [R1+0x2a8] ;  /* 0x0002a80001717983 */ /* 0x000f280000100800 */
[----:B------:R-:W4:Y:S04]  /*10d70*/  LDL.LU R42, [R1+0x1a8] ;  /* 0x0001a800012a7983 */ /* 0x000f280000300800 */
[----:B------:R-:W4:Y:S04]  /*10d80*/  @!P2 LDG.E.U16 R144, desc[UR24][R154.64] ;  /* 0x000000189a90a981 */ /* 0x000f28000c1e1500 */
[----:B------:R-:W4:Y:S04]  /*10d90*/  LDL.LU.64 R154, [R1+0x828] ;  /* 0x00082800019a7983 */ /* 0x000f280000300a00 */
[----:B------:R-:W1:Y:S04]  /*10da0*/  LDL R112, [R1+0x2c8] ;  /* 0x0002c80001707983 */ /* 0x000e680000100800 */
[----:B------:R-:W4:Y:S04]  /*10db0*/  LDL R17, [R1+0x2cc] ;  /* 0x0002cc0001117983 */ /* 0x000f280000100800 */
[----:B------:R-:W4:Y:S04]  /*10dc0*/  LDL.LU R63, [R1+0x1ac] ;  /* 0x0001ac00013f7983 */ /* 0x000f280000300800 */
[----:B------:R-:W4:Y:S01]  /*10dd0*/  LDL.LU R138, [R1+0x1b0] ;  /* 0x0001b000018a7983 */ /* 0x000f220000300800 */
[----:B------:R-:W-:-:S02]  /*10de0*/  @!P2 IMAD.MOV.U32 R115, RZ, RZ, R114 ;  /* 0x000000ffff73a224 */ /* 0x000fc400078e0072 */
[----:B------:R-:W-:Y:S02]  /*10df0*/  @!P2 IMAD.MOV.U32 R114, RZ, RZ, R60 ;  /* 0x000000ffff72a224 */ /* 0x000fe400078e003c */
[----:B------:R-:W4:Y:S01]  /*10e00*/  LDL R60, [R1+0x2ec] ;  /* 0x0002ec00013c7983 */ /* 0x000f220000100800 */
[----:B------:R-:W-:Y:S02]  /*10e10*/  PRMT R145, RZ, 0x7610, R145 ;  /* 0x00007610ff917816 */ /* 0x000fe40000000091 */
[----:B------:R-:W-:Y:S01]  /*10e20*/  PRMT R122, RZ, 0x7610, R122 ;  /* 0x00007610ff7a7816 */ /* 0x000fe2000000007a */
[----:B------:R2:W-:Y:S04]  /*10e30*/  STS.U16 [R2+UR10+0xc000], R156 ;  /* 0x00c0009c02007988 */ /* 0x0005e8000800040a */
[----:B------:R4:W-:Y:S01]  /*10e40*/  STS.U16 [R2+UR10+0x8400], R157 ;  /* 0x0084009d02007988 */ /* 0x0009e2000800040a */
[----:B------:R-:W-:-:S03]  /*10e50*/  PRMT R123, RZ, 0x7610, R123 ;  /* 0x00007610ff7b7816 */ /* 0x000fc6000000007b */
[----:B------:R-:W4:Y:S04]  /*10e60*/  @!P2 LDG.E.U16 R145, desc[UR24][R114.64] ;  /* 0x000000187291a981 */ /* 0x000f28000c1e1500 */
[----:B------:R-:W4:Y:S04]  /*10e70*/  LDL R115, [R1+0x2e8] ;  /* 0x0002e80001737983 */ /* 0x000f280000100800 */
[----:B------:R0:W-:Y:S04]  /*10e80*/  STS.U16 [R2+UR10+0x8800], R36 ;  /* 0x0088002402007988 */ /* 0x0001e8000800040a */
[----:B---3--:R3:W-:Y:S01]  /*10e90*/  STS.U16 [R2+UR10+0xc800], R43 ;  /* 0x00c8002b02007988 */ /* 0x0087e2000800040a */
[----:B--2---:R-:W-:-:S02]  /*10ea0*/  @!P2 IMAD.MOV.U32 R156, RZ, RZ, R37 ;  /* 0x000000ffff9ca224 */ /* 0x004fc400078e0025 */
[----:B----4-:R-:W-:-:S05]  /*10eb0*/  @!P2 IMAD.MOV.U32 R157, RZ, RZ, R113 ;  /* 0x000000ffff9da224 */ /* 0x010fca00078e0071 */
[----:B------:R2:W4:Y:S04]  /*10ec0*/  @!P2 LDG.E.U16 R122, desc[UR24][R156.64] ;  /* 0x000000189c7aa981 */ /* 0x000528000c1e1500 */
[----:B------:R-:W2:Y:S04]  /*10ed0*/  LDL.LU.64 R156, [R1+0x820] ;  /* 0x00082000019c7983 */ /* 0x000ea80000300a00 */
[----:B------:R-:W4:Y:S01]  /*10ee0*/  LDL R114, [R1+0x308] ;  /* 0x0003080001727983 */ /* 0x000f220000100800 */
[----:B-1----:R-:W-:-:S03]  /*10ef0*/  @!P2 IMAD.MOV.U32 R113, RZ, RZ, R112 ;  /* 0x000000ffff71a224 */ /* 0x002fc600078e0070 */
[----:B------:R-:W4:Y:S01]  /*10f00*/  LDL R37, [R1+0x30c] ;  /* 0x00030c0001257983 */ /* 0x000f220000100800 */
[----:B------:R-:W-:-:S03]  /*10f10*/  @!P2 IMAD.MOV.U32 R112, RZ, RZ, R17 ;  /* 0x000000ffff70a224 */ /* 0x000fc600078e0011 */
[----:B0-----:R-:W4:Y:S04]  /*10f20*/  LDL R36, [R1+0x348] ;  /* 0x0003480001247983 */ /* 0x001f280000100800 */
[----:B------:R-:W4:Y:S04]  /*10f30*/  @!P2 LDG.E.U16 R123, desc[UR24][R112.64] ;  /* 0x00000018707ba981 */ /* 0x000f28000c1e1500 */
[----:B------:R-:W4:Y:S04]  /*10f40*/  LDL R17, [R1+0x34c] ;  /* 0x00034c0001117983 */ /* 0x000f280000100800 */
[----:B---3--:R-:W3:Y:S04]  /*10f50*/  LDL R43, [R1+0x36c] ;  /* 0x00036c00012b7983 */ /* 0x008ee80000100800 */
[----:B------:R-:W3:Y:S04]  /*10f60*/  LDL R113, [R1+0x328] ;  /* 0x0003280001717983 */ /* 0x000ee80000100800 */
[----:B------:R-:W3:Y:S04]  /*10f70*/  LDL R112, [R1+0x32c] ;  /* 0x00032c0001707983 */ /* 0x000ee80000100800 */
[----:B------:R0:W-:Y:S04]  /*10f80*/  STS.U16 [R2+UR10+0x8c00], R42 ;  /* 0x008c002a02007988 */ /* 0x0001e8000800040a */
[----:B0-----:R-:W3:Y:S01]  /*10f90*/  LDL R42, [R1+0x294] ;  /* 0x00029400012a7983 */ /* 0x001ee20000100800 */
[----:B------:R-:W-:-:S03]  /*10fa0*/  @!P2 IMAD.MOV.U32 R132, RZ, RZ, R60 ;  /* 0x000000ffff84a224 */ /* 0x000fc600078e003c */
[----:B------:R-:W3:Y:S01]  /*10fb0*/  LDL R60, [R1+0x368] ;  /* 0x00036800013c7983 */ /* 0x000ee20000100800 */
[----:B------:R-:W-:-:S03]  /*10fc0*/  PRMT R146, RZ, 0x7610, R146 ;  /* 0x00007610ff927816 */ /* 0x000fc60000000092 */
[----:B------:R0:W-:Y:S01]  /*10fd0*/  STS.U16 [R2+UR10+0xc400], R133 ;  /* 0x00c4008502007988 */ /* 0x0001e2000800040a */
[----:B------:R-:W-:Y:S02]  /*10fe0*/  PRMT R147, RZ, 0x7610, R147 ;  /* 0x00007610ff937816 */ /* 0x000fe40000000093 */
[----:B------:R-:W-:Y:S01]  /*10ff0*/  PRMT R141, RZ, 0x7610, R141 ;  /* 0x00007610ff8d7816 */ /* 0x000fe2000000008d */
[----:B0-----:R-:W-:Y:S01]  /*11000*/  @!P2 IMAD.MOV.U32 R133, RZ, RZ, R115 ;  /* 0x000000ffff85a224 */ /* 0x001fe200078e0073 */
[----:B------:R0:W-:Y:S04]  /*11010*/  STS.U16 [R2+UR10+0xd000], R163 ;  /* 0x00d000a302007988 */ /* 0x0001e8000800040a */
[----:B------:R1:W-:Y:S04]  /*11020*/  STS.U16 [R2+UR10+0xcc00], R63 ;  /* 0x00cc003f02007988 */ /* 0x0003e8000800040a */
[----:B------:R0:W-:Y:S01]  /*11030*/  STS.U16 [R2+UR10+0x9400], R164 ;  /* 0x009400a402007988 */ /* 0x0001e2000800040a */
[----:B--2---:R-:W-:Y:S01]  /*11040*/  PRMT R156, RZ, 0x7610, R156 ;  /* 0x00007610ff9c7816 */ /* 0x004fe2000000009c */
[----:B----4-:R-:W-:-:S02]  /*11050*/  @!P2 IMAD.MOV.U32 R115, RZ, RZ, R114 ;  /* 0x000000ffff73a224 */ /* 0x010fc400078e0072 */
[----:B------:R-:W-:Y:S02]  /*11060*/  @!P2 IMAD.MOV.U32 R114, RZ, RZ, R37 ;  /* 0x000000ffff72a224 */ /* 0x000fe400078e0025 */
[----:B------:R-:W2:Y:S04]  /*11070*/  LDL R37, [R1+0x380] ;  /* 0x0003800001257983 */ /* 0x000ea80000100800 */
[----:B------:R-:W4:Y:S04]  /*11080*/  @!P2 LDG.E.U16 R141, desc[UR24][R114.64] ;  /* 0x00000018728da981 */ /* 0x000f28000c1e1500 */
[----:B---3--:R3:W4:Y:S02]  /*11090*/  @!P2 LDG.E.U16 R156, desc[UR24][R112.64] ;  /* 0x00000018709ca981 */ /* 0x008724000c1e1500 */
[----:B---3--:R-:W-:-:S02]  /*110a0*/  @!P2 IMAD.MOV.U32 R112, RZ, RZ, R17 ;  /* 0x000000ffff70a224 */ /* 0x008fc400078e0011 */
[----:B------:R-:W-:Y:S01]  /*110b0*/  @!P2 IMAD.MOV.U32 R113, RZ, RZ, R36 ;  /* 0x000000ffff71a224 */ /* 0x000fe200078e0024 */
[----:B------:R-:W3:Y:S04]  /*110c0*/  LDL R17, [R1+0x2b4] ;  /* 0x0002b40001117983 */ /* 0x000ee80000100800 */
[----:B------:R1:W4:Y:S04]  /*110d0*/  @!P2 LDG.E.U16 R146, desc[UR24][R112.64] ;  /* 0x000000187092a981 */ /* 0x000328000c1e1500 */
[----:B------:R-:W4:Y:S04]  /*110e0*/  LDL R36, [R1+0x2b0] ;  /* 0x0002b00001247983 */ /* 0x000f280000100800 */
[----:B0-----:R-:W4:Y:S01]  /*110f0*/  LDL.LU R163, [R1+0x818] ;  /* 0x0008180001a37983 */ /* 0x001f220000300800 */
[----:B-1----:R-:W-:-:S03]  /*11100*/  @!P2 IMAD.MOV.U32 R112, RZ, RZ, R43 ;  /* 0x000000ffff70a224 */ /* 0x002fc600078e002b */
[----:B------:R-:W4:Y:S04]  /*11110*/  LDL R63, [R1+0x2f0] ;  /* 0x0002f000013f7983 */ /* 0x000f280000100800 */
[----:B------:R-:W4:Y:S01]  /*11120*/  LDL R43, [R1+0x2f4] ;  /* 0x0002f400012b7983 */ /* 0x000f220000100800 */
[----:B------:R-:W-:Y:S02]  /*11130*/  @!P2 IMAD.MOV.U32 R115, RZ, RZ, R42 ;  /* 0x000000ffff73a224 */ /* 0x000fe400078e002a */
[----:B------:R-:W-:-:S05]  /*11140*/  @!P2 IMAD.MOV.U32 R113, RZ, RZ, R60 ;  /* 0x000000ffff71a224 */ /* 0x000fca00078e003c */
[----:B------:R-:W4:Y:S04]  /*11150*/  @!P2 LDG.E.U16 R147, desc[UR24][R112.64] ;  /* 0x000000187093a981 */ /* 0x000f28000c1e1500 */
[----:B------:R-:W4:Y:S04]  /*11160*/  LDL R113, [R1+0x2d0] ;  /* 0x0002d00001717983 */ /* 0x000f280000100800 */
[----:B------:R-:W4:Y:S04]  /*11170*/  LDL R112, [R1+0x2d4] ;  /* 0x0002d40001707983 */ /* 0x000f280000100800 */
[----:B------:R-:W4:Y:S04]  /*11180*/  LDL.LU R60, [R1+0x284] ;  /* 0x00028400013c7983 */ /* 0x000f280000300800 */
[----:B------:R-:W4:Y:S04]  /*11190*/  LDL.LU R164, [R1+0x814] ;  /* 0x0008140001a47983 */ /* 0x000f280000300800 */
[----:B------:R-:W4:Y:S01]  /*111a0*/  LDL R42, [R1+0x310] ;  /* 0x00031000012a7983 */ /* 0x000f220000100800 */
[----:B------:R-:W-:-:S02]  /*111b0*/  PRMT R149, RZ, 0x7610, R149 ;  /* 0x00007610ff957816 */ /* 0x000fc40000000095 */
[----:B------:R-:W-:Y:S02]  /*111c0*/  PRMT R150, RZ, 0x7610, R150 ;  /* 0x00007610ff967816 */ /* 0x000fe40000000096 */
[----:B------:R-:W-:Y:S01]  /*111d0*/  PRMT R151, RZ, 0x7610, R151 ;  /* 0x00007610ff977816 */ /* 0x000fe20000000097 */
[----:B------:R0:W-:Y:S01]  /*111e0*/  STS.U16 [R2+UR10+0xd400], R161 ;  /* 0x00d400a102007988 */ /* 0x0001e2000800040a */
[----:B------:R-:W-:-:S03]  /*111f0*/  PRMT R152, RZ, 0x7610, R152 ;  /* 0x00007610ff987816 */ /* 0x000fc60000000098 */
[----:B------:R1:W-:Y:S04]  /*11200*/  STS.U16 [R2+UR10+0x9800], R162 ;  /* 0x009800a202007988 */ /* 0x0003e8000800040a */
[----:B------:R0:W-:Y:S04]  /*11210*/  STS.U16 [R2+UR10+0xd800], R160 ;  /* 0x00d800a002007988 */ /* 0x0001e8000800040a */
[----:B------:R0:W-:Y:S01]  /*11220*/  STS.U16 [R2+UR10+0x9c00], R158 ;  /* 0x009c009e02007988 */ /* 0x0001e2000800040a */
[----:B--2---:R-:W-:-:S03]  /*11230*/  @!P2 IMAD.MOV.U32 R114, RZ, RZ, R37 ;  /* 0x000000ffff72a224 */ /* 0x004fc600078e0025 */
[----:B------:R-:W2:Y:S04]  /*11240*/  LDL R37, [R1+0x314] ;  /* 0x0003140001257983 */ /* 0x000ea80000100800 */
[----:B------:R3:W2:Y:S04]  /*11250*/  @!P2 LDG.E.U16 R149, desc[UR24][R114.64] ;  /* 0x000000187295a981 */ /* 0x0006a8000c1e1500 */
[----:B0-----:R-:W2:Y:S01]  /*11260*/  LDL.LU R161, [R1+0x810] ;  /* 0x0008100001a17983 */ /* 0x001ea20000300800 */
[----:B---3--:R-:W-:-:S03]  /*11270*/  @!P2 IMAD.MOV.U32 R114, RZ, RZ, R17 ;  /* 0x000000ffff72a224 */ /* 0x008fc600078e0011 */
[----:B------:R-:W3:Y:S01]  /*11280*/  LDL R17, [R1+0x334] ;  /* 0x0003340001117983 */ /* 0x000ee20000100800 */
[----:B----4-:R-:W-:-:S03]  /*11290*/  @!P2 IMAD.MOV.U32 R115, RZ, RZ, R36 ;  /* 0x000000ffff73a224 */ /* 0x010fc600078e0024 */
[----:B------:R-:W4:Y:S04]  /*112a0*/  LDL R36, [R1+0x330] ;  /* 0x0003300001247983 */ /* 0x000f280000100800 */
[----:B------:R0:W3:Y:S04]  /*112b0*/  @!P2 LDG.E.U16 R150, desc[UR24][R114.64] ;  /* 0x000000187296a981 */ /* 0x0000e8000c1e1500 */
[----:B-1----:R-:W3:Y:S01]  /*112c0*/  LDL.LU R162, [R1+0x80c] ;  /* 0x00080c0001a27983 */ /* 0x002ee20000300800 */
[----:B0-----:R-:W-:Y:S02]  /*112d0*/  @!P2 IMAD.MOV.U32 R114, RZ, RZ, R43 ;  /* 0x000000ffff72a224 */ /* 0x001fe400078e002b */
[----:B------:R-:W-:-:S02]  /*112e0*/  @!P2 IMAD.MOV.U32 R115, RZ, RZ, R63 ;  /* 0x000000ffff73a224 */ /* 0x000fc400078e003f */
[----:B------:R-:W3:Y:S04]  /*112f0*/  LDL R63, [R1+0x354] ;  /* 0x00035400013f7983 */ /* 0x000ee80000100800 */
[----:B------:R0:W3:Y:S04]  /*11300*/  @!P2 LDG.E.U16 R152, desc[UR24][R114.64] ;  /* 0x000000187298a981 */ /* 0x0000e8000c1e1500 */
[----:B------:R1:W3:Y:S04]  /*11310*/  @!P2 LDG.E.U16 R151, desc[UR24][R112.64] ;  /* 0x000000187097a981 */ /* 0x0002e8000c1e1500 */
[----:B------:R-:W1:Y:S01]  /*11320*/  LDL R112, [R1+0x350] ;  /* 0x0003500001707983 */ /* 0x000e620000100800 */
[----:B0-----:R-:W-:-:S03]  /*11330*/  @!P2 IMAD.MOV.U32 R115, RZ, RZ, R42 ;  /* 0x000000ffff73a224 */ /* 0x001fc600078e002a */
[----:B------:R-:W3:Y:S04]  /*11340*/  LDL.LU R160, [R1+0x808] ;  /* 0x0008080001a07983 */ /* 0x000ee80000300800 */
[----:B------:R-:W3:Y:S04]  /*11350*/  LDL R43, [R1+0x370] ;  /* 0x00037000012b7983 */ /* 0x000ee80000100800 */
[----:B------:R-:W3:Y:S04]  /*11360*/  LDL R42, [R1+0x374] ;  /* 0x00037400012a7983 */ /* 0x000ee80000100800 */
[----:B------:R-:W3:Y:S01]  /*11370*/  LDL.LU R158, [R1+0x804] ;  /* 0x00080400019e7983 */ /* 0x000ee20000300800 */
[----:B------:R-:W-:-:S02]  /*11380*/  PRMT R153, RZ, 0x7610, R153 ;  /* 0x00007610ff997816 */ /* 0x000fc40000000099 */
[----:B------:R-:W-:Y:S02]  /*11390*/  PRMT R154, RZ, 0x7610, R154 ;  /* 0x00007610ff9a7816 */ /* 0x000fe4000000009a */
[----:B------:R-:W-:Y:S01]  /*113a0*/  PRMT R155, RZ, 0x7610, R155 ;  /* 0x00007610ff9b7816 */ /* 0x000fe2000000009b */
[----:B------:R-:W-:Y:S04]  /*113b0*/  STS.U16 [R2+UR10+0x9000], R138 ;  /* 0x0090008a02007988 */ /* 0x000fe8000800040a */
[----:B------:R0:W-:Y:S04]  /*113c0*/  STS.U16 [R2+UR10+0xdc00], R159 ;  /* 0x00dc009f02007988 */ /* 0x0001e8000800040a */
[----:B0-----:R-:W3:Y:S01]  /*113d0*/  LDL.LU R159, [R1+0x800] ;  /* 0x00080000019f7983 */ /* 0x001ee20000300800 */
[----:B--2---:R-:W-:-:S05]  /*113e0*/  @!P2 IMAD.MOV.U32 R114, RZ, RZ, R37 ;  /* 0x000000ffff72a224 */ /* 0x004fca00078e0025 */
[----:B------:R0:W2:Y:S04]  /*113f0*/  @!P2 LDG.E.U16 R153, desc[UR24][R114.64] ;  /* 0x000000187299a981 */ /* 0x0000a8000c1e1500 */
[----:B------:R-:W0:Y:S01]  /*11400*/  LDL R114, [R1+0x2b8] ;  /* 0x0002b80001727983 */ /* 0x000e220000100800 */
[----:B----4-:R-:W-:Y:S02]  /*11410*/  @!P2 IMAD.MOV.U32 R37, RZ, RZ, R36 ;  /* 0x000000ffff25a224 */ /* 0x010fe400078e0024 */
[----:B---3--:R-:W-:Y:S01]  /*11420*/  @!P2 IMAD.MOV.U32 R36, RZ, RZ, R17 ;  /* 0x000000ffff24a224 */ /* 0x008fe200078e0011 */
[----:B------:R-:W-:Y:S02]  /*11430*/  LOP3.LUT R17, R2, 0x10, RZ, 0x3c, !PT ;  /* 0x0000001002117812 */ /* 0x000fe400078e3cff */
[----:B------:R-:W-:-:S03]  /*11440*/  PRMT R162, RZ, 0x7610, R162 ;  /* 0x00007610ffa27816 */ /* 0x000fc600000000a2 */
[----:B------:R-:W-:Y:S04]  /*11450*/  STS.U16 [R17+UR10+0x8080], R60 ;  /* 0x0080803c11007988 */ /* 0x000fe8000800040a */
[----:B------:R-:W3:Y:S04]  /*11460*/  @!P2 LDG.E.U16 R162, desc[UR24][R36.64] ;  /* 0x0000001824a2a981 */ /* 0x000ee8000c1e1500 */
[----:B------:R-:W4:Y:S04]  /*11470*/  LDL R37, [R1+0x298] ;  /* 0x0002980001257983 */ /* 0x000f280000100800 */
[----:B------:R-:W4:Y:S01]  /*11480*/  LDL R36, [R1+0x384] ;  /* 0x0003840001247983 */ /* 0x000f220000100800 */
[----:B-1----:R-:W-:-:S02]  /*11490*/  @!P2 IMAD.MOV.U32 R113, RZ, RZ, R112 ;  /* 0x000000ffff71a224 */ /* 0x002fc400078e0070 */
[----:B------:R-:W-:Y:S02]  /*114a0*/  @!P2 IMAD.MOV.U32 R112, RZ, RZ, R63 ;  /* 0x000000ffff70a224 */ /* 0x000fe400078e003f */
[----:B------:R-:W2:Y:S04]  /*114b0*/  LDL R63, [R1+0x2dc] ;  /* 0x0002dc00013f7983 */ /* 0x000ea80000100800 */
[----:B------:R1:W2:Y:S04]  /*114c0*/  @!P2 LDG.E.U16 R154, desc[UR24][R112.64] ;  /* 0x00000018709aa981 */ /* 0x0002a8000c1e1500 */
[----:B------:R-:W2:Y:S04]  /*114d0*/  @!P2 LDG.E.U16 R155, desc[UR24][R42.64] ;  /* 0x000000182a9ba981 */ /* 0x000ea8000c1e1500 */
[----:B------:R1:W-:Y:S04]  /*114e0*/  STS.U16 [R17+UR10+0xc080], R158 ;  /* 0x00c0809e11007988 */ /* 0x0003e8000800040a */
[----:B------:R-:W2:Y:S04]  /*114f0*/  LDL R113, [R1+0x2bc] ;  /* 0x0002bc0001717983 */ /* 0x000ea80000100800 */
[----:B------:R-:W2:Y:S04]  /*11500*/  LDL R112, [R1+0x2d8] ;  /* 0x0002d80001707983 */ /* 0x000ea80000100800 */
[----:B-1----:R-:W2:Y:S04]  /*11510*/  LDL.LU R158, [R1+0x7fc] ;  /* 0x0007fc00019e7983 */ /* 0x002ea80000300800 */
[----:B------:R-:W2:Y:S04]  /*11520*/  LDL R43, [R1+0x2f8] ;  /* 0x0002f800012b7983 */ /* 0x000ea80000100800 */
[----:B------:R-:W2:Y:S04]  /*11530*/  LDL R42, [R1+0x2fc] ;  /* 0x0002fc00012a7983 */ /* 0x000ea80000100800 */
[----:B------:R-:W2:Y:S04]  /*11540*/  LDL.LU R60, [R1+0x398] ;  /* 0x00039800013c7983 */ /* 0x000ea80000300800 */
[----:B------:R1:W-:Y:S04]  /*11550*/  STS.U16 [R17+UR10+0x8480], R160 ;  /* 0x008480a011007988 */ /* 0x0003e8000800040a */
[----:B-1----:R-:W2:Y:S01]  /*11560*/  LDL.LU R160, [R1+0x7f8] ;  /* 0x0007f80001a07983 */ /* 0x002ea20000300800 */
[----:B------:R-:W-:-:S02]  /*11570*/  PRMT R157, RZ, 0x7610, R157 ;  /* 0x00007610ff9d7816 */ /* 0x000fc4000000009d */
[----:B------:R-:W-:Y:S01]  /*11580*/  PRMT R140, RZ, 0x7610, R140 ;  /* 0x00007610ff8c7816 */ /* 0x000fe2000000008c */
[----:B------:R1:W-:Y:S04]  /*11590*/  STS.U16 [R17+UR10+0xc480], R161 ;  /* 0x00c480a111007988 */ /* 0x0003e8000800040a */
[----:B------:R0:W-:Y:S04]  /*115a0*/  STS.U16 [R17+UR10+0x8880], R164 ;  /* 0x008880a411007988 */ /* 0x0001e8000800040a */
[----:B------:R-:W3:Y:S04]  /*115b0*/  @!P2 LDG.E.U16 R140, desc[UR24][R132.64] ;  /* 0x00000018848ca981 */ /* 0x000ee8000c1e1500 */
[----:B------:R0:W-:Y:S04]  /*115c0*/  STS.U16 [R17+UR10+0xc880], R163 ;  /* 0x00c880a311007988 */ /* 0x0001e8000800040a */
[----:B------:R0:W-:Y:S04]  /*115d0*/  STS.U16 [R17+UR10+0x8c80], R165 ;  /* 0x008c80a511007988 */ /* 0x0001e8000800040a */
[----:B----4-:R-:W4:Y:S04]  /*115e0*/  @!P2 LDG.E.U16 R157, desc[UR24][R36.64] ;  /* 0x00000018249da981 */ /* 0x010f28000c1e1500 */
[----:B------:R-:W3:Y:S04]  /*115f0*/  LDL R37, [R1+0x318] ;  /* 0x0003180001257983 */ /* 0x000ee80000100800 */
[----:B------:R-:W3:Y:S04]  /*11600*/  LDL R36, [R1+0x31c] ;  /* 0x00031c0001247983 */ /* 0x000ee80000100800 */
[----:B-1----:R-:W3:Y:S04]  /*11610*/  LDL.LU R161, [R1+0x7f4] ;  /* 0x0007f40001a17983 */ /* 0x002ee80000300800 */
[----:B0-----:R-:W4:Y:S04]  /*11620*/  LDL.LU R164, [R1+0x7f0] ;  /* 0x0007f00001a47983 */ /* 0x001f280000300800 */
[----:B------:R-:W4:Y:S04]  /*11630*/  LDL R133, [R1+0x338] ;  /* 0x0003380001857983 */ /* 0x000f280000100800 */
[----:B------:R-:W4:Y:S04]  /*11640*/  LDL R132, [R1+0x33c] ;  /* 0x00033c0001847983 */ /* 0x000f280000100800 */
[----:B------:R-:W4:Y:S01]  /*11650*/  LDL.LU R163, [R1+0x7ec] ;  /* 0x0007ec0001a37983 */ /* 0x000f220000300800 */
[----:B--2---:R-:W-:-:S06]  /*11660*/  PRMT R160, RZ, 0x7610, R160 ;  /* 0x00007610ffa07816 */ /* 0x004fcc00000000a0 */
[----:B------:R-:W2:Y:S04]  /*11670*/  @!P2 LDG.E.U16 R160, desc[UR24][R42.64] ;  /* 0x000000182aa0a981 */ /* 0x000ea8000c1e1500 */
[----:B------:R-:W2:Y:S04]  /*11680*/  LDL R43, [R1+0x358] ;  /* 0x00035800012b7983 */ /* 0x000ea80000100800 */
[----:B------:R-:W2:Y:S04]  /*11690*/  LDL R42, [R1+0x35c] ;  /* 0x00035c00012a7983 */ /* 0x000ea80000100800 */
[----:B------:R-:W2:Y:S01]  /*116a0*/  LDL.LU R165, [R1+0x7e8] ;  /* 0x0007e80001a57983 */ /* 0x000ea20000300800 */
[----:B------:R-:W-:Y:S01]  /*116b0*/  @!P2 IMAD.MOV.U32 R115, RZ, RZ, R114 ;  /* 0x000000ffff73a224 */ /* 0x000fe200078e0072 */
[----:B------:R-:W-:Y:S01]  /*116c0*/  PRMT R158, RZ, 0x7610, R158 ;  /* 0x00007610ff9e7816 */ /* 0x000fe2000000009e */
[----:B------:R-:W-:Y:S01]  /*116d0*/  @!P2 IMAD.MOV.U32 R114, RZ, RZ, R113 ;  /* 0x000000ffff72a224 */ /* 0x000fe200078e0071 */
[----:B------:R-:W-:Y:S01]  /*116e0*/  PRMT R159, RZ, 0x7610, R159 ;  /* 0x00007610ff9f7816 */ /* 0x000fe2000000009f */
[----:B------:R-:W-:-:S02]  /*116f0*/  @!P2 IMAD.MOV.U32 R113, RZ, RZ, R112 ;  /* 0x000000ffff71a224 */ /* 0x000fc400078e0070 */
[----:B------:R-:W-:Y:S01]  /*11700*/  @!P2 IMAD.MOV.U32 R112, RZ, RZ, R63 ;  /* 0x000000ffff70a224 */ /* 0x000fe200078e003f */
[----:B------:R-:W2:Y:S04]  /*11710*/  @!P2 LDG.E.U16 R158, desc[UR24][R114.64] ;  /* 0x00000018729ea981 */ /* 0x000ea8000c1e1500 */
[----:B------:R-:W2:Y:S04]  /*11720*/  @!P2 LDG.E.U16 R159, desc[UR24][R112.64] ;  /* 0x00000018709fa981 */ /* 0x000ea8000c1e1500 */
[----:B------:R-:W2:Y:S04]  /*11730*/  LDL R115, [R1+0x288] ;  /* 0x0002880001737983 */ /* 0x000ea80000100800 */
[----:B------:R-:W2:Y:S04]  /*11740*/  LDL R113, [R1+0x28c] ;  /* 0x00028c0001717983 */ /* 0x000ea80000100800 */
[----:B------:R-:W2:Y:S04]  /*11750*/  LDL R112, [R1+0x378] ;  /* 0x0003780001707983 */ /* 0x000ea80000100800 */
[----:B------:R-:W2:Y:S04]  /*11760*/  LDL R114, [R1+0x29c] ;  /* 0x00029c0001727983 */ /* 0x000ea80000100800 */
[----:B------:R-:W2:Y:S01]  /*11770*/  LDL.LU R63, [R1+0x4d4] ;  /* 0x0004d400013f7983 */ /* 0x000ea20000300800 */
[----:B---3--:R-:W-:-:S02]  /*11780*/  PRMT R161, RZ, 0x7610, R161 ;  /* 0x00007610ffa17816 */ /* 0x008fc400000000a1 */
[----:B----4-:R-:W-:-:S04]  /*11790*/  PRMT R164, RZ, 0x7610, R164 ;  /* 0x00007610ffa47816 */ /* 0x010fc800000000a4 */
[----:B------:R-:W3:Y:S04]  /*117a0*/  @!P2 LDG.E.U16 R161, desc[UR24][R36.64] ;  /* 0x0000001824a1a981 */ /* 0x000ee8000c1e1500 */
[----:B------:R-:W4:Y:S04]  /*117b0*/  @!P2 LDG.E.U16 R164, desc[UR24][R132.64] ;  /* 0x0000001884a4a981 */ /* 0x000f28000c1e1500 */
[----:B------:R-:W3:Y:S04]  /*117c0*/  LDL.LU R37, [R1+0x4d0] ;  /* 0x0004d00001257983 */ /* 0x000ee80000300800 */
[----:B------:R-:W3:Y:S04]  /*117d0*/  LDL.LU R36, [R1+0x4a4] ;  /* 0x0004a40001247983 */ /* 0x000ee80000300800 */
[----:B------:R-:W3:Y:S04]  /*117e0*/  LDL.LU R138, [R1+0x4a0] ;  /* 0x0004a000018a7983 */ /* 0x000ee80000300800 */
[----:B------:R0:W5:Y:S01]  /*117f0*/  LDL.LU R132, [R1+0x7e4] ;  /* 0x0007e40001847983 */ /* 0x0001620000300800 */
[----:B--2---:R-:W-:-:S06]  /*11800*/  PRMT R165, RZ, 0x7610, R165 ;  /* 0x00007610ffa57816 */ /* 0x004fcc00000000a5 */
[----:B------:R-:W2:Y:S04]  /*11810*/  @!P2 LDG.E.U16 R165, desc[UR24][R42.64] ;  /* 0x000000182aa5a981 */ /* 0x000ea8000c1e1500 */
[----:B------:R-:W2:Y:S01]  /*11820*/  LDL.LU R43, [R1+0x7e0] ;  /* 0x0007e000012b7983 */ /* 0x000ea20000300800 */
[----:B------:R-:W-:-:S03]  /*11830*/  PRMT R163, RZ, 0x7610, R163 ;  /* 0x00007610ffa37816 */ /* 0x000fc600000000a3 */
[----:B------:R1:W-:Y:S04]  /*11840*/  STS.U16 [R17+UR10+0xcc80], R60 ;  /* 0x00cc803c11007988 */ /* 0x0003e8000800040a */
[----:B------:R-:W3:Y:S04]  /*11850*/  LDL.LU R133, [R1+0x474] ;  /* 0x0004740001857983 */ /* 0x000ee80000300800 */
[----:B------:R-:W3:Y:S04]  /*11860*/  @!P2 LDG.E.U16 R163, desc[UR24][R112.64] ;  /* 0x0000001870a3a981 */ /* 0x000ee8000c1e1500 */
[----:B-1----:R-:W3:Y:S04]  /*11870*/  LDL.LU R60, [R1+0x470] ;  /* 0x00047000013c7983 */ /* 0x002ee80000300800 */
[----:B------:R-:W3:Y:S04]  /*11880*/  LDL.LU R42, [R1+0x444] ;  /* 0x00044400012a7983 */ /* 0x000ee80000300800 */
[----:B--2---:R1:W-:Y:S04]  /*11890*/  STS.U16 [R17+UR10+0x9080], R43 ;  /* 0x0090802b11007988 */ /* 0x0043e8000800040a */
[----:B------:R2:W-:Y:S04]  /*118a0*/  STS.U16 [R17+UR10+0xd080], R3 ;  /* 0x00d0800311007988 */ /* 0x0005e8000800040a */
[----:B-1----:R-:W4:Y:S04]  /*118b0*/  LDL.LU R43, [R1+0x440] ;  /* 0x00044000012b7983 */ /* 0x002f280000300800 */
[----:B------:R0:W5:Y:S04]  /*118c0*/  LDL.LU.64 R112, [R1+0x7d8] ;  /* 0x0007d80001707983 */ /* 0x0001680000300a00 */
[----:B--2---:R-:W2:Y:S04]  /*118d0*/  LDL.LU R3, [R1+0x7d0] ;  /* 0x0007d00001037983 */ /* 0x004ea80000300800 */
[----:B------:R-:W-:Y:S04]  /*118e0*/  STS.U16 [R17+UR10+0x9480], R21 ;  /* 0x0094801511007988 */ /* 0x000fe8000800040a */
[----:B------:R1:W-:Y:S04]  /*118f0*/  STS.U16 [R17+UR10+0xd480], R39 ;  /* 0x00d4802711007988 */ /* 0x0003e8000800040a */
[----:B------:R0:W-:Y:S04]  /*11900*/  STS.U16 [R17+UR10+0x9880], R119 ;  /* 0x0098807711007988 */ /* 0x0001e8000800040a */
[----:B------:R0:W-:Y:S01]  /*11910*/  STS.U16 [R17+UR10+0xd880], R117 ;  /* 0x00d8807511007988 */ /* 0x0001e2000800040a */
[----:B-1----:R-:W-:-:S03]  /*11920*/  LOP3.LUT R39, R2, 0x20, RZ, 0x3c, !PT ;  /* 0x0000002002277812 */ /* 0x002fc600078e3cff */
[----:B------:R-:W-:Y:S04]  /*11930*/  STS.U16 [R17+UR10+0x9c80], R20 ;  /* 0x009c801411007988 */ /* 0x000fe8000800040a */
[----:B------:R1:W-:Y:S04]  /*11940*/  STS.U16 [R17+UR10+0xdc80], R16 ;  /* 0x00dc801011007988 */ /* 0x0003e8000800040a */
[----:B------:R0:W-:Y:S04]  /*11950*/  STS.U16 [R39+UR10+0x8100], R63 ;  /* 0x0081003f27007988 */ /* 0x0001e8000800040a */
[----:B---3--:R-:W-:Y:S04]  /*11960*/  STS.U16 [R39+UR10+0xc100], R37 ;  /* 0x00c1002527007988 */ /* 0x008fe8000800040a */
[----:B------:R-:W-:Y:S04]  /*11970*/  STS.U16 [R39+UR10+0x8500], R36 ;  /* 0x0085002427007988 */ /* 0x000fe8000800040a */
[----:B------:R3:W-:Y:S04]  /*11980*/  STS.U16 [R39+UR10+0xc500], R138 ;  /* 0x00c5008a27007988 */ /* 0x0007e8000800040a */
[----:B------:R0:W-:Y:S04]  /*11990*/  STS.U16 [R39+UR10+0x8900], R133 ;  /* 0x0089008527007988 */ /* 0x0001e8000800040a */
[----:B------:R0:W-:Y:S04]  /*119a0*/  STS.U16 [R39+UR10+0xc900], R60 ;  /* 0x00c9003c27007988 */ /* 0x0001e8000800040a */
[----:B------:R0:W-:Y:S01]  /*119b0*/  STS.U16 [R39+UR10+0x8d00], R42 ;  /* 0x008d002a27007988 */ /* 0x0001e2000800040a */
[----:B--2---:R-:W-:-:S06]  /*119c0*/  PRMT R3, RZ, 0x7610, R3 ;  /* 0x00007610ff037816 */ /* 0x004fcc0000000003 */
[----:B------:R-:W2:Y:S04]  /*119d0*/  @!P2 LDG.E.U16 R3, desc[UR24][R114.64] ;  /* 0x000000187203a981 */ /* 0x000ea8000c1e1500 */
[----:B------:R1:W5:Y:S04]  /*119e0*/  LDL.LU.64 R114, [R1+0x7c8] ;  /* 0x0007c80001727983 */ /* 0x0003680000300a00 */
[----:B0-----:R-:W2:Y:S04]  /*119f0*/  LDL.LU R119, [R1+0x4cc] ;  /* 0x0004cc0001777983 */ /* 0x001ea80000300800 */
[----:B------:R-:W2:Y:S04]  /*11a00*/  LDL.LU R117, [R1+0x4c8] ;  /* 0x0004c80001757983 */ /* 0x000ea80000300800 */
[----:B-1----:R-:W2:Y:S04]  /*11a10*/  LDL.LU R16, [R1+0x49c] ;  /* 0x00049c0001107983 */ /* 0x002ea80000300800 */
[----:B------:R-:W2:Y:S04]  /*11a20*/  LDL.LU R17, [R1+0x498] ;  /* 0x0004980001117983 */ /* 0x000ea80000300800 */
[----:B------:R-:W2:Y:S04]  /*11a30*/  LDL.LU R63, [R1+0x46c] ;  /* 0x00046c00013f7983 */ /* 0x000ea80000300800 */
[----:B------:R-:W2:Y:S04]  /*11a40*/  LDL.LU R20, [R1+0x468] ;  /* 0x0004680001147983 */ /* 0x000ea80000300800 */
[----:B------:R-:W2:Y:S04]  /*11a50*/  LDL.LU R21, [R1+0x43c] ;  /* 0x00043c0001157983 */ /* 0x000ea80000300800 */
[----:B---3--:R-:W3:Y:S04]  /*11a60*/  LDL.LU R138, [R1+0x438] ;  /* 0x00043800018a7983 */ /* 0x008ee80000300800 */
[----:B------:R-:W2:Y:S04]  /*11a70*/  LDL.LU R36, [R1+0x40c] ;  /* 0x00040c0001247983 */ /* 0x000ea80000300800 */
[----:B------:R-:W2:Y:S04]  /*11a80*/  LDL.LU R37, [R1+0x408] ;  /* 0x0004080001257983 */ /* 0x000ea80000300800 */
[----:B------:R0:W5:Y:S04]  /*11a90*/  LDL.LU R133, [R1+0x7c4] ;  /* 0x0007c40001857983 */ /* 0x0001680000300800 */
[----:B------:R-:W2:Y:S04]  /*11aa0*/  LDL.LU R60, [R1+0x7c0] ;  /* 0x0007c000013c7983 */ /* 0x000ea80000300800 */
[----:B------:R-:W2:Y:S04]  /*11ab0*/  LDL.LU R42, [R1+0x7bc] ;  /* 0x0007bc00012a7983 */ /* 0x000ea80000300800 */
[----:B----4-:R1:W-:Y:S04]  /*11ac0*/  STS.U16 [R39+UR10+0xcd00], R43 ;  /* 0x00cd002b27007988 */ /* 0x0103e8000800040a */
[----:B-1----:R-:W4:Y:S04]  /*11ad0*/  LDL.LU R43, [R1+0x4c4] ;  /* 0x0004c400012b7983 */ /* 0x002f280000300800 */
[----:B--2---:R1:W-:Y:S04]  /*11ae0*/  STS.U16 [R39+UR10+0x9100], R42 ;  /* 0x0091002a27007988 */ /* 0x0043e8000800040a */
[----:B------:R2:W-:Y:S04]  /*11af0*/  STS.U16 [R39+UR10+0xd100], R60 ;  /* 0x00d1003c27007988 */ /* 0x0005e8000800040a */
[----:B------:R0:W-:Y:S04]  /*11b00*/  STS.U16 [R39+UR10+0x9500], R134 ;  /* 0x0095008627007988 */ /* 0x0001e8000800040a */
[----:B------:R-:W-:Y:S04]  /*11b10*/  STS.U16 [R39+UR10+0xd500], R135 ;  /* 0x00d5008727007988 */ /* 0x000fe8000800040a */
[----:B-1----:R-:W4:Y:S04]  /*11b20*/  LDL.LU R42, [R1+0x4c0] ;  /* 0x0004c000012a7983 */ /* 0x002f280000300800 */
[----:B------:R1:W-:Y:S04]  /*11b30*/  STS.U16 [R39+UR10+0x9900], R40 ;  /* 0x0099002827007988 */ /* 0x0003e8000800040a */
[----:B--2---:R-:W2:Y:S04]  /*11b40*/  LDL.LU R60, [R1+0x494] ;  /* 0x00049400013c7983 */ /* 0x004ea80000300800 */
[----:B0-----:R0:W5:Y:S01]  /*11b50*/  LDL.LU R134, [R1+0x7b8] ;  /* 0x0007b80001867983 */ /* 0x0011620000300800 */
[----:B-1----:R-:W-:-:S03]  /*11b60*/  LOP3.LUT R40, R2, 0x30, RZ, 0x3c, !PT ;  /* 0x0000003002287812 */ /* 0x002fc600078e3cff */
[----:B------:R1:W-:Y:S04]  /*11b70*/  STS.U16 [R39+UR10+0xd900], R80 ;  /* 0x00d9005027007988 */ /* 0x0003e8000800040a */
[----:B------:R0:W5:Y:S04]  /*11b80*/  LDL.LU R135, [R1+0x7b4] ;  /* 0x0007b40001877983 */ /* 0x0001680000300800 */
[----:B------:R-:W-:Y:S04]  /*11b90*/  STS.U16 [R39+UR10+0x9d00], R57 ;  /* 0x009d003927007988 */ /* 0x000fe8000800040a */
[----:B-1----:R-:W2:Y:S04]  /*11ba0*/  LDL.LU R80, [R1+0x7b0] ;  /* 0x0007b00001507983 */ /* 0x002ea80000300800 */
[----:B------:R1:W-:Y:S04]  /*11bb0*/  STS.U16 [R39+UR10+0xdd00], R38 ;  /* 0x00dd002627007988 */ /* 0x0003e8000800040a */
[----:B------:R0:W-:Y:S04]  /*11bc0*/  STS.U16 [R40+UR10+0x8180], R119 ;  /* 0x0081807728007988 */ /* 0x0001e8000800040a */
[----:B------:R0:W-:Y:S04]  /*11bd0*/  STS.U16 [R40+UR10+0xc180], R117 ;  /* 0x00c1807528007988 */ /* 0x0001e8000800040a */
[----:B-1----:R-:W2:Y:S04]  /*11be0*/  LDL.LU R38, [R1+0x490] ;  /* 0x0004900001267983 */ /* 0x002ea80000300800 */
[----:B------:R-:W2:Y:S04]  /*11bf0*/  LDL.LU R39, [R1+0x464] ;  /* 0x0004640001277983 */ /* 0x000ea80000300800 */
[----:B0-----:R-:W2:Y:S04]  /*11c00*/  LDL.LU R119, [R1+0x460] ;  /* 0x0004600001777983 */ /* 0x001ea80000300800 */
[----:B------:R-:W2:Y:S04]  /*11c10*/  LDL.LU R117, [R1+0x434] ;  /* 0x0004340001757983 */ /* 0x000ea80000300800 */
[----:B------:R0:W-:Y:S04]  /*11c20*/  STS.U16 [R40+UR10+0x8580], R16 ;  /* 0x0085801028007988 */ /* 0x0001e8000800040a */
[----:B------:R1:W-:Y:S04]  /*11c30*/  STS.U16 [R40+UR10+0xc580], R17 ;  /* 0x00c5801128007988 */ /* 0x0003e8000800040a */
[----:B------:R-:W2:Y:S04]  /*11c40*/  LDL.LU R57, [R1+0x430] ;  /* 0x0004300001397983 */ /* 0x000ea80000300800 */
[----:B------:R1:W-:Y:S04]  /*11c50*/  STS.U16 [R40+UR10+0x8980], R63 ;  /* 0x0089803f28007988 */ /* 0x0003e8000800040a */
[----:B0-----:R0:W5:Y:S04]  /*11c60*/  LDL.LU R16, [R1+0x7ac] ;  /* 0x0007ac0001107983 */ /* 0x0011680000300800 */
[----:B------:R0:W-:Y:S04]  /*11c70*/  STS.U16 [R40+UR10+0xc980], R20 ;  /* 0x00c9801428007988 */ /* 0x0001e8000800040a */
[----:B-1----:R1:W5:Y:S04]  /*11c80*/  LDL.LU R17, [R1+0x7a8] ;  /* 0x0007a80001117983 */ /* 0x0023680000300800 */
[----:B------:R0:W-:Y:S04]  /*11c90*/  STS.U16 [R40+UR10+0x8d80], R21 ;  /* 0x008d801528007988 */ /* 0x0001e8000800040a */
[----:B------:R-:W2:Y:S04]  /*11ca0*/  LDL.LU R63, [R1+0x7a4] ;  /* 0x0007a400013f7983 */ /* 0x000ea80000300800 */
[----:B---3--:R3:W-:Y:S04]  /*11cb0*/  STS.U16 [R40+UR10+0xcd80], R138 ;  /* 0x00cd808a28007988 */ /* 0x0087e8000800040a */
[----:B0-----:R1:W5:Y:S04]  /*11cc0*/  LDL.LU R20, [R1+0x7a0] ;  /* 0x0007a00001147983 */ /* 0x0013680000300800 */
[----:B------:R0:W-:Y:S04]  /*11cd0*/  STS.U16 [R40+UR10+0x9180], R36 ;  /* 0x0091802428007988 */ /* 0x0001e8000800040a */
[----:B------:R1:W5:Y:S04]  /*11ce0*/  LDL.LU R21, [R1+0x79c] ;  /* 0x00079c0001157983 */ /* 0x0003680000300800 */
[----:B------:R0:W-:Y:S04]  /*11cf0*/  STS.U16 [R40+UR10+0xd180], R37 ;  /* 0x00d1802528007988 */ /* 0x0001e8000800040a */
[----:B---3--:R-:W3:Y:S04]  /*11d00*/  LDL.LU R138, [R1+0x798] ;  /* 0x00079800018a7983 */ /* 0x008ee80000300800 */
[----:B------:R-:W-:Y:S04]  /*11d10*/  STS.U16 [R40+UR10+0x9580], R137 ;  /* 0x0095808928007988 */ /* 0x000fe8000800040a */
[----:B0-----:R1:W5:Y:S04]  /*11d20*/  LDL.LU R36, [R1+0x794] ;  /* 0x0007940001247983 */ /* 0x0013680000300800 */
[----:B------:R0:W-:Y:S04]  /*11d30*/  STS.U16 [R40+UR10+0xd580], R97 ;  /* 0x00d5806128007988 */ /* 0x0001e8000800040a */
[----:B------:R1:W5:Y:S04]  /*11d40*/  LDL.LU R37, [R1+0x790] ;  /* 0x0007900001257983 */ /* 0x0003680000300800 */
[----:B------:R1:W-:Y:S01]  /*11d50*/  STS.U16 [R40+UR10+0x9980], R58 ;  /* 0x0099803a28007988 */ /* 0x0003e2000800040a */
[----:B0-----:R-:W-:-:S03]  /*11d60*/  LOP3.LUT R97, R2, 0x40, RZ, 0x3c, !PT ;  /* 0x0000004002617812 */ /* 0x001fc600078e3cff */
[----:B------:R-:W3:Y:S04]  /*11d70*/  LDL.LU R137, [R1+0x78c] ;  /* 0x00078c0001897983 */ /* 0x000ee80000300800 */
[----:B------:R0:W-:Y:S04]  /*11d80*/  STS.U16 [R40+UR10+0xd980], R56 ;  /* 0x00d9803828007988 */ /* 0x0001e8000800040a */
[----:B------:R-:W-:Y:S04]  /*11d90*/  STS.U16 [R40+UR10+0x9d80], R41 ;  /* 0x009d802928007988 */ /* 0x000fe8000800040a */
[----:B-1----:R-:W3:Y:S04]  /*11da0*/  LDL.LU R58, [R1+0x4bc] ;  /* 0x0004bc00013a7983 */ /* 0x002ee80000300800 */
[----:B------:R1:W-:Y:S04]  /*11db0*/  STS.U16 [R40+UR10+0xdd80], R23 ;  /* 0x00dd801728007988 */ /* 0x0003e8000800040a */
[----:B0-----:R-:W3:Y:S04]  /*11dc0*/  LDL.LU R56, [R1+0x4b8] ;  /* 0x0004b80001387983 */ /* 0x001ee80000300800 */
[----:B----4-:R0:W-:Y:S04]  /*11dd0*/  STS.U16 [R97+UR10+0x8200], R43 ;  /* 0x0082002b61007988 */ /* 0x0101e8000800040a */
[----:B-1----:R-:W4:Y:S04]  /*11de0*/  LDL.LU R23, [R1+0x48c] ;  /* 0x00048c0001177983 */ /* 0x002f280000300800 */
[----:B------:R-:W3:Y:S04]  /*11df0*/  LDL.LU R41, [R1+0x488] ;  /* 0x0004880001297983 */ /* 0x000ee80000300800 */
[----:B------:R-:W3:Y:S04]  /*11e00*/  LDL.LU R40, [R1+0x45c] ;  /* 0x00045c0001287983 */ /* 0x000ee80000300800 */
[----:B0-----:R-:W3:Y:S04]  /*11e10*/  LDL.LU R43, [R1+0x458] ;  /* 0x00045800012b7983 */ /* 0x001ee80000300800 */
[----:B------:R0:W-:Y:S04]  /*11e20*/  STS.U16 [R97+UR10+0xc200], R42 ;  /* 0x00c2002a61007988 */ /* 0x0001e8000800040a */
[----:B--2---:R1:W-:Y:S04]  /*11e30*/  STS.U16 [R97+UR10+0x8600], R60 ;  /* 0x0086003c61007988 */ /* 0x0043e8000800040a */
[----:B0-----:R-:W2:Y:S04]  /*11e40*/  LDL.LU R42, [R1+0x42c] ;  /* 0x00042c00012a7983 */ /* 0x001ea80000300800 */
[----:B-1----:R-:W2:Y:S04]  /*11e50*/  LDL.LU R60, [R1+0x428] ;  /* 0x00042800013c7983 */ /* 0x002ea80000300800 */
[----:B------:R0:W-:Y:S04]  /*11e60*/  STS.U16 [R97+UR10+0xc600], R38 ;  /* 0x00c6002661007988 */ /* 0x0001e8000800040a */
[----:B------:R1:W-:Y:S04]  /*11e70*/  STS.U16 [R97+UR10+0x8a00], R39 ;  /* 0x008a002761007988 */ /* 0x0003e8000800040a */
[----:B------:R1:W-:Y:S04]  /*11e80*/  STS.U16 [R97+UR10+0xca00], R119 ;  /* 0x00ca007761007988 */ /* 0x0003e8000800040a */
[----:B0-----:R0:W5:Y:S04]  /*11e90*/  LDL.LU R38, [R1+0x788] ;  /* 0x0007880001267983 */ /* 0x0011680000300800 */
[----:B-1----:R0:W5:Y:S04]  /*11ea0*/  LDL.LU R39, [R1+0x784] ;  /* 0x0007840001277983 */ /* 0x0021680000300800 */
[----:B------:R-:W2:Y:S04]  /*11eb0*/  LDL.LU R119, [R1+0x780] ;  /* 0x0007800001777983 */ /* 0x000ea80000300800 */
[----:B------:R1:W-:Y:S04]  /*11ec0*/  STS.U16 [R97+UR10+0x8e00], R117 ;  /* 0x008e007561007988 */ /* 0x0003e8000800040a */
[----:B-1----:R-:W2:Y:S04]  /*11ed0*/  LDL.LU R117, [R1+0x77c] ;  /* 0x00077c0001757983 */ /* 0x002ea80000300800 */
[----:B------:R1:W-:Y:S04]  /*11ee0*/  STS.U16 [R97+UR10+0xce00], R57 ;  /* 0x00ce003961007988 */ /* 0x0003e8000800040a */
[----:B-1----:R-:W3:Y:S04]  /*11ef0*/  LDL.LU R57, [R1+0x3fc] ;  /* 0x0003fc0001397983 */ /* 0x002ee80000300800 */
[----:B--2---:R-:W-:Y:S04]  /*11f00*/  STS.U16 [R97+UR10+0x9200], R117 ;  /* 0x0092007561007988 */ /* 0x004fe8000800040a */
[----:B------:R-:W-:Y:S04]  /*11f10*/  STS.U16 [R97+UR10+0xd200], R119 ;  /* 0x00d2007761007988 */ /* 0x000fe8000800040a */
[----:B------:R-:W-:Y:S04]  /*11f20*/  STS.U16 [R97+UR10+0x9600], R118 ;  /* 0x0096007661007988 */ /* 0x000fe8000800040a */
[----:B------:R-:W-:Y:S04]  /*11f30*/  STS.U16 [R97+UR10+0xd600], R136 ;  /* 0x00d6008861007988 */ /* 0x000fe8000800040a */
[----:B------:R-:W-:Y:S04]  /*11f40*/  STS.U16 [R97+UR10+0x9a00], R116 ;  /* 0x009a007461007988 */ /* 0x000fe8000800040a */
[----:B------:R-:W-:Y:S04]  /*11f50*/  STS.U16 [R97+UR10+0xda00], R99 ;  /* 0x00da006361007988 */ /* 0x000fe8000800040a */
[----:B------:R-:W-:Y:S04]  /*11f60*/  STS.U16 [R97+UR10+0x9e00], R98 ;  /* 0x009e006261007988 */ /* 0x000fe8000800040a */
[----:B------:R1:W-:Y:S04]  /*11f70*/  STS.U16 [R97+UR10+0xde00], R79 ;  /* 0x00de004f61007988 */ /* 0x0003e8000800040a */
[----:B-1----:R-:W2:Y:S01]  /*11f80*/  LDL.LU R97, [R1+0x4b4] ;  /* 0x0004b40001617983 */ /* 0x002ea20000300800 */
[----:B------:R-:W-:-:S03]  /*11f90*/  LOP3.LUT R79, R2, 0x50, RZ, 0x3c, !PT ;  /* 0x00000050024f7812 */ /* 0x000fc600078e3cff */
[----:B------:R-:W2:Y:S04]  /*11fa0*/  LDL.LU R98, [R1+0x4b0] ;  /* 0x0004b00001627983 */ /* 0x000ea80000300800 */
[----:B------:R-:W2:Y:S04]  /*11fb0*/  LDL.LU R99, [R1+0x484] ;  /* 0x0004840001637983 */ /* 0x000ea80000300800 */
[----:B------:R-:W2:Y:S04]  /*11fc0*/  LDL.LU R116, [R1+0x480] ;  /* 0x0004800001747983 */ /* 0x000ea80000300800 */
[----:B------:R-:W2:Y:S04]  /*11fd0*/  LDL.LU R117, [R1+0x454] ;  /* 0x0004540001757983 */ /* 0x000ea80000300800 */
[----:B------:R-:W2:Y:S04]  /*11fe0*/  LDL.LU R118, [R1+0x450] ;  /* 0x0004500001767983 */ /* 0x000ea80000300800 */
[----:B------:R-:W2:Y:S04]  /*11ff0*/  LDL.LU R119, [R1+0x424] ;  /* 0x0004240001777983 */ /* 0x000ea80000300800 */
[----:B------:R-:W2:Y:S04]  /*12000*/  LDL.LU R136, [R1+0x420] ;  /* 0x0004200001887983 */ /* 0x000ea80000300800 */
[----:B---3--:R1:W-:Y:S04]  /*12010*/  STS.U16 [R79+UR10+0x8280], R58 ;  /* 0x0082803a4f007988 */ /* 0x0083e8000800040a */
[----:B-1----:R-:W3:Y:S04]  /*12020*/  LDL.LU R58, [R1+0x778] ;  /* 0x00077800013a7983 */ /* 0x002ee80000300800 */
[----:B------:R1:W-:Y:S04]  /*12030*/  STS.U16 [R79+UR10+0xc280], R56 ;  /* 0x00c280384f007988 */ /* 0x0003e8000800040a */
[----:B----4-:R4:W-:Y:S04]  /*12040*/  STS.U16 [R79+UR10+0x8680], R23 ;  /* 0x008680174f007988 */ /* 0x0109e8000800040a */
[----:B------:R-:W-:Y:S04]  /*12050*/  STS.U16 [R79+UR10+0xc680], R41 ;  /* 0x00c680294f007988 */ /* 0x000fe8000800040a */
[----:B------:R0:W-:Y:S04]  /*12060*/  STS.U16 [R79+UR10+0x8a80], R40 ;  /* 0x008a80284f007988 */ /* 0x0001e8000800040a */
[----:B-1----:R1:W5:Y:S04]  /*12070*/  LDL.LU R56, [R1+0x774] ;  /* 0x0007740001387983 */ /* 0x0023680000300800 */
[----:B------:R-:W-:Y:S04]  /*12080*/  STS.U16 [R79+UR10+0xca80], R43 ;  /* 0x00ca802b4f007988 */ /* 0x000fe8000800040a */
[----:B------:R0:W-:Y:S04]  /*12090*/  STS.U16 [R79+UR10+0x8e80], R42 ;  /* 0x008e802a4f007988 */ /* 0x0001e8000800040a */
[----:B----4-:R-:W4:Y:S04]  /*120a0*/  LDL.LU R23, [R1+0x4ac] ;  /* 0x0004ac0001177983 */ /* 0x010f280000300800 */
[----:B------:R1:W-:Y:S04]  /*120b0*/  STS.U16 [R79+UR10+0xce80], R60 ;  /* 0x00ce803c4f007988 */ /* 0x0003e8000800040a */
[----:B0-----:R-:W2:Y:S04]  /*120c0*/  LDL.LU R40, [R1+0x4a8] ;  /* 0x0004a80001287983 */ /* 0x001ea80000300800 */
[----:B------:R-:W2:Y:S04]  /*120d0*/  LDL.LU R41, [R1+0x47c] ;  /* 0x00047c0001297983 */ /* 0x000ea80000300800 */
[----:B------:R0:W-:Y:S04]  /*120e0*/  STS.U16 [R79+UR10+0x9280], R57 ;  /* 0x009280394f007988 */ /* 0x0001e8000800040a */
[----:B------:R-:W2:Y:S04]  /*120f0*/  LDL.LU R42, [R1+0x478] ;  /* 0x00047800012a7983 */ /* 0x000ea80000300800 */
[----:B------:R-:W4:Y:S04]  /*12100*/  LDL.LU R43, [R1+0x44c] ;  /* 0x00044c00012b7983 */ /* 0x000f280000300800 */
[----:B-1----:R-:W4:Y:S04]  /*12110*/  LDL.LU R60, [R1+0x448] ;  /* 0x00044800013c7983 */ /* 0x002f280000300800 */
[----:B0-----:R0:W5:Y:S04]  /*12120*/  LDL.LU R57, [R1+0x770] ;  /* 0x0007700001397983 */ /* 0x0011680000300800 */
[----:B---3--:R1:W-:Y:S04]  /*12130*/  STS.U16 [R79+UR10+0xd280], R58 ;  /* 0x00d2803a4f007988 */ /* 0x0083e8000800040a */
[----:B------:R3:W-:Y:S04]  /*12140*/  STS.U16 [R79+UR10+0x9680], R59 ;  /* 0x0096803b4f007988 */ /* 0x0007e8000800040a */
[----:B------:R-:W-:Y:S04]  /*12150*/  STS.U16 [R79+UR10+0xd680], R76 ;  /* 0x00d6804c4f007988 */ /* 0x000fe8000800040a */
[----:B------:R0:W-:Y:S04]  /*12160*/  STS.U16 [R79+UR10+0x9a80], R61 ;  /* 0x009a803d4f007988 */ /* 0x0001e8000800040a */
[----:B-1----:R1:W5:Y:S04]  /*12170*/  LDL.LU R58, [R1+0x76c] ;  /* 0x00076c00013a7983 */ /* 0x0023680000300800 */
[----:B---3--:R1:W5:Y:S01]  /*12180*/  LDL.LU R59, [R1+0x768] ;  /* 0x00076800013b7983 */ /* 0x0083620000300800 */
[----:B0-----:R-:W-:-:S03]  /*12190*/  LOP3.LUT R61, R2, 0x60, RZ, 0x3c, !PT ;  /* 0x00000060023d7812 */ /* 0x001fc600078e3cff */
[----:B------:R1:W5:Y:S04]  /*121a0*/  LDL.LU R76, [R1+0x764] ;  /* 0x00076400014c7983 */ /* 0x0003680000300800 */
[----:B------:R0:W-:Y:S04]  /*121b0*/  STS.U16 [R79+UR10+0xda80], R77 ;  /* 0x00da804d4f007988 */ /* 0x0001e8000800040a */
[----:B------:R3:W-:Y:S04]  /*121c0*/  STS.U16 [R79+UR10+0x9e80], R78 ;  /* 0x009e804e4f007988 */ /* 0x0007e8000800040a */
[----:B------:R1:W-:Y:S04]  /*121d0*/  STS.U16 [R79+UR10+0xde80], R96 ;  /* 0x00de80604f007988 */ /* 0x0003e8000800040a */
[----:B0-----:R0:W5:Y:S04]  /*121e0*/  LDL.LU R77, [R1+0x760] ;  /* 0x00076000014d7983 */ /* 0x0011680000300800 */
[----:B---3--:R0:W5:Y:S04]  /*121f0*/  LDL.LU R78, [R1+0x75c] ;  /* 0x00075c00014e7983 */ /* 0x0081680000300800 */
[----:B-1----:R0:W5:Y:S04]  /*12200*/  LDL.LU R79, [R1+0x758] ;  /* 0x00075800014f7983 */ /* 0x0021680000300800 */
[----:B--2---:R1:W-:Y:S04]  /*12210*/  STS.U16 [R61+UR10+0x8300], R97 ;  /* 0x008300613d007988 */ /* 0x0043e8000800040a */
[----:B------:R0:W5:Y:S04]  /*12220*/  LDL.LU R96, [R1+0x754] ;  /* 0x0007540001607983 */ /* 0x0001680000300800 */
[----:B------:R2:W-:Y:S04]  /*12230*/  STS.U16 [R61+UR10+0xc300], R98 ;  /* 0x00c300623d007988 */ /* 0x0005e8000800040a */
[----:B-1----:R0:W5:Y:S04]  /*12240*/  LDL.LU R97, [R1+0x750] ;  /* 0x0007500001617983 */ /* 0x0021680000300800 */
[----:B------:R1:W-:Y:S04]  /*12250*/  STS.U16 [R61+UR10+0x8700], R99 ;  /* 0x008700633d007988 */ /* 0x0003e8000800040a */
[----:B--2---:R0:W5:Y:S04]  /*12260*/  LDL.LU R98, [R1+0x74c] ;  /* 0x00074c0001627983 */ /* 0x0041680000300800 */
        /* <DEDUP_REMOVED lines=18> */
[----:B------:R-:W-:Y:S04]  /*12390*/  STS.U16 [R61+UR10+0x9b00], R142 ;  /* 0x009b008e3d007988 */ /* 0x000fe8000800040a */
[----:B--2---:R-:W2:Y:S04]  /*123a0*/  LDL.LU R62, [R1+0x724] ;  /* 0x00072400013e7983 */ /* 0x004ea80000300800 */
[----:B------:R1:W-:Y:S04]  /*123b0*/  STS.U16 [R61+UR10+0xdb00], R18 ;  /* 0x00db00123d007988 */ /* 0x0003e8000800040a */
[----:B------:R3:W-:Y:S04]  /*123c0*/  STS.U16 [R61+UR10+0x9f00], R19 ;  /* 0x009f00133d007988 */ /* 0x0007e8000800040a */
[----:B------:R0:W-:Y:S04]  /*123d0*/  STS.U16 [R61+UR10+0xdf00], R22 ;  /* 0x00df00163d007988 */ /* 0x0001e8000800040a */
[----:B-1----:R1:W5:Y:S04]  /*123e0*/  LDL.LU R18, [R1+0x720] ;  /* 0x0007200001127983 */ /* 0x0023680000300800 */
[----:B---3--:R1:W5:Y:S04]  /*123f0*/  LDL.LU R19, [R1+0x71c] ;  /* 0x00071c0001137983 */ /* 0x0083680000300800 */
[----:B0-----:R-:W3:Y:S01]  /*12400*/  LDL.LU R61, [R1+0x718] ;  /* 0x00071800013d7983 */ /* 0x001ee20000300800 */
[----:B------:R-:W-:-:S03]  /*12410*/  LOP3.LUT R142, R2, 0x70, RZ, 0x3c, !PT ;  /* 0x00000070028e7812 */ /* 0x000fc600078e3cff */
[----:B------:R1:W5:Y:S04]  /*12420*/  LDL.LU R22, [R1+0x714] ;  /* 0x0007140001167983 */ /* 0x0003680000300800 */
[----:B----4-:R0:W-:Y:S04]  /*12430*/  STS.U16 [R142+UR10+0x8380], R23 ;  /* 0x008380178e007988 */ /* 0x0101e8000800040a */
[----:B------:R4:W-:Y:S04]  /*12440*/  STS.U16 [R142+UR10+0xc380], R40 ;  /* 0x00c380288e007988 */ /* 0x0009e8000800040a */
[----:B------:R1:W-:Y:S04]  /*12450*/  STS.U16 [R142+UR10+0x8780], R41 ;  /* 0x008780298e007988 */ /* 0x0003e8000800040a */
[----:B0-----:R0:W5:Y:S04]  /*12460*/  LDL.LU R23, [R1+0x710] ;  /* 0x0007100001177983 */ /* 0x0011680000300800 */
[----:B----4-:R0:W5:Y:S04]  /*12470*/  LDL.LU R40, [R1+0x70c] ;  /* 0x00070c0001287983 */ /* 0x0101680000300800 */
[----:B-1----:R0:W5:Y:S04]  /*12480*/  LDL.LU R41, [R1+0x708] ;  /* 0x0007080001297983 */ /* 0x0021680000300800 */
[----:B------:R1:W-:Y:S04]  /*12490*/  STS.U16 [R142+UR10+0xc780], R42 ;  /* 0x00c7802a8e007988 */ /* 0x0003e8000800040a */
[----:B------:R4:W-:Y:S04]  /*124a0*/  STS.U16 [R142+UR10+0x8b80], R43 ;  /* 0x008b802b8e007988 */ /* 0x0009e8000800040a */
[----:B------:R0:W-:Y:S04]  /*124b0*/  STS.U16 [R142+UR10+0xcb80], R60 ;  /* 0x00cb803c8e007988 */ /* 0x0001e8000800040a */
[----:B-1----:R1:W5:Y:S04]  /*124c0*/  LDL.LU R42, [R1+0x704] ;  /* 0x00070400012a7983 */ /* 0x0023680000300800 */
[----:B----4-:R1:W5:Y:S04]  /*124d0*/  LDL.LU R43, [R1+0x700] ;  /* 0x00070000012b7983 */ /* 0x0103680000300800 */
[----:B0-----:R1:W5:Y:S04]  /*124e0*/  LDL.LU R60, [R1+0x6fc] ;  /* 0x0006fc00013c7983 */ /* 0x0013680000300800 */
[----:B---3--:R0:W-:Y:S04]  /*124f0*/  STS.U16 [R142+UR10+0x8f80], R61 ;  /* 0x008f803d8e007988 */ /* 0x0081e8000800040a */
[----:B--2---:R2:W-:Y:S04]  /*12500*/  STS.U16 [R142+UR10+0xcf80], R62 ;  /* 0x00cf803e8e007988 */ /* 0x0045e8000800040a */
[----:B------:R3:W-:Y:S04]  /*12510*/  STS.U16 [R142+UR10+0x9380], R63 ;  /* 0x0093803f8e007988 */ /* 0x0007e8000800040a */
[----:B0-----:R1:W5:Y:S04]  /*12520*/  LDL.LU R61, [R1+0x6f8] ;  /* 0x0006f800013d7983 */ /* 0x0013680000300800 */
[----:B--2---:R1:W5:Y:S04]  /*12530*/  LDL.LU R62, [R1+0x6f4] ;  /* 0x0006f400013e7983 */ /* 0x0043680000300800 */
[----:B---3--:R1:W5:Y:S04]  /*12540*/  LDL.LU R63, [R1+0x6f0] ;  /* 0x0006f000013f7983 */ /* 0x0083680000300800 */
[----:B------:R0:W-:Y:S04]  /*12550*/  STS.U16 [R142+UR10+0xd380], R80 ;  /* 0x00d380508e007988 */ /* 0x0001e8000800040a */
[----:B------:R2:W-:Y:S04]  /*12560*/  STS.U16 [R142+UR10+0x9780], R81 ;  /* 0x009780518e007988 */ /* 0x0005e8000800040a */
        /* <DEDUP_REMOVED lines=11> */
[----:B0-----:R1:W5:Y:S04]  /*12620*/  LDL.LU R142, [R1+0x6d4] ;  /* 0x0006d400018e7983 */ /* 0x0013680000300800 */
[----:B------:R-:W2:Y:S04]  /*12630*/  LDL.LU R0, [R1+0x6d0] ;  /* 0x0006d00001007983 */ /* 0x000ea80000300800 */
[----:B--2---:R0:W-:Y:S04]  /*12640*/  STS.U16 [R0+UR10+0x13000], R148 ;  /* 0x0130009400007988 */ /* 0x0041e8000800040a */
[----:B------:R2:W-:Y:S01]  /*12650*/  STS.U16 [R0+UR10+0x12000], R143 ;  /* 0x0120008f00007988 */ /* 0x0005e2000800040a */
[----:B0-----:R-:W-:-:S03]  /*12660*/  LOP3.LUT R148, R0, 0x20, RZ, 0x3c, !PT ;  /* 0x0000002000947812 */ /* 0x001fc600078e3cff */
[----:B------:R0:W-:Y:S04]  /*12670*/  STS.U16 [R0+UR10+0x12400], R102 ;  /* 0x0124006600007988 */ /* 0x0001e8000800040a */
[----:B--2---:R1:W5:Y:S04]  /*12680*/  LDL.LU R143, [R1+0x6cc] ;  /* 0x0006cc00018f7983 */ /* 0x0043680000300800 */
[----:B------:R2:W-:Y:S04]  /*12690*/  STS.U16 [R0+UR10+0x12800], R103 ;  /* 0x0128006700007988 */ /* 0x0005e8000800040a */
[----:B0-----:R1:W5:Y:S04]  /*126a0*/  LDL.LU R102, [R1+0x6c8] ;  /* 0x0006c80001667983 */ /* 0x0013680000300800 */
[----:B------:R0:W-:Y:S04]  /*126b0*/  STS.U16 [R0+UR10+0x12c00], R120 ;  /* 0x012c007800007988 */ /* 0x0001e8000800040a */
[----:B------:R3:W-:Y:S04]  /*126c0*/  STS.U16 [R0+UR10+0x13400], R121 ;  /* 0x0134007900007988 */ /* 0x0007e8000800040a */
[----:B------:R4:W-:Y:S04]  /*126d0*/  STS.U16 [R0+UR10+0x13800], R144 ;  /* 0x0138009000007988 */ /* 0x0009e8000800040a */
[----:B------:R0:W-:Y:S04]  /*126e0*/  STS.U16 [R0+UR10+0x13c00], R145 ;  /* 0x013c009100007988 */ /* 0x0001e8000800040a */
[----:B--2---:R1:W5:Y:S04]  /*126f0*/  LDL.LU R103, [R1+0x6c4] ;  /* 0x0006c40001677983 */ /* 0x0043680000300800 */
[----:B------:R2:W-:Y:S04]  /*12700*/  STS.U16 [R148+UR10+0x12100], R122 ;  /* 0x0121007a94007988 */ /* 0x0005e8000800040a */
[----:B0-----:R1:W5:Y:S04]  /*12710*/  LDL.LU R120, [R1+0x6c0] ;  /* 0x0006c00001787983 */ /* 0x0013680000300800 */
[----:B------:R0:W-:Y:S04]  /*12720*/  STS.U16 [R148+UR10+0x12500], R123 ;  /* 0x0125007b94007988 */ /* 0x0001e8000800040a */
[----:B---3--:R1:W5:Y:S04]  /*12730*/  LDL.LU R121, [R1+0x6bc] ;  /* 0x0006bc0001797983 */ /* 0x0083680000300800 */
[----:B------:R-:W-:Y:S04]  /*12740*/  STS.U16 [R148+UR10+0x12900], R140 ;  /* 0x0129008c94007988 */ /* 0x000fe8000800040a */
[----:B----4-:R1:W5:Y:S04]  /*12750*/  LDL.LU R144, [R1+0x6b8] ;  /* 0x0006b80001907983 */ /* 0x0103680000300800 */
[----:B------:R-:W-:Y:S04]  /*12760*/  STS.U16 [R148+UR10+0x12d00], R141 ;  /* 0x012d008d94007988 */ /* 0x000fe8000800040a */
[----:B------:R1:W5:Y:S04]  /*12770*/  LDL.LU R145, [R1+0x6b4] ;  /* 0x0006b40001917983 */ /* 0x0003680000300800 */
[----:B------:R3:W-:Y:S04]  /*12780*/  STS.U16 [R148+UR10+0x13100], R156 ;  /* 0x0131009c94007988 */ /* 0x0007e8000800040a */
[----:B--2---:R1:W5:Y:S04]  /*12790*/  LDL.LU R122, [R1+0x6b0] ;  /* 0x0006b000017a7983 */ /* 0x0043680000300800 */
[----:B0-----:R1:W5:Y:S01]  /*127a0*/  LDL.LU R123, [R1+0x6ac] ;  /* 0x0006ac00017b7983 */ /* 0x0013620000300800 */
[----:B---3--:R-:W-:-:S03]  /*127b0*/  LOP3.LUT R156, R0, 0x40, RZ, 0x3c, !PT ;  /* 0x00000040009c7812 */ /* 0x008fc600078e3cff */
[----:B------:R1:W5:Y:S04]  /*127c0*/  LDL.LU R140, [R1+0x6a8] ;  /* 0x0006a800018c7983 */ /* 0x0003680000300800 */
[----:B------:R0:W-:Y:S04]  /*127d0*/  STS.U16 [R148+UR10+0x13500], R146 ;  /* 0x0135009294007988 */ /* 0x0001e8000800040a */
[----:B------:R1:W5:Y:S04]  /*127e0*/  LDL.LU R141, [R1+0x6a4] ;  /* 0x0006a400018d7983 */ /* 0x0003680000300800 */
[----:B------:R2:W-:Y:S04]  /*127f0*/  STS.U16 [R148+UR10+0x13900], R147 ;  /* 0x0139009394007988 */ /* 0x0005e8000800040a */
[----:B0-----:R1:W5:Y:S04]  /*12800*/  LDL.LU R146, [R1+0x6a0] ;  /* 0x0006a00001927983 */ /* 0x0013680000300800 */
[----:B------:R0:W-:Y:S04]  /*12810*/  STS.U16 [R148+UR10+0x13d00], R149 ;  /* 0x013d009594007988 */ /* 0x0001e8000800040a */
[----:B--2---:R1:W5:Y:S04]  /*12820*/  LDL.LU R147, [R1+0x69c] ;  /* 0x00069c0001937983 */ /* 0x0043680000300800 */
[----:B------:R2:W-:Y:S04]  /*12830*/  STS.U16 [R156+UR10+0x12200], R150 ;  /* 0x012200969c007988 */ /* 0x0005e8000800040a */
[----:B0-----:R1:W5:Y:S04]  /*12840*/  LDL.LU R148, [R1+0x698] ;  /* 0x0006980001947983 */ /* 0x0013680000300800 */
[----:B------:R0:W-:Y:S04]  /*12850*/  STS.U16 [R156+UR10+0x12600], R151 ;  /* 0x012600979c007988 */ /* 0x0001e8000800040a */
[----:B------:R1:W5:Y:S04]  /*12860*/  LDL.LU R149, [R1+0x694] ;  /* 0x0006940001957983 */ /* 0x0003680000300800 */
[----:B------:R3:W-:Y:S04]  /*12870*/  STS.U16 [R156+UR10+0x12a00], R152 ;  /* 0x012a00989c007988 */ /* 0x0007e8000800040a */
[----:B--2---:R1:W5:Y:S04]  /*12880*/  LDL.LU R150, [R1+0x690] ;  /* 0x0006900001967983 */ /* 0x0043680000300800 */
[----:B------:R2:W-:Y:S04]  /*12890*/  STS.U16 [R156+UR10+0x12e00], R153 ;  /* 0x012e00999c007988 */ /* 0x0005e8000800040a */
[----:B0-----:R1:W5:Y:S04]  /*128a0*/  LDL.LU R151, [R1+0x68c] ;  /* 0x00068c0001977983 */ /* 0x0013680000300800 */
[----:B------:R0:W-:Y:S04]  /*128b0*/  STS.U16 [R156+UR10+0x13200], R162 ;  /* 0x013200a29c007988 */ /* 0x0001e8000800040a */
[----:B---3--:R1:W5:Y:S04]  /*128c0*/  LDL.LU R152, [R1+0x688] ;  /* 0x0006880001987983 */ /* 0x0083680000300800 */
[----:B--2---:R1:W5:Y:S01]  /*128d0*/  LDL.LU R153, [R1+0x684] ;  /* 0x0006840001997983 */ /* 0x0043620000300800 */
[----:B0-----:R-:W-:-:S03]  /*128e0*/  LOP3.LUT R162, R0, 0x60, RZ, 0x3c, !PT ;  /* 0x0000006000a27812 */ /* 0x001fc600078e3cff */
[----:B------:R0:W-:Y:S04]  /*128f0*/  STS.U16 [R156+UR10+0x13600], R154 ;  /* 0x0136009a9c007988 */ /* 0x0001e8000800040a */
[----:B------:R2:W-:Y:S04]  /*12900*/  STS.U16 [R156+UR10+0x13a00], R155 ;  /* 0x013a009b9c007988 */ /* 0x0005e8000800040a */
[----:B------:R3:W-:Y:S04]  /*12910*/  STS.U16 [R156+UR10+0x13e00], R157 ;  /* 0x013e009d9c007988 */ /* 0x0007e8000800040a */
[----:B0-----:R1:W5:Y:S04]  /*12920*/  LDL.LU R154, [R1+0x680] ;  /* 0x00068000019a7983 */ /* 0x0013680000300800 */
[----:B--2---:R1:W5:Y:S04]  /*12930*/  LDL.LU R155, [R1+0x67c] ;  /* 0x00067c00019b7983 */ /* 0x0043680000300800 */
[----:B---3--:R1:W5:Y:S04]  /*12940*/  LDL.LU R156, [R1+0x678] ;  /* 0x00067800019c7983 */ /* 0x0083680000300800 */
[----:B------:R1:W5:Y:S04]  /*12950*/  LDL.LU R157, [R1+0x674] ;  /* 0x00067400019d7983 */ /* 0x0003680000300800 */
        /* <DEDUP_REMOVED lines=13> */
[----:B------:R2:W-:Y:S01]  /*12a30*/  STS.U16 [R162+UR10+0x13f00], R3 ;  /* 0x013f0003a2007988 */ /* 0x0005e2000800040a */
[----:B------:R3:W-:Y:S06]  /*12a40*/  MEMBAR.ALL.CTA ;  /* 0x0000000000007992 */ /* 0x0007ec0000008000 */
[----:B---3--:R-:W3:Y:S04]  /*12a50*/  FENCE.VIEW.ASYNC.S ;  /* 0x00000000000073c6 */ /* 0x008ee80000000000 */
[----:B0-----:R1:W5:Y:S04]  /*12a60*/  LDL.LU R163, [R1+0x658] ;  /* 0x0006580001a37983 */ /* 0x0013680000300800 */
[----:B--2---:R1:W5:Y:S04]  /*12a70*/  LDL.LU R162, [R1+0x654] ;  /* 0x0006540001a27983 */ /* 0x0043680000300800 */
[----:B------:R1:W5:Y:S01]  /*12a80*/  LDL.LU R3, [R1+0x650] ;  /* 0x0006500001037983 */ /* 0x0003620000300800 */
[----:B------:R-:W-:-:S04]  /*12a90*/  ULEA UR12, UR8, UR10, 0x3 ;  /* 0x0000000a080c7291 */ /* 0x000fc8000f8e18ff */
[----:B------:R-:W-:Y:S01]  /*12aa0*/  UIADD3 UR12, UPT, UPT, UR12, 0x14000, URZ ;  /* 0x000140000c0c7890 */ /* 0x000fe2000fffe0ff */
[----:B---3--:R-:W-:Y:S06]  /*12ab0*/  BAR.SYNC.DEFER_BLOCKING 0x0 ;  /* 0x0000000000007b1d */ /* 0x008fec0000010000 */
[----:B------:R-:W-:Y:S05]  /*12ac0*/  @P1 BRA `(.L_x_9) ;  /* 0x0000000000881947 */ /* 0x000fea0003800000 */
[----:B------:R-:W-:Y:S02]  /*12ad0*/  UIADD3 UR13, UPT, UPT, UR9, 0x40, URZ ;  /* 0x00000040090d7890 */ /* 0x000fe4000fffe0ff */
[----:B------:R-:W-:Y:S02]  /*12ae0*/  UIADD3 UR50, UPT, UPT, UR9, 0x40, URZ ;  /* 0x0000004009327890 */ /* 0x000fe4000fffe0ff */
[----:B------:R-:W-:Y:S01]  /*12af0*/  UIADD3 UR51, UPT, UPT, UR9, 0x40, URZ ;  /* 0x0000004009337890 */ /* 0x000fe2000fffe0ff */
[----:B------:R-:W-:Y:S01]  /*12b00*/  UMOV UR22, 0x0 ;  /* 0x0000000000167882 */ /* 0x000fe20000000000 */
[----:B------:R-:W-:Y:S01]  /*12b10*/  UMOV UR23, 0x8108490 ;  /* 0x0810849000177882 */ /* 0x000fe20000000000 */
[----:B------:R-:W-:Y:S01]  /*12b20*/  UMOV UR21, 0x40004040 ;  /* 0x4000404000157882 */ /* 0x000fe20000000000 */
[----:B------:R-:W-:Y:S02]  /*12b30*/  UIADD3 UR56, UPT, UPT, UR9, 0x40, URZ ;  /* 0x0000004009387890 */ /* 0x000fe4000fffe0ff */
[----:B------:R0:W-:Y:S01]  /*12b40*/  UTCHMMA gdesc[UR20], gdesc[UR14], tmem[UR9], tmem[UR22], idesc[UR23], UPT ;  /* 0x00ff160e140075ea */ /* 0x0001e2000b800009 */
[----:B------:R-:W-:Y:S01]  /*12b50*/  UMOV UR42, 0x0 ;  /* 0x00000000002a7882 */ /* 0x000fe20000000000 */
[----:B------:R-:W-:Y:S01]  /*12b60*/  UMOV UR43, 0x8108490 ;  /* 0x08108490002b7882 */ /* 0x000fe20000000000 */
[----:B------:R-:W-:Y:S01]  /*12b70*/  UMOV UR44, 0x0 ;  /* 0x00000000002c7882 */ /* 0x000fe20000000000 */
[----:B------:R-:W-:Y:S01]  /*12b80*/  UMOV UR45, 0x8108490 ;  /* 0x08108490002d7882 */ /* 0x000fe20000000000 */
        /* <DEDUP_REMOVED lines=11> */
[----:B------:R-:W-:Y:S01]  /*12c40*/  UMOV UR6, UR12 ;  /* 0x0000000c00067c82 */ /* 0x000fe20008000000 */
[----:B------:R-:W-:Y:S01]  /*12c50*/  UMOV UR7, URZ ;  /* 0x000000ff00077c82 */ /* 0x000fe20008000000 */
[----:B------:R0:W-:Y:S01]  /*12c60*/  UTCHMMA gdesc[UR34], gdesc[UR14], tmem[UR13], tmem[UR48], idesc[UR49], UPT ;  /* 0x00ff300e220075ea */ /* 0x0001e2000b80000d */
[----:B------:R-:W-:Y:S01]  /*12c70*/  UMOV UR58, 0x0 ;  /* 0x00000000003a7882 */ /* 0x000fe20000000000 */
[----:B------:R-:W-:Y:S01]  /*12c80*/  UMOV UR59, 0x8108490 ;  /* 0x08108490003b7882 */ /* 0x000fe20000000000 */
[----:B------:R0:W-:Y:S01]  /*12c90*/  UTCHMMA gdesc[UR36], gdesc[UR18], tmem[UR50], tmem[UR52], idesc[UR53], UPT ;  /* 0x00ff3412240075ea */ /* 0x0001e2000b800032 */
[----:B------:R-:W-:Y:S01]  /*12ca0*/  UMOV UR4, UR6 ;  /* 0x0000000600047c82 */ /* 0x000fe20008000000 */
[----:B------:R0:W-:Y:S01]  /*12cb0*/  UTCHMMA gdesc[UR38], gdesc[UR28], tmem[UR51], tmem[UR54], idesc[UR55], UPT ;  /* 0x00ff361c260075ea */ /* 0x0001e2000b800033 */
[----:B------:R0:W-:Y:S01]  /*12cc0*/  UTCHMMA gdesc[UR40], gdesc[UR32], tmem[UR56], tmem[UR58], idesc[UR59], UPT ;  /* 0x00ff3a20280075ea */ /* 0x0001e2000b800038 */
[----:B------:R0:W-:Y:S01]  /*12cd0*/  UTCBAR [UR4], URZ ;  /* 0x000000ff040073e9 */ /* 0x0001e200080000ff */
[----:B------:R-:W-:Y:S01]  /*12ce0*/  NOP ;  /* 0x0000000000007918 */ /* 0x000fe20000000000 */
.L_x_9:
[----:B------:R2:W-:Y:S04]  /*12cf0*/  STL [R1+0x650], R0 ;  /* 0x0006500001007387 */ /* 0x0005e80000100800 */
[----:B--2---:R-:W2:Y:S01]  /*12d00*/  LDL R0, [R1+0x620] ;  /* 0x0006200001007983 */ /* 0x004ea20000100800 */
[----:B------:R-:W-:-:S04]  /*12d10*/  UIADD3 UR8, UPT, UPT, UR8, 0x1, URZ ;  /* 0x0000000108087890 */ /* 0x000fc8000fffe0ff */
[----:B------:R-:W-:-:S04]  /*12d20*/  UISETP.GT.AND UP1, UPT, UR8, 0x1, UPT ;  /* 0x000000010800788c */ /* 0x000fc8000bf24270 */
[----:B0-----:R-:W-:Y:S02]  /*12d30*/  USEL UR4, URZ, 0x1, !UP1 ;  /* 0x00000001ff047887 */ /* 0x001fe4000c800000 */
[----:B------:R-:W-:Y:S02]  /*12d40*/  USEL UR8, UR8, URZ, !UP1 ;  /* 0x000000ff08087287 */ /* 0x000fe4000c800000 */
[----:B------:R-:W-:Y:S01]  /*12d50*/  ULOP3.LUT UR6, UR5, UR4, URZ, 0x3c, !UPT ;  /* 0x0000000405067292 */ /* 0x000fe2000f8e3cff */
[----:B--2--5:R-:W-:Y:S02]  /*12d60*/  ISETP.NE.U32.AND P2, PT, R164, R0, PT ;  /* 0x00000000a400720c */ /* 0x024fe40003f45070 */
[----:B------:R0:W5:Y:S01]  /*12d70*/  LDL.LU R0, [R1+0x650] ;  /* 0x0006500001007983 */ /* 0x0001620000300800 */
[----:B------:R-:W-:-:S03]  /*12d80*/  UMOV UR4, UR5 ;  /* 0x0000000500047c82 */ /* 0x000fc60008000000 */
[----:B------:R-:W-:-:S07]  /*12d90*/  UMOV UR5, UR6 ;  /* 0x0000000600057c82 */ /* 0x000fce0008000000 */
[----:B0-----:R-:W-:Y:S05]  /*12da0*/  @P2 BRA `(.L_x_10) ;  /* 0xffffff64005c2947 */ /* 0x001fea000383ffff */
.L_x_7:
[----:B------:R-:W2:Y:S01]  /*12db0*/  LDL.LU R165, [R1+0x64c] ;  /* 0x00064c0001a57983 */ /* 0x000ea20000300800 */
[----:B-1----:R-:W0:Y:S01]  /*12dc0*/  LDC R3, c[0x0][0x3b4] ;  /* 0x0000ed00ff037b82 */ /* 0x002e220000000800 */
[----:B--2---:R-:W-:-:S13]  /*12dd0*/  ISETP.GE.AND P1, PT, R165, 0x40, PT ;  /* 0x00000040a500780c */ /* 0x004fda0003f26270 */
[----:B0-----:R-:W-:Y:S05]  /*12de0*/  @!P1 BRA `(.L_x_11) ;  /* 0x0000000000109947 */ /* 0x001fea0003800000 */
[----:B------:R-:W-:-:S06]  /*12df0*/  USHF.L.U32 UR4, UR4, 0x1f, URZ ;  /* 0x0000001f04047899 */ /* 0x000fcc00080006ff */
[----:B-----5:R-:W-:-:S04]  /*12e00*/  IMAD.U32 R0, RZ, RZ, UR4 ;  /* 0x00000004ff007e24 */ /* 0x020fc8000f8e00ff */
[----:B------:R-:W0:Y:S02]  /*12e10*/  SYNCS.PHASECHK.TRANS64.TRYWAIT P1, [UR12], R0 ;  /* 0x00000000ff0075a7 */ /* 0x000e24000802110c */
[----:B0-----:R-:W-:Y:S05]  /*12e20*/  @!P1 BRA `(.L_x_12) ;  /* 0x0000003000089947 */ /* 0x001fea0003800000 */
.L_x_11:
[----:B-----5:R-:W2:Y:S01]  /*12e30*/  LDL.LU R146, [R1+0x26c] ;  /* 0x00026c0001927983 */ /* 0x020ea20000300800 */
[----:B------:R-:W0:Y:S03]  /*12e40*/  LDCU.128 UR4, c[0x0][0x390] ;  /* 0x00007200ff0477ac */ /* 0x000e260008000c00 */
[----:B------:R-:W3:Y:S01]  /*12e50*/  LDL.LU R145, [R1+0x270] ;  /* 0x0002700001917983 */ /* 0x000ee20000300800 */
[----:B------:R-:W1:Y:S03]  /*12e60*/  LDCU UR8, c[0x0][0x3b8] ;  /* 0x00007700ff0877ac */ /* 0x000e660008000800 */
[----:B------:R-:W4:Y:S01]  /*12e70*/  LDL.LU R144, [R1+0x27c] ;  /* 0x00027c0001907983 */ /* 0x000f220000300800 */
[----:B------:R-:W-:Y:S06]  /*12e80*/  BAR.SYNC.DEFER_BLOCKING 0x0 ;  /* 0x0000000000007b1d */ /* 0x000fec0000010000 */
[----:B------:R-:W0:Y:S02]  /*12e90*/  @!P0 SYNCS.CCTL.IV [UR10+0x14000] ;  /* 0x01400000ff0089b1 */ /* 0x000e24000800000a */
[----:B0-----:R-:W-:Y:S06]  /*12ea0*/  BAR.SYNC.DEFER_BLOCKING 0x0 ;  /* 0x0000000000007b1d */ /* 0x001fec0000010000 */
[----:B------:R-:W0:Y:S01]  /*12eb0*/  LDTM.x128 R4, tmem[UR11] ;  /* 0x0000000b000479ee */ /* 0x000e2200083c0000 */
[----:B------:R-:W1:Y:S01]  /*12ec0*/  @!P0 SYNCS.CCTL.IV [UR10+0x14008] ;  /* 0x01400800ff0089b1 */ /* 0x000e62000800000a */
[----:B------:R-:W-:Y:S01]  /*12ed0*/  NOP ;  /* 0x0000000000007918 */ /* 0x000fe20000000000 */
[----:B0-----:R-:W-:-:S02]  /*12ee0*/  F2FP.BF16.F32.PACK_AB R138, R5, R4 ;  /* 0x00000004058a723e */ /* 0x001fc400000010ff */
[----:B------:R-:W-:Y:S02]  /*12ef0*/  F2FP.BF16.F32.PACK_AB R140, R69, R68 ;  /* 0x00000044458c723e */ /* 0x000fe400000010ff */
[----:B------:R-:W-:Y:S02]  /*12f00*/  PRMT R142, R138, 0x7632, R142 ;  /* 0x000076328a8e7816 */ /* 0x000fe4000000008e */
[----:B------:R-:W-:Y:S02]  /*12f10*/  PRMT R143, R140, 0x7632, R143 ;  /* 0x000076328c8f7816 */ /* 0x000fe4000000008f */
[----:B------:R-:W-:Y:S02]  /*12f20*/  F2FP.BF16.F32.PACK_AB R72, R73, R72 ;  /* 0x000000484948723e */ /* 0x000fe400000010ff */
[----:B------:R-:W-:Y:S02]  /*12f30*/  F2FP.BF16.F32.PACK_AB R74, R75, R74 ;  /* 0x0000004a4b4a723e */ /* 0x000fe400000010ff */
[----:B------:R-:W-:-:S02]  /*12f40*/  F2FP.BF16.F32.PACK_AB R12, R13, R12 ;  /* 0x0000000c0d0c723e */ /* 0x000fc400000010ff */
[----:B------:R-:W-:Y:S02]  /*12f50*/  F2FP.BF16.F32.PACK_AB R76, R77, R76 ;  /* 0x0000004c4d4c723e */ /* 0x000fe400000010ff */
[----:B------:R-:W-:Y:S02]  /*12f60*/  F2FP.BF16.F32.PACK_AB R14, R15, R14 ;  /* 0x0000000e0f0e723e */ /* 0x000fe400000010ff */
[----:B------:R-:W-:Y:S02]  /*12f70*/  F2FP.BF16.F32.PACK_AB R78, R79, R78 ;  /* 0x0000004e4f4e723e */ /* 0x000fe400000010ff */
        /* <DEDUP_REMOVED lines=51> */
[----:B------:R-:W-:Y:S01]  /*132b0*/  F2FP.BF16.F32.PACK_AB R67, R131, R67 ;  /* 0x000000438343723e */ /* 0x000fe200000010ff */
[C---:B--2---:R-:W-:Y:S01]  /*132c0*/  VIADD R0, R146.reuse, 0x4 ;  /* 0x0000000492007836 */ /* 0x044fe20000000000 */
[C---:B------:R-:W-:Y:S01]  /*132d0*/  ISETP.GE.AND P0, PT, R146.reuse, UR7, PT ;  /* 0x0000000792007c0c */ /* 0x040fe2000bf06270 */
[C---:B------:R-:W-:Y:S02]  /*132e0*/  VIADD R2, R146.reuse, 0x3 ;  /* 0x0000000392027836 */ /* 0x040fe40000000000 */
[----:B------:R-:W-:Y:S01]  /*132f0*/  VIADD R133, R146, 0x1 ;  /* 0x0000000192857836 */ /* 0x000fe20000000000 */
[----:B------:R-:W-:Y:S01]  /*13300*/  ISETP.GE.AND P3, PT, R0, UR7, PT ;  /* 0x0000000700007c0c */ /* 0x000fe2000bf66270 */
[C---:B---3--:R-:W-:Y:S01]  /*13310*/  IMAD R0, R145.reuse, R3, RZ ;  /* 0x0000000391007224 */ /* 0x048fe200078e02ff */
[----:B------:R-:W-:Y:S01]  /*13320*/  ISETP.GE.AND P2, PT, R2, UR7, PT ;  /* 0x0000000702007c0c */ /* 0x000fe2000bf46270 */
[----:B------:R-:W-:Y:S01]  /*13330*/  VIADD R132, R146, 0x2 ;  /* 0x0000000292847836 */ /* 0x000fe20000000000 */
[----:B------:R-:W-:Y:S01]  /*13340*/  ISETP.GE.AND P1, PT, R145, UR6, PT ;  /* 0x0000000691007c0c */ /* 0x000fe2000bf26270 */
[----:B------:R-:W-:Y:S01]  /*13350*/  IMAD R3, R3, 0x80, R0 ;  /* 0x0000008003037824 */ /* 0x000fe200078e0200 */
[----:B------:R-:W-:Y:S01]  /*13360*/  LEA R4, P6, R0, UR4, 0x1 ;  /* 0x0000000400047c11 */ /* 0x000fe2000f8c08ff */
[C---:B------:R-:W-:Y:S01]  /*13370*/  VIADD R141, R146.reuse, 0x5 ;  /* 0x00000005928d7836 */ /* 0x040fe20000000000 */
[----:B------:R-:W-:Y:S01]  /*13380*/  ISETP.GE.AND P5, PT, R133, UR7, PT ;  /* 0x0000000785007c0c */ /* 0x000fe2000bfa6270 */
[----:B-1----:R-:W-:Y:S01]  /*13390*/  IMAD R133, R146, UR8, RZ ;  /* 0x0000000892857c24 */ /* 0x002fe2000f8e02ff */
[----:B------:R-:W-:Y:S01]  /*133a0*/  LEA.HI.X.SX32 R5, R0, UR5, 0x1, P6 ;  /* 0x0000000500057c11 */ /* 0x000fe2000b0f0eff */
[C---:B------:R-:W-:Y:S01]  /*133b0*/  VIADD R75, R146.reuse, 0xa ;  /* 0x0000000a924b7836 */ /* 0x040fe20000000000 */
[----:B------:R-:W-:Y:S01]  /*133c0*/  LEA R2, P6, R3, UR4, 0x1 ;  /* 0x0000000403027c11 */ /* 0x000fe2000f8c08ff */
[C---:B------:R-:W-:Y:S01]  /*133d0*/  VIADD R139, R133.reuse, UR8 ;  /* 0x00000008858b7c36 */ /* 0x040fe20008000000 */
[----:B------:R-:W-:Y:S01]  /*133e0*/  ISETP.LT.AND P1, PT, R146, UR7, !P1 ;  /* 0x0000000792007c0c */ /* 0x000fe2000cf21270 */
[----:B------:R-:W-:Y:S01]  /*133f0*/  IMAD.WIDE R68, R133, 0x2, R4 ;  /* 0x0000000285447825 */ /* 0x000fe200078e0204 */
[----:B----4-:R-:W-:-:S02]  /*13400*/  ISETP.LT.AND P0, PT, R144, UR6, !P0 ;  /* 0x0000000690007c0c */ /* 0x010fc4000c701270 */
[----:B------:R-:W-:Y:S01]  /*13410*/  LEA.HI.X.SX32 R3, R3, UR5, 0x1, P6 ;  /* 0x0000000503037c11 */ /* 0x000fe2000b0f0eff */
[----:B------:R-:W-:Y:S01]  /*13420*/  IMAD.WIDE R134, R139, 0x2, R4 ;  /* 0x000000028b867825 */ /* 0x000fe200078e0204 */
[----:B------:R-:W-:Y:S02]  /*13430*/  ISETP.LT.AND P6, PT, R145, UR6, !P5 ;  /* 0x0000000691007c0c */ /* 0x000fe4000efc1270 */
[----:B------:R-:W-:Y:S01]  /*13440*/  ISETP.LT.AND P5, PT, R144, UR6, !P5 ;  /* 0x0000000690007c0c */ /* 0x000fe2000efa1270 */
[--C-:B------:R-:W-:Y:S01]  /*13450*/  IMAD.WIDE R136, R139, 0x2, R2.reuse ;  /* 0x000000028b887825 */ /* 0x100fe200078e0202 */
[----:B------:R-:W-:Y:S02]  /*13460*/  ISETP.GE.AND P4, PT, R132, UR7, PT ;  /* 0x0000000784007c0c */ /* 0x000fe4000bf86270 */
[----:B------:R-:W-:Y:S01]  /*13470*/  F2FP.BF16.F32.PACK_AB R0, R7, R6 ;  /* 0x000000060700723e */ /* 0x000fe200000010ff */
[----:B------:R-:W-:Y:S01]  /*13480*/  IMAD.WIDE R132, R133, 0x2, R2 ;  /* 0x0000000285847825 */ /* 0x000fe200078e0202 */
[----:B------:R0:W-:Y:S01]  /*13490*/  @P1 STG.E.U16 desc[UR24][R68.64], R138 ;  /* 0x0000008a44001986 */ /* 0x0001e2000c101518 */
[----:B------:R-:W-:-:S02]  /*134a0*/  ISETP.GE.AND P1, PT, R141, UR7, PT ;  /* 0x000000078d007c0c */ /* 0x000fc4000bf26270 */
[----:B------:R-:W-:Y:S01]  /*134b0*/  VIADD R139, R139, UR8 ;  /* 0x000000088b8b7c36 */ /* 0x000fe20008000000 */
[----:B------:R1:W-:Y:S03]  /*134c0*/  @P0 STG.E.U16 desc[UR24][R132.64], R140 ;  /* 0x0000008c84000986 */ /* 0x0003e6000c101518 */
[----:B------:R-:W-:Y:S01]  /*134d0*/  IMAD.WIDE R6, R139, 0x2, R4 ;  /* 0x000000028b067825 */ /* 0x000fe200078e0204 */
[----:B------:R2:W-:Y:S01]  /*134e0*/  @P6 STG.E.U16 desc[UR24][R134.64], R142 ;  /* 0x0000008e86006986 */ /* 0x0005e2000c101518 */
[----:B------:R-:W-:Y:S02]  /*134f0*/  ISETP.LT.AND P6, PT, R145, UR6, !P2 ;  /* 0x0000000691007c0c */ /* 0x000fe4000d7c1270 */
[----:B------:R-:W-:Y:S01]  /*13500*/  VIADD R141, R139, UR8 ;  /* 0x000000088b8d7c36 */ /* 0x000fe20008000000 */
[----:B------:R3:W-:Y:S01]  /*13510*/  @P5 STG.E.U16 desc[UR24][R136.64], R143 ;  /* 0x0000008f88005986 */ /* 0x0007e2000c101518 */
[----:B------:R-:W-:Y:S01]  /*13520*/  ISETP.LT.AND P5, PT, R145, UR6, !P4 ;  /* 0x0000000691007c0c */ /* 0x000fe2000e7a1270 */
[----:B0-----:R-:W-:Y:S01]  /*13530*/  IMAD.WIDE R68, R139, 0x2, R2 ;  /* 0x000000028b447825 */ /* 0x001fe200078e0202 */
[----:B------:R-:W-:-:S02]  /*13540*/  ISETP.LT.AND P4, PT, R144, UR6, !P4 ;  /* 0x0000000690007c0c */ /* 0x000fc4000e781270 */
[----:B-1----:R-:W-:Y:S01]  /*13550*/  F2FP.BF16.F32.PACK_AB R133, R71, R70 ;  /* 0x000000464785723e */ /* 0x002fe200000010ff */
[C---:B------:R-:W-:Y:S01]  /*13560*/  IMAD.WIDE R70, R141.reuse, 0x2, R4 ;  /* 0x000000028d467825 */ /* 0x040fe200078e0204 */
[----:B------:R-:W-:Y:S02]  /*13570*/  ISETP.LT.AND P2, PT, R144, UR6, !P2 ;  /* 0x0000000690007c0c */ /* 0x000fe4000d741270 */
[C---:B--2---:R-:W-:Y:S01]  /*13580*/  PRMT R135, R0.reuse, 0x7610, R135 ;  /* 0x0000761000877816 */ /* 0x044fe20000000087 */
[----:B------:R-:W-:Y:S01]  /*13590*/  VIADD R73, R141, UR8 ;  /* 0x000000088d497c36 */ /* 0x000fe20008000000 */
[----:B---3--:R-:W-:Y:S01]  /*135a0*/  PRMT R136, R0, 0x7632, R136 ;  /* 0x0000763200887816 */ /* 0x008fe20000000088 */
[----:B------:R-:W-:Y:S02]  /*135b0*/  VIADD R138, R146, 0x6 ;  /* 0x00000006928a7836 */ /* 0x000fe40000000000 */
[----:B------:R0:W-:Y:S01]  /*135c0*/  @P5 STG.E.U16 desc[UR24][R6.64], R135 ;  /* 0x0000008706005986 */ /* 0x0001e2000c101518 */
[----:B------:R-:W-:Y:S01]  /*135d0*/  F2FP.BF16.F32.PACK_AB R0, R9, R8 ;  /* 0x000000080900723e */ /* 0x000fe200000010ff */
[----:B------:R-:W-:-:S02]  /*135e0*/  IMAD.WIDE R8, R73, 0x2, R4 ;  /* 0x0000000249087825 */ /* 0x000fc400078e0204 */
[----:B------:R1:W-:Y:S01]  /*135f0*/  @P4 STG.E.U16 desc[UR24][R68.64], R133 ;  /* 0x0000008544004986 */ /* 0x0003e2000c101518 */
[----:B------:R-:W-:Y:S01]  /*13600*/  ISETP.LT.AND P4, PT, R145, UR6, !P3 ;  /* 0x0000000691007c0c */ /* 0x000fe2000df81270 */
[----:B------:R-:W-:Y:S01]  /*13610*/  VIADD R132, R146, 0x7 ;  /* 0x0000000792847836 */ /* 0x000fe20000000000 */
[----:B------:R-:W-:Y:S01]  /*13620*/  ISETP.GE.AND P0, PT, R138, UR7, PT ;  /* 0x000000078a007c0c */ /* 0x000fe2000bf06270 */
[----:B------:R2:W-:Y:S01]  /*13630*/  @P6 STG.E.U16 desc[UR24][R70.64], R136 ;  /* 0x0000008846006986 */ /* 0x0005e2000c101518 */
[----:B------:R-:W-:Y:S01]  /*13640*/  ISETP.LT.AND P6, PT, R144, UR6, !P3 ;  /* 0x0000000690007c0c */ /* 0x000fe2000dfc1270 */
[----:B------:R-:W-:Y:S01]  /*13650*/  VIADD R134, R146, 0x8 ;  /* 0x0000000892867836 */ /* 0x000fe20000000000 */
[----:B------:R-:W-:Y:S01]  /*13660*/  ISETP.GE.AND P5, PT, R132, UR7, PT ;  /* 0x0000000784007c0c */ /* 0x000fe2000bfa6270 */
[----:B0-----:R-:W-:-:S03]  /*13670*/  IMAD.WIDE R6, R141, 0x2, R2 ;  /* 0x000000028d067825 */ /* 0x001fc600078e0202 */
[----:B------:R-:W-:Y:S01]  /*13680*/  ISETP.GE.AND P3, PT, R134, UR7, PT ;  /* 0x0000000786007c0c */ /* 0x000fe2000bf66270 */
[----:B-1----:R-:W-:Y:S01]  /*13690*/  IMAD.WIDE R68, R73, 0x2, R2 ;  /* 0x0000000249447825 */ /* 0x002fe200078e0202 */
[----:B------:R-:W-:-:S03]  /*136a0*/  PRMT R133, R133, 0x7632, R133 ;  /* 0x0000763285857816 */ /* 0x000fc60000000085 */
[----:B------:R-:W-:Y:S01]  /*136b0*/  VIADD R73, R73, UR8 ;  /* 0x0000000849497c36 */ /* 0x000fe20008000000 */
[----:B--2---:R-:W-:Y:S01]  /*136c0*/  F2FP.BF16.F32.PACK_AB R70, R11, R10 ;  /* 0x0000000a0b46723e */ /* 0x004fe200000010ff */
[----:B------:R0:W-:Y:S01]  /*136d0*/  @P2 STG.E.U16 desc[UR24][R6.64], R133 ;  /* 0x0000008506002986 */ /* 0x0001e2000c101518 */
[----:B------:R-:W-:Y:S02]  /*136e0*/  VIADD R132, R146, 0x9 ;  /* 0x0000000992847836 */ /* 0x000fe40000000000 */
[----:B------:R-:W-:Y:S01]  /*136f0*/  VIADD R71, R73, UR8 ;  /* 0x0000000849477c36 */ /* 0x000fe20008000000 */
[----:B------:R1:W-:Y:S01]  /*13700*/  @P4 STG.E.U16 desc[UR24][R8.64], R0 ;  /* 0x0000000008004986 */ /* 0x0003e2000c101518 */
[C---:B------:R-:W-:Y:S02]  /*13710*/  ISETP.LT.AND P4, PT, R145.reuse, UR6, !P1 ;  /* 0x0000000691007c0c */ /* 0x040fe4000cf81270 */
[C---:B------:R-:W-:Y:S01]  /*13720*/  ISETP.LT.AND P1, PT, R144.reuse, UR6, !P1 ;  /* 0x0000000690007c0c */ /* 0x040fe2000cf21270 */
[----:B------:R2:W-:Y:S01]  /*13730*/  @P6 STG.E.U16 desc[UR24][R68.64], R72 ;  /* 0x0000004844006986 */ /* 0x0005e2000c101518 */
[----:B------:R-:W-:Y:S01]  /*13740*/  ISETP.LT.AND P6, PT, R145, UR6, !P0 ;  /* 0x0000000691007c0c */ /* 0x000fe2000c7c1270 */
[----:B------:R-:W-:Y:S01]  /*13750*/  IMAD.WIDE R10, R71, 0x2, R4 ;  /* 0x00000002470a7825 */ /* 0x000fe200078e0204 */
[----:B------:R-:W-:-:S02]  /*13760*/  ISETP.LT.AND P0, PT, R144, UR6, !P0 ;  /* 0x0000000690007c0c */ /* 0x000fc4000c701270 */
[----:B------:R-:W-:Y:S01]  /*13770*/  ISETP.GE.AND P2, PT, R132, UR7, PT ;  /* 0x0000000784007c0c */ /* 0x000fe2000bf46270 */
[----:B0-----:R-:W-:Y:S01]  /*13780*/  IMAD.WIDE R6, R73, 0x2, R4 ;  /* 0x0000000249067825 */ /* 0x001fe200078e0204 */
[----:B-1----:R-:W-:-:S03]  /*13790*/  PRMT R0, R0, 0x7632, R0 ;  /* 0x0000763200007816 */ /* 0x002fc60000000000 */
[----:B------:R-:W-:Y:S01]  /*137a0*/  IMAD.WIDE R8, R73, 0x2, R2 ;  /* 0x0000000249087825 */ /* 0x000fe200078e0202 */
[----:B------:R-:W-:Y:S01]  /*137b0*/  PRMT R73, R72, 0x7632, R73 ;  /* 0x0000763248497816 */ /* 0x000fe20000000049 */
[----:B------:R0:W-:Y:S02]  /*137c0*/  @P4 STG.E.U16 desc[UR24][R6.64], R0 ;  /* 0x0000000006004986 */ /* 0x0001e4000c101518 */
[----:B--2---:R-:W-:Y:S01]  /*137d0*/  IMAD.WIDE R68, R71, 0x2, R2 ;  /* 0x0000000247447825 */ /* 0x004fe200078e0202 */
[----:B------:R-:W-:Y:S01]  /*137e0*/  ISETP.GE.AND P4, PT, R75, UR7, PT ;  /* 0x000000074b007c0c */ /* 0x000fe2000bf86270 */
[----:B------:R1:W-:Y:S01]  /*137f0*/  @P1 STG.E.U16 desc[UR24][R8.64], R73 ;  /* 0x0000004908001986 */ /* 0x0003e2000c101518 */
[----:B------:R-:W-:Y:S01]  /*13800*/  ISETP.LT.AND P1, PT, R145, UR6, !P5 ;  /* 0x0000000691007c0c */ /* 0x000fe2000ef21270 */
[----:B------:R-:W-:Y:S01]  /*13810*/  VIADD R71, R71, UR8 ;  /* 0x0000000847477c36 */ /* 0x000fe20008000000 */
[----:B------:R-:W-:Y:S01]  /*13820*/  ISETP.LT.AND P5, PT, R144, UR6, !P5 ;  /* 0x0000000690007c0c */ /* 0x000fe2000efa1270 */
[----:B------:R2:W-:Y:S01]  /*13830*/  @P6 STG.E.U16 desc[UR24][R10.64], R70 ;  /* 0x000000460a006986 */ /* 0x0005e2000c101518 */
[----:B------:R-:W-:Y:S01]  /*13840*/  ISETP.LT.AND P6, PT, R145, UR6, !P3 ;  /* 0x0000000691007c0c */ /* 0x000fe2000dfc1270 */
[C---:B------:R-:W-:Y:S01]  /*13850*/  VIADD R13, R71.reuse, UR8 ;  /* 0x00000008470d7c36 */ /* 0x040fe20008000000 */
[----:B------:R-:W-:Y:S01]  /*13860*/  PRMT R75, R70, 0x7632, R75 ;  /* 0x00007632464b7816 */ /* 0x000fe2000000004b */
[----:B0-----:R-:W-:Y:S01]  /*13870*/  IMAD.WIDE R6, R71, 0x2, R4 ;  /* 0x0000000247067825 */ /* 0x001fe200078e0204 */
[----:B------:R0:W-:Y:S01]  /*13880*/  @P0 STG.E.U16 desc[UR24][R68.64], R74 ;  /* 0x0000004a44000986 */ /* 0x0001e2000c101518 */
[----:B------:R-:W-:-:S02]  /*13890*/  ISETP.LT.AND P3, PT, R144, UR6, !P3 ;  /* 0x0000000690007c0c */ /* 0x000fc4000df61270 */
[----:B-1----:R-:W-:Y:S01]  /*138a0*/  IMAD.WIDE R8, R71, 0x2, R2 ;  /* 0x0000000247087825 */ /* 0x002fe200078e0202 */
[----:B------:R-:W-:Y:S01]  /*138b0*/  PRMT R71, R12, 0x7632, R71 ;  /* 0x000076320c477816 */ /* 0x000fe20000000047 */
[----:B------:R1:W-:Y:S01]  /*138c0*/  @P1 STG.E.U16 desc[UR24][R6.64], R75 ;  /* 0x0000004b06001986 */ /* 0x0003e2000c101518 */
[----:B--2---:R-:W-:Y:S01]  /*138d0*/  PRMT R70, R74, 0x7632, R70 ;  /* 0x000076324a467816 */ /* 0x004fe20000000046 */
[----:B------:R-:W-:-:S04]  /*138e0*/  IMAD.WIDE R10, R13, 0x2, R4 ;  /* 0x000000020d0a7825 */ /* 0x000fc800078e0204 */
[----:B------:R2:W-:Y:S01]  /*138f0*/  @P5 STG.E.U16 desc[UR24][R8.64], R70 ;  /* 0x0000004608005986 */ /* 0x0005e2000c101518 */
[----:B------:R-:W-:Y:S01]  /*13900*/  ISETP.LT.AND P5, PT, R145, UR6, !P2 ;  /* 0x0000000691007c0c */ /* 0x000fe2000d7a1270 */
[C---:B0-----:R-:W-:Y:S02]  /*13910*/  VIADD R69, R13.reuse, UR8 ;  /* 0x000000080d457c36 */ /* 0x041fe40008000000 */
[----:B------:R0:W-:Y:S01]  /*13920*/  @P6 STG.E.U16 desc[UR24][R10.64], R12 ;  /* 0x0000000c0a006986 */ /* 0x0001e2000c101518 */
[----:B------:R-:W-:Y:S01]  /*13930*/  ISETP.LT.AND P6, PT, R144, UR6, !P2 ;  /* 0x0000000690007c0c */ /* 0x000fe2000d7c1270 */
[----:B-1----:R-:W-:-:S04]  /*13940*/  IMAD.WIDE R6, R13, 0x2, R2 ;  /* 0x000000020d067825 */ /* 0x002fc800078e0202 */
[----:B------:R-:W-:Y:S01]  /*13950*/  VIADD R72, R146, 0xb ;  /* 0x0000000b92487836 */ /* 0x000fe20000000000 */
[----:B------:R1:W-:Y:S01]  /*13960*/  @P3 STG.E.U16 desc[UR24][R6.64], R76 ;  /* 0x0000004c06003986 */ /* 0x0003e2000c101518 */
[C---:B--2---:R-:W-:Y:S01]  /*13970*/  IMAD.WIDE R8, R69.reuse, 0x2, R4 ;  /* 0x0000000245087825 */ /* 0x044fe200078e0204 */
[----:B------:R-:W-:Y:S02]  /*13980*/  PRMT R70, R14, 0x7632, R70 ;  /* 0x000076320e467816 */ /* 0x000fe40000000046 */
[----:B------:R-:W-:Y:S01]  /*13990*/  ISETP.GE.AND P0, PT, R72, UR7, PT ;  /* 0x0000000748007c0c */ /* 0x000fe2000bf06270 */
[----:B0-----:R-:W-:Y:S01]  /*139a0*/  IMAD.WIDE R10, R69, 0x2, R2 ;  /* 0x00000002450a7825 */ /* 0x001fe200078e0202 */
[----:B------:R-:W-:Y:S01]  /*139b0*/  PRMT R12, R76, 0x7632, R12 ;  /* 0x000076324c0c7816 */ /* 0x000fe2000000000c */
[----:B------:R0:W-:Y:S01]  /*139c0*/  @P5 STG.E.U16 desc[UR24][R8.64], R71 ;  /* 0x0000004708005986 */ /* 0x0001e2000c101518 */
[C---:B------:R-:W-:Y:S01]  /*139d0*/  ISETP.LT.AND P5, PT, R145.reuse, UR6, !P4 ;  /* 0x0000000691007c0c */ /* 0x040fe2000e7a1270 */
[----:B------:R-:W-:Y:S01]  /*139e0*/  VIADD R68, R146, 0xd ;  /* 0x0000000d92447836 */ /* 0x000fe20000000000 */
[----:B------:R-:W-:Y:S01]  /*139f0*/  ISETP.LT.AND P4, PT, R144, UR6, !P4 ;  /* 0x0000000690007c0c */ /* 0x000fe2000e781270 */
[----:B------:R2:W-:Y:S01]  /*13a00*/  @P6 STG.E.U16 desc[UR24][R10.64], R12 ;  /* 0x0000000c0a006986 */ /* 0x0005e2000c101518 */
[----:B------:R-:W-:Y:S01]  /*13a10*/  ISETP.LT.AND P6, PT, R145, UR6, !P0 ;  /* 0x0000000691007c0c */ /* 0x000fe2000c7c1270 */
[----:B------:R-:W-:Y:S01]  /*13a20*/  VIADD R69, R69, UR8 ;  /* 0x0000000845457c36 */ /* 0x000fe20008000000 */
[----:B------:R-:W-:Y:S01]  /*13a30*/  ISETP.GE.AND P2, PT, R68, UR7, PT ;  /* 0x0000000744007c0c */ /* 0x000fe2000bf46270 */
[----:B------:R-:W-:Y:S01]  /*13a40*/  VIADD R0, R146, 0xc ;  /* 0x0000000c92007836 */ /* 0x000fe20000000000 */
[----:B------:R-:W-:Y:S01]  /*13a50*/  PRMT R68, R14, 0x7610, R68 ;  /* 0x000076100e447816 */ /* 0x000fe20000000044 */
[C---:B------:R-:W-:Y:S01]  /*13a60*/  VIADD R15, R69.reuse, UR8 ;  /* 0x00000008450f7c36 */ /* 0x040fe20008000000 */
[----:B------:R-:W-:Y:S01]  /*13a70*/  ISETP.LT.AND P0, PT, R144, UR6, !P0 ;  /* 0x0000000690007c0c */ /* 0x000fe2000c701270 */
[----:B-1----:R-:W-:Y:S01]  /*13a80*/  IMAD.WIDE R6, R69, 0x2, R4 ;  /* 0x0000000245067825 */ /* 0x002fe200078e0204 */
[----:B------:R-:W-:-:S02]  /*13a90*/  ISETP.GE.AND P1, PT, R0, UR7, PT ;  /* 0x0000000700007c0c */ /* 0x000fc4000bf26270 */
[----:B0-----:R-:W-:Y:S01]  /*13aa0*/  PRMT R71, R78, 0x7632, R71 ;  /* 0x000076324e477816 */ /* 0x001fe20000000047 */
[----:B------:R-:W-:Y:S01]  /*13ab0*/  IMAD.WIDE R8, R69, 0x2, R2 ;  /* 0x0000000245087825 */ /* 0x000fe200078e0202 */
[----:B------:R0:W-:Y:S03]  /*13ac0*/  @P5 STG.E.U16 desc[UR24][R6.64], R68 ;  /* 0x0000004406005986 */ /* 0x0001e6000c101518 */
[----:B--2---:R-:W-:Y:S01]  /*13ad0*/  IMAD.WIDE R10, R15, 0x2, R4 ;  /* 0x000000020f0a7825 */ /* 0x004fe200078e0204 */
[----:B------:R1:W-:Y:S01]  /*13ae0*/  @P4 STG.E.U16 desc[UR24][R8.64], R78 ;  /* 0x0000004e08004986 */ /* 0x0003e2000c101518 */
[----:B------:R-:W-:Y:S02]  /*13af0*/  ISETP.LT.AND P4, PT, R145, UR6, !P1 ;  /* 0x0000000691007c0c */ /* 0x000fe4000cf81270 */
[----:B------:R-:W-:Y:S01]  /*13b00*/  IMAD.WIDE R12, R15, 0x2, R2 ;  /* 0x000000020f0c7825 */ /* 0x000fe200078e0202 */
[----:B------:R2:W-:Y:S01]  /*13b10*/  @P6 STG.E.U16 desc[UR24][R10.64], R70 ;  /* 0x000000460a006986 */ /* 0x0005e2000c101518 */
[----:B------:R-:W-:-:S02]  /*13b20*/  ISETP.LT.AND P1, PT, R144, UR6, !P1 ;  /* 0x0000000690007c0c */ /* 0x000fc4000cf21270 */
[----:B------:R-:W-:Y:S01]  /*13b30*/  VIADD R15, R15, UR8 ;  /* 0x000000080f0f7c36 */ /* 0x000fe20008000000 */
[----:B------:R-:W-:Y:S01]  /*13b40*/  ISETP.LT.AND P6, PT, R145, UR6, !P2 ;  /* 0x0000000691007c0c */ /* 0x000fe2000d7c1270 */
[----:B------:R-:W-:Y:S01]  /*13b50*/  VIADD R0, R146, 0xe ;  /* 0x0000000e92007836 */ /* 0x000fe20000000000 */
[----:B0-----:R-:W-:Y:S01]  /*13b60*/  PRMT R68, R16, 0x7632, R68 ;  /* 0x0000763210447816 */ /* 0x001fe20000000044 */
[C---:B------:R-:W-:Y:S01]  /*13b70*/  VIADD R17, R15.reuse, UR8 ;  /* 0x000000080f117c36 */ /* 0x040fe20008000000 */
[----:B------:R0:W-:Y:S01]  /*13b80*/  @P0 STG.E.U16 desc[UR24][R12.64], R71 ;  /* 0x000000470c000986 */ /* 0x0001e2000c101518 */
[C---:B------:R-:W-:Y:S01]  /*13b90*/  IMAD.WIDE R6, R15.reuse, 0x2, R4 ;  /* 0x000000020f067825 */ /* 0x040fe200078e0204 */
[----:B------:R-:W-:Y:S02]  /*13ba0*/  ISETP.GE.AND P3, PT, R0, UR7, PT ;  /* 0x0000000700007c0c */ /* 0x000fe4000bf66270 */
[----:B------:R-:W-:Y:S01]  /*13bb0*/  ISETP.LT.AND P2, PT, R144, UR6, !P2 ;  /* 0x0000000690007c0c */ /* 0x000fe2000d741270 */
[----:B-1----:R-:W-:Y:S01]  /*13bc0*/  IMAD.WIDE R8, R15, 0x2, R2 ;  /* 0x000000020f087825 */ /* 0x002fe200078e0202 */
[----:B------:R1:W-:Y:S03]  /*13bd0*/  @P4 STG.E.U16 desc[UR24][R6.64], R16 ;  /* 0x0000001006004986 */ /* 0x0003e6000c101518 */
[----:B--2---:R-:W-:Y:S01]  /*13be0*/  IMAD.WIDE R10, R17, 0x2, R4 ;  /* 0x00000002110a7825 */ /* 0x004fe200078e0204 */
[----:B------:R2:W-:Y:S03]  /*13bf0*/  @P1 STG.E.U16 desc[UR24][R8.64], R80 ;  /* 0x0000005008001986 */ /* 0x0005e6000c101518 */
[----:B------:R-:W-:Y:S01]  /*13c00*/  VIADD R14, R146, 0x10 ;  /* 0x00000010920e7836 */ /* 0x000fe20000000000 */
[----:B------:R3:W-:Y:S01]  /*13c10*/  @P6 STG.E.U16 desc[UR24][R10.64], R68 ;  /* 0x000000440a006986 */ /* 0x0007e2000c101518 */
[----:B------:R-:W-:Y:S01]  /*13c20*/  ISETP.LT.AND P6, PT, R145, UR6, !P3 ;  /* 0x0000000691007c0c */ /* 0x000fe2000dfc1270 */
[C---:B0-----:R-:W-:Y:S01]  /*13c30*/  VIADD R13, R17.reuse, UR8 ;  /* 0x00000008110d7c36 */ /* 0x041fe20008000000 */
[----:B------:R-:W-:Y:S01]  /*13c40*/  ISETP.LT.AND P3, PT, R144, UR6, !P3 ;  /* 0x0000000690007c0c */ /* 0x000fe2000df61270 */
[----:B------:R-:W-:Y:S01]  /*13c50*/  VIADD R0, R146, 0xf ;  /* 0x0000000f92007836 */ /* 0x000fe20000000000 */
[----:B------:R-:W-:Y:S01]  /*13c60*/  ISETP.GE.AND P0, PT, R14, UR7, PT ;  /* 0x000000070e007c0c */ /* 0x000fe2000bf06270 */
[----:B-1----:R-:W-:Y:S01]  /*13c70*/  IMAD.WIDE R6, R17, 0x2, R2 ;  /* 0x0000000211067825 */ /* 0x002fe200078e0202 */
[----:B------:R-:W-:-:S02]  /*13c80*/  PRMT R14, R80, 0x7632, R14 ;  /* 0x00007632500e7816 */ /* 0x000fc4000000000e */
[----:B------:R-:W-:Y:S01]  /*13c90*/  ISETP.GE.AND P5, PT, R0, UR7, PT ;  /* 0x0000000700007c0c */ /* 0x000fe2000bfa6270 */
[C---:B--2---:R-:W-:Y:S01]  /*13ca0*/  IMAD.WIDE R8, R13.reuse, 0x2, R4 ;  /* 0x000000020d087825 */ /* 0x044fe200078e0204 */
[----:B------:R-:W-:Y:S01]  /*13cb0*/  PRMT R16, R18, 0x7632, R16 ;  /* 0x0000763212107816 */ /* 0x000fe20000000010 */
[----:B------:R0:W-:Y:S01]  /*13cc0*/  @P2 STG.E.U16 desc[UR24][R6.64], R14 ;  /* 0x0000000e06002986 */ /* 0x0001e2000c101518 */
[----:B------:R-:W-:Y:S01]  /*13cd0*/  PRMT R17, R82, 0x7632, R17 ;  /* 0x0000763252117816 */ /* 0x000fe20000000011 */
[----:B---3--:R-:W-:Y:S02]  /*13ce0*/  IMAD.WIDE R10, R13, 0x2, R2 ;  /* 0x000000020d0a7825 */ /* 0x008fe400078e0202 */
[----:B------:R1:W-:Y:S01]  /*13cf0*/  @P6 STG.E.U16 desc[UR24][R8.64], R18 ;  /* 0x0000001208006986 */ /* 0x0003e2000c101518 */
[----:B------:R-:W-:Y:S01]  /*13d00*/  ISETP.LT.AND P6, PT, R145, UR6, !P0 ;  /* 0x0000000691007c0c */ /* 0x000fe2000c7c1270 */
[----:B------:R-:W-:Y:S01]  /*13d10*/  VIADD R13, R13, UR8 ;  /* 0x000000080d0d7c36 */ /* 0x000fe20008000000 */
[----:B------:R-:W-:Y:S01]  /*13d20*/  ISETP.LT.AND P0, PT, R144, UR6, !P0 ;  /* 0x0000000690007c0c */ /* 0x000fe2000c701270 */
[----:B------:R2:W-:Y:S01]  /*13d30*/  @P3 STG.E.U16 desc[UR24][R10.64], R82 ;  /* 0x000000520a003986 */ /* 0x0005e2000c101518 */
[----:B------:R-:W-:Y:S01]  /*13d40*/  ISETP.LT.AND P3, PT, R145, UR6, !P5 ;  /* 0x0000000691007c0c */ /* 0x000fe2000ef61270 */
[----:B------:R-:W-:Y:S01]  /*13d50*/  VIADD R0, R146, 0x11 ;  /* 0x0000001192007836 */ /* 0x000fe20000000000 */
[----:B------:R-:W-:Y:S01]  /*13d60*/  ISETP.LT.AND P5, PT, R144, UR6, !P5 ;  /* 0x0000000690007c0c */ /* 0x000fe2000efa1270 */
[----:B0-----:R-:W-:-:S03]  /*13d70*/  IMAD.WIDE R6, R13, 0x2, R4 ;  /* 0x000000020d067825 */ /* 0x001fc600078e0204 */
[----:B------:R-:W-:Y:S01]  /*13d80*/  ISETP.GE.AND P4, PT, R0, UR7, PT ;  /* 0x0000000700007c0c */ /* 0x000fe2000bf86270 */
[----:B-1----:R-:W-:Y:S01]  /*13d90*/  IMAD.WIDE R8, R13, 0x2, R2 ;  /* 0x000000020d087825 */ /* 0x002fe200078e0202 */
[----:B------:R-:W-:-:S03]  /*13da0*/  PRMT R18, R84, 0x7632, R18 ;  /* 0x0000763254127816 */ /* 0x000fc60000000012 */
[----:B------:R-:W-:Y:S02]  /*13db0*/  VIADD R12, R146, 0x12 ;  /* 0x00000012920c7836 */ /* 0x000fe40000000000 */
[----:B------:R0:W-:Y:S01]  /*13dc0*/  @P3 STG.E.U16 desc[UR24][R6.64], R16 ;  /* 0x0000001006003986 */ /* 0x0001e2000c101518 */
[----:B------:R-:W-:Y:S02]  /*13dd0*/  VIADD R15, R13, UR8 ;  /* 0x000000080d0f7c36 */ /* 0x000fe40008000000 */
[----:B------:R-:W-:Y:S01]  /*13de0*/  ISETP.GE.AND P1, PT, R12, UR7, PT ;  /* 0x000000070c007c0c */ /* 0x000fe2000bf26270 */
[----:B------:R1:W-:Y:S01]  /*13df0*/  @P5 STG.E.U16 desc[UR24][R8.64], R17 ;  /* 0x0000001108005986 */ /* 0x0003e2000c101518 */
[----:B------:R-:W-:Y:S01]  /*13e00*/  ISETP.LT.AND P5, PT, R145, UR6, !P4 ;  /* 0x0000000691007c0c */ /* 0x000fe2000e7a1270 */
[----:B--2---:R-:W-:Y:S01]  /*13e10*/  IMAD.WIDE R10, R15, 0x2, R4 ;  /* 0x000000020f0a7825 */ /* 0x004fe200078e0204 */
[----:B------:R-:W-:-:S03]  /*13e20*/  ISETP.LT.AND P4, PT, R144, UR6, !P4 ;  /* 0x0000000690007c0c */ /* 0x000fc6000e781270 */
[C---:B------:R-:W-:Y:S01]  /*13e30*/  IMAD.WIDE R12, R15.reuse, 0x2, R2 ;  /* 0x000000020f0c7825 */ /* 0x040fe200078e0202 */
[----:B------:R-:W-:Y:S01]  /*13e40*/  @P6 STG.E.U16 desc[UR24][R10.64], R20 ;  /* 0x000000140a006986 */ /* 0x000fe2000c101518 */
[----:B0-----:R-:W-:Y:S02]  /*13e50*/  PRMT R16, R20, 0x7632, R16 ;  /* 0x0000763214107816 */ /* 0x001fe40000000010 */
[----:B------:R-:W-:Y:S01]  /*13e60*/  VIADD R15, R15, UR8 ;  /* 0x000000080f0f7c36 */ /* 0x000fe20008000000 */
[----:B------:R0:W-:Y:S01]  /*13e70*/  @P0 STG.E.U16 desc[UR24][R12.64], R84 ;  /* 0x000000540c000986 */ /* 0x0001e2000c101518 */
[----:B------:R-:W-:Y:S01]  /*13e80*/  VIADD R0, R146, 0x13 ;  /* 0x0000001392007836 */ /* 0x000fe20000000000 */
[----:B------:R-:W-:Y:S01]  /*13e90*/  ISETP.LT.AND P6, PT, R145, UR6, !P1 ;  /* 0x0000000691007c0c */ /* 0x000fe2000cfc1270 */
[C---:B------:R-:W-:Y:S01]  /*13ea0*/  IMAD.WIDE R6, R15.reuse, 0x2, R4 ;  /* 0x000000020f067825 */ /* 0x040fe200078e0204 */
[----:B------:R-:W-:Y:S02]  /*13eb0*/  ISETP.LT.AND P1, PT, R144, UR6, !P1 ;  /* 0x0000000690007c0c */ /* 0x000fe4000cf21270 */
[----:B------:R-:W-:Y:S01]  /*13ec0*/  ISETP.GE.AND P2, PT, R0, UR7, PT ;  /* 0x0000000700007c0c */ /* 0x000fe2000bf46270 */
[C---:B-1----:R-:W-:Y:S01]  /*13ed0*/  IMAD.WIDE R8, R15.reuse, 0x2, R2 ;  /* 0x000000020f087825 */ /* 0x042fe200078e0202 */
[----:B------:R1:W-:Y:S03]  /*13ee0*/  @P5 STG.E.U16 desc[UR24][R6.64], R16 ;  /* 0x0000001006005986 */ /* 0x0003e6000c101518 */
[----:B------:R-:W-:Y:S01]  /*13ef0*/  VIADD R17, R15, UR8 ;  /* 0x000000080f117c36 */ /* 0x000fe20008000000 */
[----:B------:R2:W-:Y:S01]  /*13f00*/  @P4 STG.E.U16 desc[UR24][R8.64], R18 ;  /* 0x0000001208004986 */ /* 0x0005e2000c101518 */
[----:B------:R-:W-:Y:S01]  /*13f10*/  ISETP.LT.AND P4, PT, R145, UR6, !P2 ;  /* 0x0000000691007c0c */ /* 0x000fe2000d781270 */
[----:B------:R-:W-:Y:S01]  /*13f20*/  VIADD R14, R146, 0x15 ;  /* 0x00000015920e7836 */ /* 0x000fe20000000000 */
[----:B------:R-:W-:Y:S01]  /*13f30*/  PRMT R15, R23, 0x7632, R15 ;  /* 0x00007632170f7816 */ /* 0x000fe2000000000f */
[----:B0-----:R-:W-:-:S02]  /*13f40*/  VIADD R13, R17, UR8 ;  /* 0x00000008110d7c36 */ /* 0x001fc40008000000 */
[----:B------:R-:W-:Y:S01]  /*13f50*/  VIADD R0, R146, 0x14 ;  /* 0x0000001492007836 */ /* 0x000fe20000000000 */
[----:B------:R-:W-:Y:S01]  /*13f60*/  ISETP.GE.AND P0, PT, R14, UR7, PT ;  /* 0x000000070e007c0c */ /* 0x000fe2000bf06270 */
[C---:B------:R-:W-:Y:S01]  /*13f70*/  IMAD.WIDE R10, R17.reuse, 0x2, R4 ;  /* 0x00000002110a7825 */ /* 0x040fe200078e0204 */
[----:B------:R-:W-:Y:S02]  /*13f80*/  PRMT R14, R22, 0x7632, R14 ;  /* 0x00007632160e7816 */ /* 0x000fe4000000000e */
[----:B------:R-:W-:Y:S01]  /*13f90*/  ISETP.GE.AND P3, PT, R0, UR7, PT ;  /* 0x0000000700007c0c */ /* 0x000fe2000bf66270 */
[----:B-1----:R-:W-:Y:S01]  /*13fa0*/  IMAD.WIDE R6, R17, 0x2, R2 ;  /* 0x0000000211067825 */ /* 0x002fe200078e0202 */
[----:B------:R0:W-:Y:S01]  /*13fb0*/  @P6 STG.E.U16 desc[UR24][R10.64], R22 ;  /* 0x000000160a006986 */ /* 0x0001e2000c101518 */
[----:B------:R-:W-:Y:S02]  /*13fc0*/  ISETP.LT.AND P6, PT, R144, UR6, !P2 ;  /* 0x0000000690007c0c */ /* 0x000fe4000d7c1270 */
[----:B--2---:R-:W-:Y:S01]  /*13fd0*/  IMAD.WIDE R8, R13, 0x2, R4 ;  /* 0x000000020d087825 */ /* 0x004fe200078e0204 */
[----:B------:R1:W-:Y:S01]  /*13fe0*/  @P1 STG.E.U16 desc[UR24][R6.64], R14 ;  /* 0x0000000e06001986 */ /* 0x0003e2000c101518 */
[----:B------:R-:W-:-:S02]  /*13ff0*/  PRMT R16, R24, 0x7632, R16 ;  /* 0x0000763218107816 */ /* 0x000fc40000000010 */
[C---:B------:R-:W-:Y:S01]  /*14000*/  VIADD R0, R146.reuse, 0x16 ;  /* 0x0000001692007836 */ /* 0x040fe20000000000 */
[----:B------:R2:W-:Y:S01]  /*14010*/  @P4 STG.E.U16 desc[UR24][R8.64], R23 ;  /* 0x0000001708004986 */ /* 0x0005e2000c101518 */
[----:B------:R-:W-:Y:S01]  /*14020*/  ISETP.LT.AND P4, PT, R145, UR6, !P3 ;  /* 0x0000000691007c0c */ /* 0x000fe2000df81270 */
[----:B------:R-:W-:Y:S01]  /*14030*/  VIADD R12, R146, 0x17 ;  /* 0x00000017920c7836 */ /* 0x000fe20000000000 */
[----:B------:R-:W-:Y:S01]  /*14040*/  ISETP.LT.AND P3, PT, R144, UR6, !P3 ;  /* 0x0000000690007c0c */ /* 0x000fe2000df61270 */
[C---:B0-----:R-:W-:Y:S01]  /*14050*/  IMAD.WIDE R10, R13.reuse, 0x2, R2 ;  /* 0x000000020d0a7825 */ /* 0x041fe200078e0202 */
[----:B------:R-:W-:Y:S02]  /*14060*/  ISETP.GE.AND P5, PT, R0, UR7, PT ;  /* 0x0000000700007c0c */ /* 0x000fe4000bfa6270 */
[----:B------:R-:W-:Y:S01]  /*14070*/  ISETP.GE.AND P2, PT, R12, UR7, PT ;  /* 0x000000070c007c0c */ /* 0x000fe2000bf46270 */
[----:B------:R-:W-:Y:S01]  /*14080*/  VIADD R13, R13, UR8 ;  /* 0x000000080d0d7c36 */ /* 0x000fe20008000000 */
[----:B------:R0:W-:Y:S01]  /*14090*/  @P6 STG.E.U16 desc[UR24][R10.64], R15 ;  /* 0x0000000f0a006986 */ /* 0x0001e2000c101518 */
[----:B------:R-:W-:Y:S01]  /*140a0*/  ISETP.LT.AND P6, PT, R145, UR6, !P0 ;  /* 0x0000000691007c0c */ /* 0x000fe2000c7c1270 */
[----:B------:R-:W-:Y:S01]  /*140b0*/  VIADD R0, R146, 0x18 ;  /* 0x0000001892007836 */ /* 0x000fe20000000000 */
[----:B------:R-:W-:Y:S01]  /*140c0*/  ISETP.LT.AND P0, PT, R144, UR6, !P0 ;  /* 0x0000000690007c0c */ /* 0x000fe2000c701270 */
[----:B-1----:R-:W-:Y:S01]  /*140d0*/  IMAD.WIDE R6, R13, 0x2, R4 ;  /* 0x000000020d067825 */ /* 0x002fe200078e0204 */
[----:B------:R-:W-:-:S02]  /*140e0*/  PRMT R18, R25, 0x7632, R18 ;  /* 0x0000763219127816 */ /* 0x000fc40000000012 */
[----:B------:R-:W-:Y:S01]  /*140f0*/  ISETP.GE.AND P1, PT, R0, UR7, PT ;  /* 0x0000000700007c0c */ /* 0x000fe2000bf26270 */
[C---:B--2---:R-:W-:Y:S01]  /*14100*/  IMAD.WIDE R8, R13.reuse, 0x2, R2 ;  /* 0x000000020d087825 */ /* 0x044fe200078e0202 */
[----:B------:R-:W-:Y:S03]  /*14110*/  @P4 STG.E.U16 desc[UR24][R6.64], R24 ;  /* 0x0000001806004986 */ /* 0x000fe6000c101518 */
[----:B0-----:R-:W-:Y:S01]  /*14120*/  VIADD R15, R13, UR8 ;  /* 0x000000080d0f7c36 */ /* 0x001fe20008000000 */
[----:B------:R0:W-:Y:S01]  /*14130*/  @P3 STG.E.U16 desc[UR24][R8.64], R16 ;  /* 0x0000001008003986 */ /* 0x0001e2000c101518 */
[----:B------:R-:W-:Y:S01]  /*14140*/  ISETP.LT.AND P3, PT, R145, UR6, !P5 ;  /* 0x0000000691007c0c */ /* 0x000fe2000ef61270 */
[----:B------:R-:W-:Y:S01]  /*14150*/  VIADD R14, R146, 0x1a ;  /* 0x0000001a920e7836 */ /* 0x000fe20000000000 */
[----:B------:R-:W-:Y:S01]  /*14160*/  ISETP.LT.AND P5, PT, R144, UR6, !P5 ;  /* 0x0000000690007c0c */ /* 0x000fe2000efa1270 */
[----:B------:R-:W-:-:S04]  /*14170*/  IMAD.WIDE R10, R15, 0x2, R4 ;  /* 0x000000020f0a7825 */ /* 0x000fc800078e0204 */
[----:B------:R-:W-:Y:S01]  /*14180*/  IMAD.WIDE R12, R15, 0x2, R2 ;  /* 0x000000020f0c7825 */ /* 0x000fe200078e0202 */
[----:B------:R-:W-:Y:S01]  /*14190*/  @P6 STG.E.U16 desc[UR24][R10.64], R25 ;  /* 0x000000190a006986 */ /* 0x000fe2000c101518 */
[----:B------:R-:W-:Y:S02]  /*141a0*/  ISETP.LT.AND P6, PT, R145, UR6, !P2 ;  /* 0x0000000691007c0c */ /* 0x000fe4000d7c1270 */
[----:B------:R-:W-:Y:S01]  /*141b0*/  VIADD R15, R15, UR8 ;  /* 0x000000080f0f7c36 */ /* 0x000fe20008000000 */
[----:B0-----:R-:W-:Y:S01]  /*141c0*/  PRMT R16, R26, 0x7632, R16 ;  /* 0x000076321a107816 */ /* 0x001fe20000000010 */
[----:B------:R0:W-:Y:S01]  /*141d0*/  @P0 STG.E.U16 desc[UR24][R12.64], R18 ;  /* 0x000000120c000986 */ /* 0x0001e2000c101518 */
[----:B------:R-:W-:Y:S01]  /*141e0*/  ISETP.LT.AND P2, PT, R144, UR6, !P2 ;  /* 0x0000000690007c0c */ /* 0x000fe2000d741270 */
[----:B------:R-:W-:Y:S01]  /*141f0*/  IMAD.WIDE R6, R15, 0x2, R4 ;  /* 0x000000020f067825 */ /* 0x000fe200078e0204 */
[----:B------:R-:W-:Y:S02]  /*14200*/  ISETP.GE.AND P0, PT, R14, UR7, PT ;  /* 0x000000070e007c0c */ /* 0x000fe4000bf06270 */
[----:B------:R-:W-:Y:S01]  /*14210*/  PRMT R14, R27, 0x7632, R14 ;  /* 0x000076321b0e7816 */ /* 0x000fe2000000000e */
[C---:B------:R-:W-:Y:S01]  /*14220*/  IMAD.WIDE R8, R15.reuse, 0x2, R2 ;  /* 0x000000020f087825 */ /* 0x040fe200078e0202 */
[----:B------:R1:W-:Y:S03]  /*14230*/  @P3 STG.E.U16 desc[UR24][R6.64], R26 ;  /* 0x0000001a06003986 */ /* 0x0003e6000c101518 */
[----:B------:R-:W-:Y:S01]  /*14240*/  VIADD R17, R15, UR8 ;  /* 0x000000080f117c36 */ /* 0x000fe20008000000 */
[----:B------:R2:W-:Y:S01]  /*14250*/  @P5 STG.E.U16 desc[UR24][R8.64], R16 ;  /* 0x0000001008005986 */ /* 0x0005e2000c101518 */
[----:B------:R-:W-:Y:S01]  /*14260*/  ISETP.LT.AND P5, PT, R145, UR6, !P1 ;  /* 0x0000000691007c0c */ /* 0x000fe2000cfa1270 */
[----:B------:R-:W-:Y:S01]  /*14270*/  VIADD R0, R146, 0x19 ;  /* 0x0000001992007836 */ /* 0x000fe20000000000 */
[----:B------:R-:W-:Y:S01]  /*14280*/  PRMT R15, R28, 0x7632, R15 ;  /* 0x000076321c0f7816 */ /* 0x000fe2000000000f */
[C---:B0-----:R-:W-:Y:S01]  /*14290*/  VIADD R13, R17.reuse, UR8 ;  /* 0x00000008110d7c36 */ /* 0x041fe20008000000 */
[----:B------:R-:W-:Y:S01]  /*142a0*/  PRMT R18, R30, 0x7632, R18 ;  /* 0x000076321e127816 */ /* 0x000fe20000000012 */
[----:B------:R-:W-:Y:S01]  /*142b0*/  IMAD.WIDE R10, R17, 0x2, R4 ;  /* 0x00000002110a7825 */ /* 0x000fe200078e0204 */
[----:B------:R-:W-:-:S03]  /*142c0*/  ISETP.GE.AND P4, PT, R0, UR7, PT ;  /* 0x0000000700007c0c */ /* 0x000fc6000bf86270 */
[----:B-1----:R-:W-:Y:S01]  /*142d0*/  IMAD.WIDE R6, R17, 0x2, R2 ;  /* 0x0000000211067825 */ /* 0x002fe200078e0202 */
[----:B------:R0:W-:Y:S01]  /*142e0*/  @P6 STG.E.U16 desc[UR24][R10.64], R27 ;  /* 0x0000001b0a006986 */ /* 0x0001e2000c101518 */
[----:B------:R-:W-:Y:S02]  /*142f0*/  ISETP.LT.AND P6, PT, R144, UR6, !P1 ;  /* 0x0000000690007c0c */ /* 0x000fe4000cfc1270 */
[----:B--2---:R-:W-:Y:S01]  /*14300*/  IMAD.WIDE R8, R13, 0x2, R4 ;  /* 0x000000020d087825 */ /* 0x004fe200078e0204 */
[----:B------:R1:W-:Y:S01]  /*14310*/  @P2 STG.E.U16 desc[UR24][R6.64], R14 ;  /* 0x0000000e06002986 */ /* 0x0003e2000c101518 */
[----:B------:R-:W-:Y:S02]  /*14320*/  PRMT R16, R29, 0x7632, R16 ;  /* 0x000076321d107816 */ /* 0x000fe40000000010 */
[C---:B------:R-:W-:Y:S01]  /*14330*/  VIADD R0, R146.reuse, 0x1b ;  /* 0x0000001b92007836 */ /* 0x040fe20000000000 */
[----:B------:R2:W-:Y:S01]  /*14340*/  @P5 STG.E.U16 desc[UR24][R8.64], R28 ;  /* 0x0000001c08005986 */ /* 0x0005e2000c101518 */
[----:B------:R-:W-:Y:S01]  /*14350*/  ISETP.LT.AND P5, PT, R145, UR6, !P4 ;  /* 0x0000000691007c0c */ /* 0x000fe2000e7a1270 */
[----:B------:R-:W-:Y:S01]  /*14360*/  VIADD R12, R146, 0x1c ;  /* 0x0000001c920c7836 */ /* 0x000fe20000000000 */
[----:B------:R-:W-:Y:S01]  /*14370*/  ISETP.LT.AND P4, PT, R144, UR6, !P4 ;  /* 0x0000000690007c0c */ /* 0x000fe2000e781270 */
[----:B0-----:R-:W-:Y:S01]  /*14380*/  IMAD.WIDE R10, R13, 0x2, R2 ;  /* 0x000000020d0a7825 */ /* 0x001fe200078e0202 */
[----:B------:R-:W-:-:S02]  /*14390*/  ISETP.GE.AND P3, PT, R0, UR7, PT ;  /* 0x0000000700007c0c */ /* 0x000fc4000bf66270 */
[----:B------:R-:W-:Y:S01]  /*143a0*/  ISETP.GE.AND P1, PT, R12, UR7, PT ;  /* 0x000000070c007c0c */ /* 0x000fe2000bf26270 */
[----:B------:R-:W-:Y:S01]  /*143b0*/  VIADD R13, R13, UR8 ;  /* 0x000000080d0d7c36 */ /* 0x000fe20008000000 */
[----:B------:R0:W-:Y:S01]  /*143c0*/  @P6 STG.E.U16 desc[UR24][R10.64], R15 ;  /* 0x0000000f0a006986 */ /* 0x0001e2000c101518 */
[----:B------:R-:W-:Y:S01]  /*143d0*/  ISETP.LT.AND P6, PT, R145, UR6, !P0 ;  /* 0x0000000691007c0c */ /* 0x000fe2000c7c1270 */
[----:B------:R-:W-:Y:S01]  /*143e0*/  VIADD R0, R146, 0x1d ;  /* 0x0000001d92007836 */ /* 0x000fe20000000000 */
[----:B------:R-:W-:Y:S01]  /*143f0*/  ISETP.LT.AND P0, PT, R144, UR6, !P0 ;  /* 0x0000000690007c0c */ /* 0x000fe2000c701270 */
[----:B-1----:R-:W-:-:S03]  /*14400*/  IMAD.WIDE R6, R13, 0x2, R4 ;  /* 0x000000020d067825 */ /* 0x002fc600078e0204 */
        /* <DEDUP_REMOVED lines=16> */
[C---:B------:R-:W-:Y:S01]  /*14510*/  IMAD.WIDE R6, R15.reuse, 0x2, R4 ;  /* 0x000000020f067825 */ /* 0x040fe200078e0204 */
        /* <DEDUP_REMOVED lines=9> */
[----:B0-----:R-:W-:Y:S01]  /*145b0*/  VIADD R13, R17, UR8 ;  /* 0x00000008110d7c36 */ /* 0x001fe20008000000 */
        /* <DEDUP_REMOVED lines=83> */
[----:B------:R1:W-:Y:S01]  /*14af0*/  @P6 STG.E.U16 desc[UR24][R10.64], R40 ;  /* 0x000000280a006986 */ /* 0x0003e2000c101518 */
        /* <DEDUP_REMOVED lines=15> */
[----:B-1----:R-:W-:Y:S01]  /*14bf0*/  IMAD.WIDE R10, R17, 0x2, R4 ;  /* 0x00000002110a7825 */ /* 0x002fe200078e0204 */
[----:B0-----:R-:W-:-:S02]  /*14c00*/  PRMT R18, R45, 0x7632, R18 ;  /* 0x000076322d127816 */ /* 0x001fc40000000012 */
[----:B------:R-:W-:Y:S01]  /*14c10*/  ISETP.GE.AND P4, PT, R0, UR7, PT ;  /* 0x0000000700007c0c */ /* 0x000fe2000bf86270 */
[C---:B------:R-:W-:Y:S01]  /*14c20*/  VIADD R13, R17.reuse, UR8 ;  /* 0x00000008110d7c36 */ /* 0x040fe20008000000 */
[----:B------:R0:W-:Y:S01]  /*14c30*/  @P6 STG.E.U16 desc[UR24][R10.64], R42 ;  /* 0x0000002a0a006986 */ /* 0x0001e2000c101518 */
[----:B--2---:R-:W-:Y:S01]  /*14c40*/  IMAD.WIDE R6, R17, 0x2, R2 ;  /* 0x0000000211067825 */ /* 0x004fe200078e0202 */
[----:B------:R-:W-:Y:S02]  /*14c50*/  ISETP.LT.AND P6, PT, R144, UR6, !P2 ;  /* 0x0000000690007c0c */ /* 0x000fe4000d7c1270 */
[----:B---3--:R-:W-:Y:S01]  /*14c60*/  PRMT R16, R44, 0x7632, R16 ;  /* 0x000076322c107816 */ /* 0x008fe20000000010 */
[----:B------:R-:W-:Y:S01]  /*14c70*/  IMAD.WIDE R8, R13, 0x2, R4 ;  /* 0x000000020d087825 */ /* 0x000fe200078e0204 */
[----:B------:R1:W-:Y:S03]  /*14c80*/  @P1 STG.E.U16 desc[UR24][R6.64], R14 ;  /* 0x0000000e06001986 */ /* 0x0003e6000c101518 */
[----:B------:R-:W-:Y:S01]  /*14c90*/  VIADD R0, R146, 0x2a ;  /* 0x0000002a92007836 */ /* 0x000fe20000000000 */
[----:B------:R2:W-:Y:S01]  /*14ca0*/  @P5 STG.E.U16 desc[UR24][R8.64], R43 ;  /* 0x0000002b08005986 */ /* 0x0005e2000c101518 */
[----:B------:R-:W-:Y:S01]  /*14cb0*/  ISETP.LT.AND P5, PT, R145, UR6, !P4 ;  /* 0x0000000691007c0c */ /* 0x000fe2000e7a1270 */
[----:B0-----:R-:W-:Y:S01]  /*14cc0*/  IMAD.WIDE R10, R13, 0x2, R2 ;  /* 0x000000020d0a7825 */ /* 0x001fe200078e0202 */
[----:B------:R-:W-:-:S02]  /*14cd0*/  ISETP.LT.AND P4, PT, R144, UR6, !P4 ;  /* 0x0000000690007c0c */ /* 0x000fc4000e781270 */
        /* <DEDUP_REMOVED lines=15> */
[----:B------:R-:W-:-:S03]  /*14dd0*/  IMAD.WIDE R10, R15, 0x2, R4 ;  /* 0x000000020f0a7825 */ /* 0x000fc600078e0204 */
[----:B------:R-:W-:Y:S01]  /*14de0*/  ISETP.GE.AND P1, PT, R0, UR7, PT ;  /* 0x0000000700007c0c */ /* 0x000fe2000bf26270 */
[----:B------:R-:W-:Y:S01]  /*14df0*/  IMAD.WIDE R12, R15, 0x2, R2 ;  /* 0x000000020f0c7825 */ /* 0x000fe200078e0202 */
[----:B------:R1:W-:Y:S01]  /*14e00*/  @P6 STG.E.U16 desc[UR24][R10.64], R45 ;  /* 0x0000002d0a006986 */ /* 0x0003e2000c101518 */
[----:B------:R-:W-:Y:S02]  /*14e10*/  ISETP.LT.AND P6, PT, R145, UR6, !P2 ;  /* 0x0000000691007c0c */ /* 0x000fe4000d7c1270 */
[----:B------:R-:W-:Y:S01]  /*14e20*/  VIADD R15, R15, UR8 ;  /* 0x000000080f0f7c36 */ /* 0x000fe20008000000 */
[----:B0-----:R-:W-:Y:S01]  /*14e30*/  PRMT R16, R46, 0x7632, R16 ;  /* 0x000076322e107816 */ /* 0x001fe20000000010 */
[----:B------:R0:W-:Y:S01]  /*14e40*/  @P0 STG.E.U16 desc[UR24][R12.64], R18 ;  /* 0x000000120c000986 */ /* 0x0001e2000c101518 */
[----:B------:R-:W-:Y:S01]  /*14e50*/  ISETP.LT.AND P2, PT, R144, UR6, !P2 ;  /* 0x0000000690007c0c */ /* 0x000fe2000d741270 */
[----:B------:R-:W-:-:S04]  /*14e60*/  IMAD.WIDE R6, R15, 0x2, R4 ;  /* 0x000000020f067825 */ /* 0x000fc800078e0204 */
        /* <DEDUP_REMOVED lines=10> */
[----:B------:R-:W-:Y:S01]  /*14f10*/  VIADD R13, R17, UR8 ;  /* 0x00000008110d7c36 */ /* 0x000fe20008000000 */
[----:B------:R0:W-:Y:S01]  /*14f20*/  @P6 STG.E.U16 desc[UR24][R10.64], R47 ;  /* 0x0000002f0a006986 */ /* 0x0001e2000c101518 */
[----:B------:R-:W-:Y:S01]  /*14f30*/  VIADD R0, R146, 0x2d ;  /* 0x0000002d92007836 */ /* 0x000fe20000000000 */
[----:B------:R-:W-:Y:S01]  /*14f40*/  PRMT R14, R47, 0x7632, R14 ;  /* 0x000076322f0e7816 */ /* 0x000fe2000000000e */
[----:B--2---:R-:W-:Y:S01]  /*14f50*/  IMAD.WIDE R6, R17, 0x2, R2 ;  /* 0x0000000211067825 */ /* 0x004fe200078e0202 */
[----:B------:R-:W-:Y:S02]  /*14f60*/  ISETP.LT.AND P6, PT, R144, UR6, !P1 ;  /* 0x0000000690007c0c */ /* 0x000fe4000cfc1270 */
[----:B------:R-:W-:Y:S01]  /*14f70*/  ISETP.GE.AND P5, PT, R0, UR7, PT ;  /* 0x0000000700007c0c */ /* 0x000fe2000bfa6270 */
[----:B---3--:R-:W-:Y:S01]  /*14f80*/  IMAD.WIDE R8, R13, 0x2, R4 ;  /* 0x000000020d087825 */ /* 0x008fe200078e0204 */
[----:B------:R1:W-:Y:S01]  /*14f90*/  @P2 STG.E.U16 desc[UR24][R6.64], R14 ;  /* 0x0000000e06002986 */ /* 0x0003e2000c101518 */
[----:B------:R-:W-:-:S02]  /*14fa0*/  PRMT R16, R49, 0x7632, R16 ;  /* 0x0000763231107816 */ /* 0x000fc40000000010 */
[----:B------:R-:W-:Y:S01]  /*14fb0*/  VIADD R0, R146, 0x2f ;  /* 0x0000002f92007836 */ /* 0x000fe20000000000 */
[----:B------:R2:W-:Y:S01]  /*14fc0*/  @P3 STG.E.U16 desc[UR24][R8.64], R48 ;  /* 0x0000003008003986 */ /* 0x0005e2000c101518 */
[----:B------:R-:W-:Y:S01]  /*14fd0*/  ISETP.LT.AND P3, PT, R145, UR6, !P5 ;  /* 0x0000000691007c0c */ /* 0x000fe2000ef61270 */
[C---:B0-----:R-:W-:Y:S01]  /*14fe0*/  IMAD.WIDE R10, R13.reuse, 0x2, R2 ;  /* 0x000000020d0a7825 */ /* 0x041fe200078e0202 */
[----:B------:R-:W-:Y:S02]  /*14ff0*/  ISETP.LT.AND P5, PT, R144, UR6, !P5 ;  /* 0x0000000690007c0c */ /* 0x000fe4000efa1270 */
        /* <DEDUP_REMOVED lines=37> */
[----:B------:R-:W-:Y:S01]  /*15250*/  VIADD R0, R146, 0x32 ;  /* 0x0000003292007836 */ /* 0x000fe20000000000 */
[----:B------:R-:W-:Y:S01]  /*15260*/  ISETP.LT.AND P6, PT, R144, UR6, !P2 ;  /* 0x0000000690007c0c */ /* 0x000fe2000d7c1270 */
[----:B--2---:R-:W-:Y:S01]  /*15270*/  IMAD.WIDE R6, R17, 0x2, R2 ;  /* 0x0000000211067825 */ /* 0x004fe200078e0202 */
[----:B------:R-:W-:Y:S02]  /*15280*/  PRMT R14, R52, 0x7632, R14 ;  /* 0x00007632340e7816 */ /* 0x000fe4000000000e */
[----:B------:R-:W-:Y:S01]  /*15290*/  ISETP.GE.AND P3, PT, R0, UR7, PT ;  /* 0x0000000700007c0c */ /* 0x000fe2000bf66270 */
[----:B---3--:R-:W-:Y:S01]  /*152a0*/  IMAD.WIDE R8, R13, 0x2, R4 ;  /* 0x000000020d087825 */ /* 0x008fe200078e0204 */
[----:B------:R-:W-:Y:S01]  /*152b0*/  PRMT R16, R54, 0x7632, R16 ;  /* 0x0000763236107816 */ /* 0x000fe20000000010 */
[----:B------:R1:W-:Y:S02]  /*152c0*/  @P1 STG.E.U16 desc[UR24][R6.64], R14 ;  /* 0x0000000e06001986 */ /* 0x0003e4000c101518 */
[----:B------:R-:W-:-:S02]  /*152d0*/  VIADD R0, R146, 0x34 ;  /* 0x0000003492007836 */ /* 0x000fc40000000000 */
[----:B------:R2:W-:Y:S01]  /*152e0*/  @P4 STG.E.U16 desc[UR24][R8.64], R53 ;  /* 0x0000003508004986 */ /* 0x0005e2000c101518 */
[----:B0-----:R-:W-:Y:S01]  /*152f0*/  IMAD.WIDE R10, R13, 0x2, R2 ;  /* 0x000000020d0a7825 */ /* 0x001fe200078e0202 */
[----:B------:R-:W-:Y:S02]  /*15300*/  ISETP.LT.AND P4, PT, R145, UR6, !P3 ;  /* 0x0000000691007c0c */ /* 0x000fe4000df81270 */
[----:B------:R-:W-:Y:S01]  /*15310*/  ISETP.LT.AND P3, PT, R144, UR6, !P3 ;  /* 0x0000000690007c0c */ /* 0x000fe2000df61270 */
[----:B------:R-:W-:Y:S01]  /*15320*/  VIADD R13, R13, UR8 ;  /* 0x000000080d0d7c36 */ /* 0x000fe20008000000 */
[----:B------:R0:W-:Y:S01]  /*15330*/  @P6 STG.E.U16 desc[UR24][R10.64], R15 ;  /* 0x0000000f0a006986 */ /* 0x0001e2000c101518 */
[----:B------:R-:W-:Y:S01]  /*15340*/  ISETP.LT.AND P6, PT, R145, UR6, !P0 ;  /* 0x0000000691007c0c */ /* 0x000fe2000c7c1270 */
[----:B------:R-:W-:Y:S01]  /*15350*/  VIADD R12, R146, 0x35 ;  /* 0x00000035920c7836 */ /* 0x000fe20000000000 */
[----:B------:R-:W-:Y:S01]  /*15360*/  ISETP.GE.AND P5, PT, R0, UR7, PT ;  /* 0x0000000700007c0c */ /* 0x000fe2000bfa6270 */
[----:B-1----:R-:W-:Y:S01]  /*15370*/  IMAD.WIDE R6, R13, 0x2, R4 ;  /* 0x000000020d067825 */ /* 0x002fe200078e0204 */
[----:B------:R-:W-:-:S02]  /*15380*/  ISETP.LT.AND P0, PT, R144, UR6, !P0 ;  /* 0x0000000690007c0c */ /* 0x000fc4000c701270 */
        /* <DEDUP_REMOVED lines=18> */
[C---:B------:R-:W-:Y:S01]  /*154b0*/  VIADD R17, R15.reuse, UR8 ;  /* 0x000000080f117c36 */ /* 0x040fe20008000000 */
[----:B------:R2:W-:Y:S01]  /*154c0*/  @P3 STG.E.U16 desc[UR24][R6.64], R56 ;  /* 0x0000003806003986 */ /* 0x0005e2000c101518 */
[----:B------:R-:W-:Y:S01]  /*154d0*/  IMAD.WIDE R8, R15, 0x2, R2 ;  /* 0x000000020f087825 */ /* 0x000fe200078e0202 */
[----:B------:R-:W-:-:S03]  /*154e0*/  PRMT R15, R58, 0x7632, R15 ;  /* 0x000076323a0f7816 */ /* 0x000fc6000000000f */
[----:B-1----:R-:W-:Y:S01]  /*154f0*/  IMAD.WIDE R10, R17, 0x2, R4 ;  /* 0x00000002110a7825 */ /* 0x002fe200078e0204 */
[----:B------:R1:W-:Y:S01]  /*15500*/  @P5 STG.E.U16 desc[UR24][R8.64], R16 ;  /* 0x0000001008005986 */ /* 0x0003e2000c101518 */
[----:B------:R-:W-:Y:S02]  /*15510*/  ISETP.LT.AND P5, PT, R145, UR6, !P1 ;  /* 0x0000000691007c0c */ /* 0x000fe4000cfa1270 */
[----:B------:R-:W-:Y:S01]  /*15520*/  VIADD R14, R146, 0x38 ;  /* 0x00000038920e7836 */ /* 0x000fe20000000000 */
[----:B------:R3:W-:Y:S01]  /*15530*/  @P6 STG.E.U16 desc[UR24][R10.64], R57 ;  /* 0x000000390a006986 */ /* 0x0007e2000c101518 */
[----:B------:R-:W-:Y:S01]  /*15540*/  ISETP.LT.AND P6, PT, R144, UR6, !P1 ;  /* 0x0000000690007c0c */ /* 0x000fe2000cfc1270 */
[C---:B0-----:R-:W-:Y:S01]  /*15550*/  VIADD R13, R17.reuse, UR8 ;  /* 0x00000008110d7c36 */ /* 0x041fe20008000000 */
[----:B------:R-:W-:Y:S01]  /*15560*/  PRMT R18, R60, 0x7632, R18 ;  /* 0x000076323c127816 */ /* 0x000fe20000000012 */
[----:B------:R-:W-:Y:S01]  /*15570*/  VIADD R0, R146, 0x37 ;  /* 0x0000003792007836 */ /* 0x000fe20000000000 */
[----:B------:R-:W-:Y:S01]  /*15580*/  ISETP.GE.AND P0, PT, R14, UR7, PT ;  /* 0x000000070e007c0c */ /* 0x000fe2000bf06270 */
[----:B--2---:R-:W-:Y:S01]  /*15590*/  IMAD.WIDE R6, R17, 0x2, R2 ;  /* 0x0000000211067825 */ /* 0x004fe200078e0202 */
[----:B------:R-:W-:-:S02]  /*155a0*/  PRMT R14, R57, 0x7632, R14 ;  /* 0x00007632390e7816 */ /* 0x000fc4000000000e */
[----:B------:R-:W-:Y:S01]  /*155b0*/  ISETP.GE.AND P4, PT, R0, UR7, PT ;  /* 0x0000000700007c0c */ /* 0x000fe2000bf86270 */
[----:B-1----:R-:W-:Y:S01]  /*155c0*/  IMAD.WIDE R8, R13, 0x2, R4 ;  /* 0x000000020d087825 */ /* 0x002fe200078e0204 */
[----:B------:R-:W-:Y:S01]  /*155d0*/  PRMT R16, R59, 0x7632, R16 ;  /* 0x000076323b107816 */ /* 0x000fe20000000010 */
[----:B------:R0:W-:Y:S02]  /*155e0*/  @P2 STG.E.U16 desc[UR24][R6.64], R14 ;  /* 0x0000000e06002986 */ /* 0x0001e4000c101518 */
        /* <DEDUP_REMOVED lines=11> */
[----:B------:R-:W-:Y:S02]  /*156a0*/  VIADD R12, R146, 0x3a ;  /* 0x0000003a920c7836 */ /* 0x000fe40000000000 */
[C---:B-1----:R-:W-:Y:S01]  /*156b0*/  IMAD.WIDE R8, R13.reuse, 0x2, R2 ;  /* 0x000000020d087825 */ /* 0x042fe200078e0202 */
[----:B------:R-:W-:Y:S02]  /*156c0*/  @P5 STG.E.U16 desc[UR24][R6.64], R59 ;  /* 0x0000003b06005986 */ /* 0x000fe4000c101518 */
[----:B------:R-:W-:Y:S01]  /*156d0*/  ISETP.GE.AND P1, PT, R12, UR7, PT ;  /* 0x000000070c007c0c */ /* 0x000fe2000bf26270 */
[----:B--2---:R-:W-:Y:S01]  /*156e0*/  VIADD R15, R13, UR8 ;  /* 0x000000080d0f7c36 */ /* 0x004fe20008000000 */
[----:B------:R0:W-:Y:S01]  /*156f0*/  @P4 STG.E.U16 desc[UR24][R8.64], R16 ;  /* 0x0000001008004986 */ /* 0x0001e2000c101518 */
[----:B------:R-:W-:Y:S01]  /*15700*/  ISETP.LT.AND P4, PT, R145, UR6, !P3 ;  /* 0x0000000691007c0c */ /* 0x000fe2000df81270 */
[----:B------:R-:W-:Y:S01]  /*15710*/  VIADD R0, R146, 0x3b ;  /* 0x0000003b92007836 */ /* 0x000fe20000000000 */
[----:B------:R-:W-:Y:S01]  /*15720*/  ISETP.LT.AND P3, PT, R144, UR6, !P3 ;  /* 0x0000000690007c0c */ /* 0x000fe2000df61270 */
[----:B------:R-:W-:-:S03]  /*15730*/  IMAD.WIDE R10, R15, 0x2, R4 ;  /* 0x000000020f0a7825 */ /* 0x000fc600078e0204 */
[----:B------:R-:W-:Y:S01]  /*15740*/  ISETP.GE.AND P2, PT, R0, UR7, PT ;  /* 0x0000000700007c0c */ /* 0x000fe2000bf46270 */
[----:B------:R-:W-:Y:S01]  /*15750*/  IMAD.WIDE R12, R15, 0x2, R2 ;  /* 0x000000020f0c7825 */ /* 0x000fe200078e0202 */
[----:B------:R-:W-:Y:S01]  /*15760*/  @P6 STG.E.U16 desc[UR24][R10.64], R60 ;  /* 0x0000003c0a006986 */ /* 0x000fe2000c101518 */
[----:B------:R-:W-:Y:S02]  /*15770*/  ISETP.LT.AND P6, PT, R145, UR6, !P1 ;  /* 0x0000000691007c0c */ /* 0x000fe4000cfc1270 */
[----:B------:R-:W-:Y:S01]  /*15780*/  VIADD R15, R15, UR8 ;  /* 0x000000080f0f7c36 */ /* 0x000fe20008000000 */
[----:B------:R1:W-:Y:S01]  /*15790*/  @P0 STG.E.U16 desc[UR24][R12.64], R18 ;  /* 0x000000120c000986 */ /* 0x0003e2000c101518 */
[----:B------:R-:W-:Y:S01]  /*157a0*/  VIADD R0, R146, 0x3c ;  /* 0x0000003c92007836 */ /* 0x000fe20000000000 */
[----:B------:R-:W-:Y:S01]  /*157b0*/  ISETP.LT.AND P1, PT, R144, UR6, !P1 ;  /* 0x0000000690007c0c */ /* 0x000fe2000cf21270 */
[----:B------:R-:W-:Y:S01]  /*157c0*/  VIADD R17, R15, UR8 ;  /* 0x000000080f117c36 */ /* 0x000fe20008000000 */
[----:B0-----:R-:W-:Y:S01]  /*157d0*/  PRMT R16, R63, 0x7632, R16 ;  /* 0x000076323f107816 */ /* 0x001fe20000000010 */
[----:B------:R-:W-:Y:S01]  /*157e0*/  IMAD.WIDE R6, R15, 0x2, R4 ;  /* 0x000000020f067825 */ /* 0x000fe200078e0204 */
[----:B------:R-:W-:-:S03]  /*157f0*/  ISETP.GE.AND P5, PT, R0, UR7, PT ;  /* 0x0000000700007c0c */ /* 0x000fc6000bfa6270 */
[----:B------:R-:W-:Y:S01]  /*15800*/  IMAD.WIDE R8, R15, 0x2, R2 ;  /* 0x000000020f087825 */ /* 0x000fe200078e0202 */
[----:B------:R0:W-:Y:S01]  /*15810*/  @P4 STG.E.U16 desc[UR24][R6.64], R61 ;  /* 0x0000003d06004986 */ /* 0x0001e2000c101518 */
[----:B-1----:R-:W-:Y:S02]  /*15820*/  PRMT R12, R61, 0x7632, R12 ;  /* 0x000076323d0c7816 */ /* 0x002fe4000000000c */
[----:B------:R-:W-:-:S03]  /*15830*/  IMAD.WIDE R10, R17, 0x2, R4 ;  /* 0x00000002110a7825 */ /* 0x000fc600078e0204 */
[----:B------:R1:W-:Y:S01]  /*15840*/  @P3 STG.E.U16 desc[UR24][R8.64], R12 ;  /* 0x0000000c08003986 */ /* 0x0003e2000c101518 */
[C---:B------:R-:W-:Y:S01]  /*15850*/  ISETP.LT.AND P3, PT, R145.reuse, UR6, !P2 ;  /* 0x0000000691007c0c */ /* 0x040fe2000d761270 */
[----:B------:R-:W-:Y:S01]  /*15860*/  VIADD R14, R146, 0x3d ;  /* 0x0000003d920e7836 */ /* 0x000fe20000000000 */
[----:B------:R-:W-:Y:S01]  /*15870*/  ISETP.LT.AND P2, PT, R144, UR6, !P2 ;  /* 0x0000000690007c0c */ /* 0x000fe2000d741270 */
[----:B------:R2:W-:Y:S01]  /*15880*/  @P6 STG.E.U16 desc[UR24][R10.64], R62 ;  /* 0x0000003e0a006986 */ /* 0x0005e2000c101518 */
[----:B------:R-:W-:Y:S01]  /*15890*/  ISETP.LT.AND P6, PT, R145, UR6, !P5 ;  /* 0x0000000691007c0c */ /* 0x000fe2000efc1270 */
[C---:B------:R-:W-:Y:S01]  /*158a0*/  VIADD R13, R17.reuse, UR8 ;  /* 0x00000008110d7c36 */ /* 0x040fe20008000000 */
[----:B------:R-:W-:Y:S01]  /*158b0*/  ISETP.GE.AND P0, PT, R14, UR7, PT ;  /* 0x000000070e007c0c */ /* 0x000fe2000bf06270 */
[----:B0-----:R-:W-:Y:S01]  /*158c0*/  IMAD.WIDE R6, R17, 0x2, R2 ;  /* 0x0000000211067825 */ /* 0x001fe200078e0202 */
[----:B------:R-:W-:Y:S02]  /*158d0*/  PRMT R14, R62, 0x7632, R14 ;  /* 0x000076323e0e7816 */ /* 0x000fe4000000000e */
[----:B------:R-:W-:Y:S01]  /*158e0*/  ISETP.LT.AND P5, PT, R144, UR6, !P5 ;  /* 0x0000000690007c0c */ /* 0x000fe2000efa1270 */
[----:B------:R-:W-:-:S02]  /*158f0*/  VIADD R15, R13, UR8 ;  /* 0x000000080d0f7c36 */ /* 0x000fc40008000000 */
[----:B------:R-:W-:Y:S01]  /*15900*/  VIADD R0, R146, 0x3e ;  /* 0x0000003e92007836 */ /* 0x000fe20000000000 */
[----:B------:R0:W-:Y:S01]  /*15910*/  @P1 STG.E.U16 desc[UR24][R6.64], R14 ;  /* 0x0000000e06001986 */ /* 0x0001e2000c101518 */
[----:B-1----:R-:W-:-:S03]  /*15920*/  IMAD.WIDE R8, R13, 0x2, R4 ;  /* 0x000000020d087825 */ /* 0x002fc600078e0204 */
[----:B------:R-:W-:Y:S01]  /*15930*/  ISETP.GE.AND P4, PT, R0, UR7, PT ;  /* 0x0000000700007c0c */ /* 0x000fe2000bf86270 */
[----:B--2---:R-:W-:Y:S01]  /*15940*/  IMAD.WIDE R10, R13, 0x2, R2 ;  /* 0x000000020d0a7825 */ /* 0x004fe200078e0202 */
[----:B------:R1:W-:Y:S02]  /*15950*/  @P3 STG.E.U16 desc[UR24][R8.64], R63 ;  /* 0x0000003f08003986 */ /* 0x0003e4000c101518 */
[----:B------:R-:W-:Y:S01]  /*15960*/  ISETP.LT.AND P3, PT, R145, UR6, !P4 ;  /* 0x0000000691007c0c */ /* 0x000fe2000e761270 */
[----:B------:R-:W-:Y:S01]  /*15970*/  IMAD.WIDE R12, R15, 0x2, R4 ;  /* 0x000000020f0c7825 */ /* 0x000fe200078e0204 */
[----:B------:R2:W-:Y:S01]  /*15980*/  @P2 STG.E.U16 desc[UR24][R10.64], R16 ;  /* 0x000000100a002986 */ /* 0x0005e2000c101518 */
[----:B------:R-:W-:Y:S02]  /*15990*/  ISETP.LT.AND P4, PT, R144, UR6, !P4 ;  /* 0x0000000690007c0c */ /* 0x000fe4000e781270 */
[----:B------:R-:W-:Y:S01]  /*159a0*/  VIADD R0, R146, 0x3f ;  /* 0x0000003f92007836 */ /* 0x000fe20000000000 */
[----:B------:R3:W-:Y:S01]  /*159b0*/  @P6 STG.E.U16 desc[UR24][R12.64], R64 ;  /* 0x000000400c006986 */ /* 0x0007e2000c101518 */
[----:B------:R-:W-:Y:S01]  /*159c0*/  ISETP.LT.AND P6, PT, R145, UR6, !P0 ;  /* 0x0000000691007c0c */ /* 0x000fe2000c7c1270 */
[C---:B------:R-:W-:Y:S01]  /*159d0*/  VIADD R17, R15.reuse, UR8 ;  /* 0x000000080f117c36 */ /* 0x040fe20008000000 */
[----:B------:R-:W-:Y:S01]  /*159e0*/  ISETP.LT.AND P0, PT, R144, UR6, !P0 ;  /* 0x0000000690007c0c */ /* 0x000fe2000c701270 */
[----:B0-----:R-:W-:Y:S01]  /*159f0*/  IMAD.WIDE R6, R15, 0x2, R2 ;  /* 0x000000020f067825 */ /* 0x001fe200078e0202 */
[----:B------:R-:W-:-:S02]  /*15a00*/  ISETP.GE.AND P1, PT, R0, UR7, PT ;  /* 0x0000000700007c0c */ /* 0x000fc4000bf26270 */
[----:B------:R-:W-:Y:S01]  /*15a10*/  PRMT R0, R64, 0x7632, R0 ;  /* 0x0000763240007816 */ /* 0x000fe20000000000 */
[----:B------:R-:W-:Y:S01]  /*15a20*/  VIADD R19, R17, UR8 ;  /* 0x0000000811137c36 */ /* 0x000fe20008000000 */
[----:B------:R-:W-:Y:S01]  /*15a30*/  ISETP.LT.AND P2, PT, R145, UR6, !P1 ;  /* 0x0000000691007c0c */ /* 0x000fe2000cf41270 */
[----:B-1----:R-:W-:Y:S01]  /*15a40*/  IMAD.WIDE R8, R17, 0x2, R4 ;  /* 0x0000000211087825 */ /* 0x002fe200078e0204 */
[----:B------:R-:W-:Y:S01]  /*15a50*/  ISETP.LT.AND P1, PT, R144, UR6, !P1 ;  /* 0x0000000690007c0c */ /* 0x000fe2000cf21270 */
[----:B------:R0:W-:Y:S01]  /*15a60*/  @P5 STG.E.U16 desc[UR24][R6.64], R0 ;  /* 0x0000000006005986 */ /* 0x0001e2000c101518 */
[----:B--2---:R-:W-:Y:S01]  /*15a70*/  PRMT R16, R67, 0x7632, R16 ;  /* 0x0000763243107816 */ /* 0x004fe20000000010 */
[----:B------:R-:W-:Y:S02]  /*15a80*/  VIADD R21, R19, UR8 ;  /* 0x0000000813157c36 */ /* 0x000fe40008000000 */
[----:B------:R-:W-:Y:S01]  /*15a90*/  IMAD.WIDE R10, R17, 0x2, R2 ;  /* 0x00000002110a7825 */ /* 0x000fe200078e0202 */
[----:B------:R1:W-:Y:S03]  /*15aa0*/  @P6 STG.E.U16 desc[UR24][R8.64], R65 ;  /* 0x0000004108006986 */ /* 0x0003e6000c101518 */
[----:B---3--:R-:W-:Y:S01]  /*15ab0*/  IMAD.WIDE R12, R19, 0x2, R4 ;  /* 0x00000002130c7825 */ /* 0x008fe200078e0204 */
[----:B0-----:R-:W-:-:S03]  /*15ac0*/  PRMT R7, R65, 0x7632, R7 ;  /* 0x0000763241077816 */ /* 0x001fc60000000007 */
[----:B------:R-:W-:Y:S01]  /*15ad0*/  IMAD.WIDE R14, R19, 0x2, R2 ;  /* 0x00000002130e7825 */ /* 0x000fe200078e0202 */
[----:B-1----:R-:W-:-:S03]  /*15ae0*/  PRMT R9, R66, 0x7632, R9 ;  /* 0x0000763242097816 */ /* 0x002fc60000000009 */
[C---:B------:R-:W-:Y:S01]  /*15af0*/  IMAD.WIDE R4, R21.reuse, 0x2, R4 ;  /* 0x0000000215047825 */ /* 0x040fe200078e0204 */
[----:B------:R0:W-:Y:S03]  /*15b00*/  @P0 STG.E.U16 desc[UR24][R10.64], R7 ;  /* 0x000000070a000986 */ /* 0x0001e6000c101518 */
[----:B------:R-:W-:Y:S01]  /*15b10*/  IMAD.WIDE R2, R21, 0x2, R2 ;  /* 0x0000000215027825 */ /* 0x000fe200078e0202 */
[----:B------:R0:W-:Y:S04]  /*15b20*/  @P3 STG.E.U16 desc[UR24][R12.64], R66 ;  /* 0x000000420c003986 */ /* 0x0001e8000c101518 */
[----:B------:R0:W-:Y:S04]  /*15b30*/  @P4 STG.E.U16 desc[UR24][R14.64], R9 ;  /* 0x000000090e004986 */ /* 0x0001e8000c101518 */
[----:B------:R0:W-:Y:S04]  /*15b40*/  @P2 STG.E.U16 desc[UR24][R4.64], R67 ;  /* 0x0000004304002986 */ /* 0x0001e8000c101518 */
[----:B------:R0:W-:Y:S01]  /*15b50*/  @P1 STG.E.U16 desc[UR24][R2.64], R16 ;  /* 0x0000001002001986 */ /* 0x0001e2000c101518 */
[----:B------:R-:W-:Y:S06]  /*15b60*/  BAR.SYNC.DEFER_BLOCKING 0x0 ;  /* 0x0000000000007b1d */ /* 0x000fec0000010000 */
[----:B------:R-:W-:Y:S05]  /*15b70*/  BRA.U UP0, `(.L_x_13) ;  /* 0x0000000100a07547 */ /* 0x000fea000b800000 */
[----:B------:R-:W1:Y:S01]  /*15b80*/  S2UR UR5, SR_CgaCtaId ;  /* 0x00000000000579c3 */ /* 0x000e620000008800 */
[----:B------:R-:W-:Y:S01]  /*15b90*/  NOP ;  /* 0x0000000000007918 */ /* 0x000fe20000000000 */
[----:B------:R-:W-:Y:S01]  /*15ba0*/  UMOV UR4, 0x50 ;  /* 0x0000005000047882 */ /* 0x000fe20000000000 */
[----:B------:R-:W-:Y:S02]  /*15bb0*/  IMAD.U32 R0, RZ, RZ, UR9 ;  /* 0x00000009ff007e24 */ /* 0x000fe4000f8e00ff */
[----:B0-----:R-:W-:Y:S02]  /*15bc0*/  IMAD.MOV.U32 R3, RZ, RZ, 0xf ;  /* 0x0000000fff037424 */ /* 0x001fe400078e00ff */
[----:B------:R-:W-:Y:S01]  /*15bd0*/  IMAD.MOV.U32 R7, RZ, RZ, 0x1 ;  /* 0x00000001ff077424 */ /* 0x000fe200078e00ff */
[----:B------:R-:W-:-:S04]  /*15be0*/  LOP3.LUT R0, R0, 0xffff, RZ, 0xc0, !PT ;  /* 0x0000ffff00007812 */ /* 0x000fc800078ec0ff */
[----:B------:R-:W-:-:S05]  /*15bf0*/  SHF.R.U32.HI R0, RZ, 0x5, R0 ;  /* 0x00000005ff007819 */ /* 0x000fca0000011600 */
[----:B------:R-:W-:Y:S01]  /*15c00*/  VIADD R2, R0, 0x10 ;  /* 0x0000001000027836 */ /* 0x000fe20000000000 */
[----:B------:R-:W-:Y:S01]  /*15c10*/  SHF.L.U32 R0, R3, R0, RZ ;  /* 0x0000000003007219 */ /* 0x000fe200000006ff */
[----:B-1----:R-:W-:-:S03]  /*15c20*/  ULEA UR6, UR5, UR4, 0x18 ;  /* 0x0000000405067291 */ /* 0x002fc6000f8ec0ff */
[----:B------:R-:W-:-:S04]  /*15c30*/  SHF.L.U32 R3, R7, R2, RZ ;  /* 0x0000000207037219 */ /* 0x000fc800000006ff */
[----:B------:R-:W-:Y:S02]  /*15c40*/  LOP3.LUT R0, R3, R0, RZ, 0xfc, !PT ;  /* 0x0000000003007212 */ /* 0x000fe400078efcff */
[----:B------:R-:W0:Y:S02]  /*15c50*/  LDS R5, [UR6] ;  /* 0x00000006ff057984 */ /* 0x000e240008000800 */
[C---:B------:R-:W-:Y:S02]  /*15c60*/  LOP3.LUT R2, R0.reuse, 0xffff, RZ, 0xc0, !PT ;  /* 0x0000ffff00027812 */ /* 0x040fe400078ec0ff */
[----:B0-----:R-:W-:-:S04]  /*15c70*/  LOP3.LUT R3, R0, 0xffff, R5, 0x80, !PT ;  /* 0x0000ffff00037812 */ /* 0x001fc800078e8005 */
[----:B------:R-:W-:-:S13]  /*15c80*/  ISETP.NE.AND P0, PT, R3, R2, PT ;  /* 0x000000020300720c */ /* 0x000fda0003f05270 */
[----:B------:R-:W-:Y:S05]  /*15c90*/  @P0 BRA `(.L_x_14) ;  /* 0x0000000000500947 */ /* 0x000fea0003800000 */
[----:B------:R-:W-:Y:S02]  /*15ca0*/  SHF.R.U32.HI R5, RZ, 0x10, R5 ;  /* 0x00000010ff057819 */ /* 0x000fe40000011605 */
[----:B------:R-:W-:-:S04]  /*15cb0*/  SHF.R.U32.HI R2, RZ, 0x10, R0 ;  /* 0x00000010ff027819 */ /* 0x000fc80000011600 */
[----:B------:R-:W-:-:S04]  /*15cc0*/  LOP3.LUT R5, R5, R2, RZ, 0xc0, !PT ;  /* 0x0000000205057212 */ /* 0x000fc800078ec0ff */
[----:B------:R-:W-:-:S13]  /*15cd0*/  ISETP.NE.AND P0, PT, R5, R2, PT ;  /* 0x000000020500720c */ /* 0x000fda0003f05270 */
[----:B------:R-:W-:Y:S05]  /*15ce0*/  @P0 BRA `(.L_x_15) ;  /* 0x0000000000300947 */ /* 0x000fea0003800000 */
[----:B------:R-:W-:Y:S01]  /*15cf0*/  R2UR UR4, R0 ;  /* 0x00000000000472ca */ /* 0x000fe200000e0000 */
[----:B------:R-:W-:Y:S01]  /*15d00*/  VOTEU.ANY UR5, UPT, PT ;  /* 0x0000000000057886 */ /* 0x000fe200038e0100 */
[----:B------:R-:W0:Y:S01]  /*15d10*/  S2R R0, SR_LANEID ;  /* 0x0000000000007919 */ /* 0x000e220000000000 */
[----:B------:R-:W-:-:S10]  /*15d20*/  UFLO.U32 UR5, UR5 ;  /* 0x00000005000572bd */ /* 0x000fd400080e0000 */
[----:B------:R-:W-:-:S06]  /*15d30*/  ULOP3.LUT UR4, URZ, UR4, URZ, 0x33, !UPT ;  /* 0x00000004ff047292 */ /* 0x000fcc000f8e33ff */
[----:B------:R-:W-:-:S04]  /*15d40*/  IMAD.U32 R2, RZ, RZ, UR4 ;  /* 0x00000004ff027e24 */ /* 0x000fc8000f8e00ff */
[----:B------:R-:W1:Y:S02]  /*15d50*/  REDUX UR7, R2 ;  /* 0x00000000020773c4 */ /* 0x000e640000000000 */
[----:B------:R2:W-:Y:S01]  /*15d60*/  UTCATOMSWS.AND URZ, UR4 ;  /* 0x0000000400ff79e3 */ /* 0x0005e20008000000 */
[----:B0-----:R-:W-:Y:S01]  /*15d70*/  ISETP.EQ.U32.AND P0, PT, R0, UR5, PT ;  /* 0x0000000500007c0c */ /* 0x001fe2000bf02070 */
[----:B-1----:R-:W-:-:S12]  /*15d80*/  IMAD.U32 R0, RZ, RZ, UR7 ;  /* 0x00000007ff007e24 */ /* 0x002fd8000f8e00ff */
[----:B------:R2:W-:Y:S01]  /*15d90*/  @P0 ATOMS.AND RZ, [UR6], R0 ;  /* 0x00000000ffff098c */ /* 0x0005e2000a800006 */
[----:B------:R-:W-:Y:S05]  /*15da0*/  BRA `(.L_x_13) ;  /* 0x0000000000147947 */ /* 0x000fea0003800000 */
.L_x_15:
[----:B------:R-:W-:-:S07]  /*15db0*/  MOV R2, 0x15dd0 ;  /* 0x00015dd000027802 */ /* 0x000fce0000000f00 */
[----:B------:R-:W-:Y:S05]  /*15dc0*/  CALL.REL.NOINC `($__internal_0_$__cuda_sm10x_tcgen05_guardrail_trap_col_being_dealloced_not_returned_by_alloc) ;  /* 0x00000000002c7944 */ /* 0x000fea0003c00000 */
[----:B------:R-:W-:Y:S05]  /*15dd0*/  BRA `(.L_x_13) ;  /* 0x0000000000087947 */ /* 0x000fea0003800000 */
.L_x_14:
[----:B------:R-:W-:-:S07]  /*15de0*/  MOV R2, 0x15e00 ;  /* 0x00015e0000027802 */ /* 0x000fce0000000f00 */
[----:B------:R-:W-:Y:S05]  /*15df0*/  CALL.REL.NOINC `($__internal_2_$__cuda_sm10x_tcgen05_guardrail_trap_unallocated_columns_being_dealloced) ;  /* 0x0000000000387944 */ /* 0x000fea0003c00000 */
.L_x_13:
[----:B------:R-:W-:Y:S01]  /*15e00*/  NOP ;  /* 0x0000000000007918 */ /* 0x000fe20000000000 */
[----:B--2---:R-:W-:Y:S05]  /*15e10*/  EXIT ;  /* 0x000000000000794d */ /* 0x004fea0003800000 */
.L_x_8:
[----:B------:R-:W1:Y:S02]  /*15e20*/  SYNCS.PHASECHK.TRANS64.TRYWAIT P2, [UR12], R4 ;  /* 0x00000004ff0075a7 */ /* 0x000e64000804110c */
[----:B-1----:R-:W-:Y:S05]  /*15e30*/  @!P2 BRA `(.L_x_8) ;  /* 0xfffffffc00f8a947 */ /* 0x002fea000383ffff */
[----:B------:R-:W-:Y:S05]  /*15e40*/  BRA `(.L_x_16) ;  /* 0xffffff5c006c7947 */ /* 0x000fea000383ffff */
.L_x_12:
[----:B------:R-:W0:Y:S02]  /*15e50*/  SYNCS.PHASECHK.TRANS64.TRYWAIT P1, [UR12], R0 ;  /* 0x00000000ff0075a7 */ /* 0x000e24000802110c */
[----:B0-----:R-:W-:Y:S05]  /*15e60*/  @!P1 BRA `(.L_x_12) ;  /* 0xfffffffc00f89947 */ /* 0x001fea000383ffff */
[----:B------:R-:W-:Y:S05]  /*15e70*/  BRA `(.L_x_11) ;  /* 0xffffffcc00ec7947 */ /* 0x000fea000383ffff */
        .weak           $__internal_0_$__cuda_sm10x_tcgen05_guardrail_trap_col_being_dealloced_not_returned_by_alloc
        .type           $__internal_0_$__cuda_sm10x_tcgen05_guardrail_trap_col_being_dealloced_not_returned_by_alloc,@function
        .size           $__internal_0_$__cuda_sm10x_tcgen05_guardrail_trap_col_being_dealloced_not_returned_by_alloc,($__internal_1_$__cuda_sm10x_tcgen05_guardrail_trap_phase_invalid_during_alloc - $__internal_0_$__cuda_sm10x_tcgen05_guardrail_trap_col_being_dealloced_not_returned_by_alloc)
$__internal_0_$__cuda_sm10x_tcgen05_guardrail_trap_col_being_dealloced_not_returned_by_alloc:
[----:B------:R-:W-:Y:S05]  /*15e80*/  BPT.TRAP 0x1 ;  /* 0x000000040000795c */ /* 0x000fea0000300000 */
[----:B------:R-:W-:-:S04]  /*15e90*/  IMAD.MOV.U32 R3, RZ, RZ, 0x0 ;  /* 0x00000000ff037424 */ /* 0x000fc800078e00ff */
[----:B------:R-:W-:Y:S05]  /*15ea0*/  RET.REL.NODEC R2 `(matmul_kernel) ;  /* 0xfffffea002547950 */ /* 0x000fea0003c3ffff */
        .weak           $__internal_1_$__cuda_sm10x_tcgen05_guardrail_trap_phase_invalid_during_alloc
        .type           $__internal_1_$__cuda_sm10x_tcgen05_guardrail_trap_phase_invalid_during_alloc,@function
        .size           $__internal_1_$__cuda_sm10x_tcgen05_guardrail_trap_phase_invalid_during_alloc,($__internal_2_$__cuda_sm10x_tcgen05_guardrail_trap_unallocated_columns_being_dealloced - $__internal_1_$__cuda_sm10x_tcgen05_guardrail_trap_phase_invalid_during_alloc)
$__internal_1_$__cuda_sm10x_tcgen05_guardrail_trap_phase_invalid_during_alloc:
[----:B------:R-:W-:Y:S05]  /*15eb0*/  BPT.TRAP 0x1 ;  /* 0x000000040000795c */ /* 0x000fea0000300000 */
[----:B------:R-:W-:-:S04]  /*15ec0*/  IMAD.MOV.U32 R3, RZ, RZ, 0x0 ;  /* 0x00000000ff037424 */ /* 0x000fc800078e00ff */
[----:B------:R-:W-:Y:S05]  /*15ed0*/  RET.REL.NODEC R2 `(matmul_kernel) ;  /* 0xfffffea002487950 */ /* 0x000fea0003c3ffff */
        .weak           $__internal_2_$__cuda_sm10x_tcgen05_guardrail_trap_unallocated_columns_being_dealloced
        .type           $__internal_2_$__cuda_sm10x_tcgen05_guardrail_trap_unallocated_columns_being_dealloced,@function
        .size           $__internal_2_$__cuda_sm10x_tcgen05_guardrail_trap_unallocated_columns_being_dealloced,(.L_x_20 - $__internal_2_$__cuda_sm10x_tcgen05_guardrail_trap_unallocated_columns_being_dealloced)
$__internal_2_$__cuda_sm10x_tcgen05_guardrail_trap_unallocated_columns_being_dealloced:
[----:B------:R-:W-:Y:S05]  /*15ee0*/  BPT.TRAP 0x1 ;  /* 0x000000040000795c */ /* 0x000fea0000300000 */
[----:B------:R-:W-:-:S04]  /*15ef0*/  IMAD.MOV.U32 R3, RZ, RZ, 0x0 ;  /* 0x00000000ff037424 */ /* 0x000fc800078e00ff */
[----:B------:R-:W-:Y:S05]  /*15f00*/  RET.REL.NODEC R2 `(matmul_kernel) ;  /* 0xfffffea0023c7950 */ /* 0x000fea0003c3ffff */
.L_x_17:
[----:B------:R-:W-:-:S00]  /*15f10*/  BRA `(.L_x_17) ;  /* 0xfffffffc00fc7947 */ /* 0x000fc0000383ffff */
[----:B------:R-:W-:-:S00]  /*15f20*/  NOP ;  /* 0x0000000000007918 */ /* 0x000fc00000000000 */
        /* <DEDUP_REMOVED lines=13> */
.L_x_20:


//--------------------- .nv.shared.matmul_kernel  --------------------------
	.section	.nv.shared.matmul_kernel,"aw",@nobits
	.sectionflags	@""
	.align	16
	.zero		1024


//--------------------- .nv.shared.reserved.0     --------------------------
	.section	.nv.shared.reserved.0,"aw",@nobits
	.align	8
	.weak		__nv_reservedSMEM_offset_0_alias
	.size		__nv_reservedSMEM_offset_0_alias, 0, 64
	.other		__nv_reservedSMEM_offset_0_alias,@"STO_CUDA_RESERVED_SHARED STV_DEFAULT"
__nv_reservedSMEM_offset_0_alias:
	.zero		0
.nv.shared.reserved.0:
	.zero		64
	.weak		__nv_reservedSMEM_allocation_phase
	.type		__nv_reservedSMEM_allocation_phase,@object
	.size		__nv_reservedSMEM_allocation_phase,(.L_0 - __nv_reservedSMEM_allocation_phase)
__nv_reservedSMEM_allocation_phase:
	.zero		1
.L_0:
	.zero		7
	.weak		__nv_reservedSMEM_devtool_atexit_pc
	.type		__nv_reservedSMEM_devtool_atexit_pc,@object
	.size		__nv_reservedSMEM_devtool_atexit_pc,(__nv_reservedSMEM_allocation_mask - __nv_reservedSMEM_devtool_atexit_pc)
__nv_reservedSMEM_devtool_atexit_pc:
	.zero		8
	.weak		__nv_reservedSMEM_allocation_mask
	.type		__nv_reservedSMEM_allocation_mask,@object
	.size		__nv_reservedSMEM_allocation_mask,(.L_2 - __nv_reservedSMEM_allocation_mask)
__nv_reservedSMEM_allocation_mask:
	.zero		4
.L_2:


//--------------------- .nv.constant0.matmul_kernel --------------------------
	.section	.nv.constant0.matmul_kernel,"a",@progbits
	.sectionflags	@""
	.align	4
.nv.constant0.matmul_kernel:
	.zero		976


//--------------------- SYMBOLS --------------------------

	.type		.nv.reservedSmem.offset0,@object
	.size		.nv.reservedSmem.offset0,0x4
	.type		.nv.reservedSmem.cap,@object
	.size		.nv.reservedSmem.cap,0x4
